// auto-generated by cutlass_sweep.epilogue — config: {"arch": "sm_90", "cluster_m": 2, "cluster_n": 1, "dtype": "bf16", "fusion": "sigmoid", "tile_k": 64, "tile_m": 128, "tile_n": 128}
#include "cutlass/cutlass.h"
#include "cutlass/gemm/collective/collective_builder.hpp"
#include "cutlass/gemm/device/gemm_universal_adapter.h"
#include "cutlass/gemm/kernel/gemm_universal.hpp"
#include "cutlass/epilogue/collective/collective_builder.hpp"
#include "cutlass/epilogue/fusion/operations.hpp"
#include "cutlass/epilogue/thread/activation.h"

using Elem = cutlass::bfloat16_t;
using Acc  = float;
using TileShape    = cute::Shape<cute::_128, cute::_128, cute::_64>;
using ClusterShape = cute::Shape<cute::_2, cute::_1, cute::_1>;
using FusionOp     = cutlass::epilogue::fusion::LinCombEltAct<cutlass::epilogue::thread::Sigmoid, Elem, Acc>;

using CollectiveEpilogue = typename cutlass::epilogue::collective::CollectiveBuilder<
    cutlass::arch::Sm90, cutlass::arch::OpClassTensorOp,
    TileShape, ClusterShape,
    cutlass::epilogue::collective::EpilogueTileAuto,
    Acc, Acc,
    Elem, cutlass::layout::RowMajor, 128 / cutlass::sizeof_bits<Elem>::value,
    Elem, cutlass::layout::RowMajor, 128 / cutlass::sizeof_bits<Elem>::value,
    cutlass::epilogue::TmaWarpSpecializedCooperative,
    FusionOp
  >::CollectiveOp;

using CollectiveMainloop = typename cutlass::gemm::collective::CollectiveBuilder<
    cutlass::arch::Sm90, cutlass::arch::OpClassTensorOp,
    Elem, cutlass::layout::RowMajor, 128 / cutlass::sizeof_bits<Elem>::value,
    Elem, cutlass::layout::ColumnMajor, 128 / cutlass::sizeof_bits<Elem>::value,
    Acc,
    TileShape, ClusterShape,
    cutlass::gemm::collective::StageCountAutoCarveout<
        static_cast<int>(sizeof(typename CollectiveEpilogue::SharedStorage))>,
    cutlass::gemm::KernelTmaWarpSpecializedCooperative
  >::CollectiveOp;

using GemmKernel = cutlass::gemm::kernel::GemmUniversal<
    cute::Shape<int,int,int,int>, CollectiveMainloop, CollectiveEpilogue>;
using Gemm = cutlass::gemm::device::GemmUniversalAdapter<GemmKernel>;

auto* _anchor = &cutlass::device_kernel<GemmKernel>;


// ===== COMPILED SASS (sm_90a) =====

	.target	sm_90a

	.elftype	@"ET_EXEC"


//--------------------- .note.nv.tkinfo           --------------------------
	.section	.note.nv.tkinfo,"",@"SHT_NOTE"
	.sectionflags	@"SHF_NOTE_NV_TKINFO"
	.tkinfo
        /*0018*/ 	.word	0x00000002
        /*0030*/ 	.string	""
        /*0030*/ 	.string	"ptxas"
        /*0030*/ 	.string	"Cuda compilation tools, release 13.0, V13.0.88"
        /*0030*/ 	.string	"Build cuda_13.0.r13.0/compiler.36424714_0"
        /*0030*/ 	.string	"-arch sm_90a -m 64 "



//--------------------- .note.nv.cuinfo           --------------------------
	.section	.note.nv.cuinfo,"",@"SHT_NOTE"
	.sectionflags	@"SHF_NOTE_NV_CUINFO"
        /*0018*/ 	.short	0x0002
        /*001a*/ 	.short	0x005a
        /*001c*/ 	.short	0x0082
	.zero		2


//--------------------- .nv.info                  --------------------------
	.section	.nv.info,"",@"SHT_CUDA_INFO"
	.align	4


	//----- nvinfo : EIATTR_REGCOUNT
	.align		4
        /*0000*/ 	.byte	0x04, 0x2f
        /*0002*/ 	.short	(.L_18 - .L_17)
	.align		4
.L_17:
        /*0004*/ 	.word	index@(_ZN7cutlass13device_kernelINS_4gemm6kernel13GemmUniversalIN4cute5tupleIJiiiiEEENS1_10collective13CollectiveMmaINS1_34MainloopSm90TmaGmmaWarpSpecializedILi6ENS5_IJNS4_1CILi2EEENSA_ILi1EEESC_EEENS1_35KernelTmaWarpSpecializedCooperativeEEENS5_IJNSA_ILi128EEESG_NSA_ILi64EEEEEENS_10bfloat16_tENS5_IJlSC_lEEESJ_SK_NS4_8TiledMMAINS4_8MMA_AtomIJNS4_4SM904GMMA28MMA_64x128x16_F32BF16BF16_SSILNSO_5MajorE0ELSQ_0ELNSO_7ScaleInE1ELSR_1EEEEEENS4_6LayoutISD_NS5_IJSC_NSA_ILi0EEESV_EEEEENS5_IJNS4_10UnderscoreESY_SY_EEEEENS4_13SM90_TMA_LOADENS4_14ComposedLayoutINS4_7SwizzleILi3ELi4ELi3EEENS4_18smem_ptr_flag_bitsILi16EEENSU_INS5_IJNSA_ILi8EEESH_EEENS5_IJSH_SC_EEEEEEEvNS4_8identityENS4_23SM90_TMA_LOAD_MULTICASTES1B_vS1C_EENS_8epilogue10collective18CollectiveEpilogueINS1F_22Sm90TmaWarpSpecializedILi4ELi2ELi16ELb1ELb0EEEJSI_NS5_IJSG_NSA_ILi32EEEEEESJ_SK_SJ_SK_NS1F_6fusion15FusionCallbacksIS1J_NS1M_13LinCombEltActINS1F_6thread7SigmoidESJ_fSJ_fLNS_15FloatRoundStyleE2EEESI_S1L_JEEES11_NS12_INS13_ILi2ELi4ELi3EEES16_NSU_INS5_IJS17_S1K_EEENS5_IJS1K_SC_EEEEEEENS4_17SM75_U32x4_LDSM_NENS4_14SM90_TMA_STOREES1Y_NS4_17SM90_U32x4_STSM_NENS4_9Copy_AtomIJS21_NS_6half_tEEEEvEEEvvEEEEvNT_6ParamsE)
        /*0008*/ 	.word	0x000000a8


	//----- nvinfo : EIATTR_FRAME_SIZE
	.align		4
.L_18:
        /*000c*/ 	.byte	0x04, 0x11
        /*000e*/ 	.short	(.L_20 - .L_19)
	.align		4
.L_19:
        /*0010*/ 	.word	index@($__internal_0_$__cuda_sm20_rcp_rn_f32_slowpath)
        /*0014*/ 	.word	0x00000000


	//----- nvinfo : EIATTR_FRAME_SIZE
	.align		4
.L_20:
        /*0018*/ 	.byte	0x04, 0x11
        /*001a*/ 	.short	(.L_22 - .L_21)
	.align		4
.L_21:
        /*001c*/ 	.word	index@(_ZN7cutlass13device_kernelINS_4gemm6kernel13GemmUniversalIN4cute5tupleIJiiiiEEENS1_10collective13CollectiveMmaINS1_34MainloopSm90TmaGmmaWarpSpecializedILi6ENS5_IJNS4_1CILi2EEENSA_ILi1EEESC_EEENS1_35KernelTmaWarpSpecializedCooperativeEEENS5_IJNSA_ILi128EEESG_NSA_ILi64EEEEEENS_10bfloat16_tENS5_IJlSC_lEEESJ_SK_NS4_8TiledMMAINS4_8MMA_AtomIJNS4_4SM904GMMA28MMA_64x128x16_F32BF16BF16_SSILNSO_5MajorE0ELSQ_0ELNSO_7ScaleInE1ELSR_1EEEEEENS4_6LayoutISD_NS5_IJSC_NSA_ILi0EEESV_EEEEENS5_IJNS4_10UnderscoreESY_SY_EEEEENS4_13SM90_TMA_LOADENS4_14ComposedLayoutINS4_7SwizzleILi3ELi4ELi3EEENS4_18smem_ptr_flag_bitsILi16EEENSU_INS5_IJNSA_ILi8EEESH_EEENS5_IJSH_SC_EEEEEEEvNS4_8identityENS4_23SM90_TMA_LOAD_MULTICASTES1B_vS1C_EENS_8epilogue10collective18CollectiveEpilogueINS1F_22Sm90TmaWarpSpecializedILi4ELi2ELi16ELb1ELb0EEEJSI_NS5_IJSG_NSA_ILi32EEEEEESJ_SK_SJ_SK_NS1F_6fusion15FusionCallbacksIS1J_NS1M_13LinCombEltActINS1F_6thread7SigmoidESJ_fSJ_fLNS_15FloatRoundStyleE2EEESI_S1L_JEEES11_NS12_INS13_ILi2ELi4ELi3EEES16_NSU_INS5_IJS17_S1K_EEENS5_IJS1K_SC_EEEEEEENS4_17SM75_U32x4_LDSM_NENS4_14SM90_TMA_STOREES1Y_NS4_17SM90_U32x4_STSM_NENS4_9Copy_AtomIJS21_NS_6half_tEEEEvEEEvvEEEEvNT_6ParamsE)
        /*0020*/ 	.word	0x00000000


	//----- nvinfo : EIATTR_MIN_STACK_SIZE
	.align		4
.L_22:
        /*0024*/ 	.byte	0x04, 0x12
        /*0026*/ 	.short	(.L_24 - .L_23)
	.align		4
.L_23:
        /*0028*/ 	.word	index@(_ZN7cutlass13device_kernelINS_4gemm6kernel13GemmUniversalIN4cute5tupleIJiiiiEEENS1_10collective13CollectiveMmaINS1_34MainloopSm90TmaGmmaWarpSpecializedILi6ENS5_IJNS4_1CILi2EEENSA_ILi1EEESC_EEENS1_35KernelTmaWarpSpecializedCooperativeEEENS5_IJNSA_ILi128EEESG_NSA_ILi64EEEEEENS_10bfloat16_tENS5_IJlSC_lEEESJ_SK_NS4_8TiledMMAINS4_8MMA_AtomIJNS4_4SM904GMMA28MMA_64x128x16_F32BF16BF16_SSILNSO_5MajorE0ELSQ_0ELNSO_7ScaleInE1ELSR_1EEEEEENS4_6LayoutISD_NS5_IJSC_NSA_ILi0EEESV_EEEEENS5_IJNS4_10UnderscoreESY_SY_EEEEENS4_13SM90_TMA_LOADENS4_14ComposedLayoutINS4_7SwizzleILi3ELi4ELi3EEENS4_18smem_ptr_flag_bitsILi16EEENSU_INS5_IJNSA_ILi8EEESH_EEENS5_IJSH_SC_EEEEEEEvNS4_8identityENS4_23SM90_TMA_LOAD_MULTICASTES1B_vS1C_EENS_8epilogue10collective18CollectiveEpilogueINS1F_22Sm90TmaWarpSpecializedILi4ELi2ELi16ELb1ELb0EEEJSI_NS5_IJSG_NSA_ILi32EEEEEESJ_SK_SJ_SK_NS1F_6fusion15FusionCallbacksIS1J_NS1M_13LinCombEltActINS1F_6thread7SigmoidESJ_fSJ_fLNS_15FloatRoundStyleE2EEESI_S1L_JEEES11_NS12_INS13_ILi2ELi4ELi3EEES16_NSU_INS5_IJS17_S1K_EEENS5_IJS1K_SC_EEEEEEENS4_17SM75_U32x4_LDSM_NENS4_14SM90_TMA_STOREES1Y_NS4_17SM90_U32x4_STSM_NENS4_9Copy_AtomIJS21_NS_6half_tEEEEvEEEvvEEEEvNT_6ParamsE)
        /*002c*/ 	.word	0x00000000
.L_24:


//--------------------- .nv.compat                --------------------------
	.section	.nv.compat,"",@"SHT_CUDA_COMPAT_INFO"
	.align	4
        /*0000*/ 	.byte	0x02, 0x09, 0x01, 0x00, 0x02, 0x02, 0x04, 0x00, 0x02, 0x05, 0x05, 0x00, 0x03, 0x07, 0x01, 0x01
        /*0010*/ 	.byte	0x02, 0x03, 0x01, 0x00, 0x02, 0x06, 0x01, 0x00, 0x04, 0x0b, 0x08, 0x00, 0x00, 0x00, 0x00, 0x00
        /*0020*/ 	.byte	0x00, 0x00, 0x00, 0x00


//--------------------- .nv.info._ZN7cutlass13device_kernelINS_4gemm6kernel13GemmUniversalIN4cute5tupleIJiiiiEEENS1_10collective13CollectiveMmaINS1_34MainloopSm90TmaGmmaWarpSpecializedILi6ENS5_IJNS4_1CILi2EEENSA_ILi1EEESC_EEENS1_35KernelTmaWarpSpecializedCooperativeEEENS5_IJNSA_ILi128EEESG_NSA_ILi64EEEEEENS_10bfloat16_tENS5_IJlSC_lEEESJ_SK_NS4_8TiledMMAINS4_8MMA_AtomIJNS4_4SM904GMMA28MMA_64x128x16_F32BF16BF16_SSILNSO_5MajorE0ELSQ_0ELNSO_7ScaleInE1ELSR_1EEEEEENS4_6LayoutISD_NS5_IJSC_NSA_ILi0EEESV_EEEEENS5_IJNS4_10UnderscoreESY_SY_EEEEENS4_13SM90_TMA_LOADENS4_14ComposedLayoutINS4_7SwizzleILi3ELi4ELi3EEENS4_18smem_ptr_flag_bitsILi16EEENSU_INS5_IJNSA_ILi8EEESH_EEENS5_IJSH_SC_EEEEEEEvNS4_8identityENS4_23SM90_TMA_LOAD_MULTICASTES1B_vS1C_EENS_8epilogue10collective18CollectiveEpilogueINS1F_22Sm90TmaWarpSpecializedILi4ELi2ELi16ELb1ELb0EEEJSI_NS5_IJSG_NSA_ILi32EEEEEESJ_SK_SJ_SK_NS1F_6fusion15FusionCallbacksIS1J_NS1M_13LinCombEltActINS1F_6thread7SigmoidESJ_fSJ_fLNS_15FloatRoundStyleE2EEESI_S1L_JEEES11_NS12_INS13_ILi2ELi4ELi3EEES16_NSU_INS5_IJS17_S1K_EEENS5_IJS1K_SC_EEEEEEENS4_17SM75_U32x4_LDSM_NENS4_14SM90_TMA_STOREES1Y_NS4_17SM90_U32x4_STSM_NENS4_9Copy_AtomIJS21_NS_6half_tEEEEvEEEvvEEEEvNT_6ParamsE --------------------------
	.section	.nv.info._ZN7cutlass13device_kernelINS_4gemm6kernel13GemmUniversalIN4cute5tupleIJiiiiEEENS1_10collective13CollectiveMmaINS1_34MainloopSm90TmaGmmaWarpSpecializedILi6ENS5_IJNS4_1CILi2EEENSA_ILi1EEESC_EEENS1_35KernelTmaWarpSpecializedCooperativeEEENS5_IJNSA_ILi128EEESG_NSA_ILi64EEEEEENS_10bfloat16_tENS5_IJlSC_lEEESJ_SK_NS4_8TiledMMAINS4_8MMA_AtomIJNS4_4SM904GMMA28MMA_64x128x16_F32BF16BF16_SSILNSO_5MajorE0ELSQ_0ELNSO_7ScaleInE1ELSR_1EEEEEENS4_6LayoutISD_NS5_IJSC_NSA_ILi0EEESV_EEEEENS5_IJNS4_10UnderscoreESY_SY_EEEEENS4_13SM90_TMA_LOADENS4_14ComposedLayoutINS4_7SwizzleILi3ELi4ELi3EEENS4_18smem_ptr_flag_bitsILi16EEENSU_INS5_IJNSA_ILi8EEESH_EEENS5_IJSH_SC_EEEEEEEvNS4_8identityENS4_23SM90_TMA_LOAD_MULTICASTES1B_vS1C_EENS_8epilogue10collective18CollectiveEpilogueINS1F_22Sm90TmaWarpSpecializedILi4ELi2ELi16ELb1ELb0EEEJSI_NS5_IJSG_NSA_ILi32EEEEEESJ_SK_SJ_SK_NS1F_6fusion15FusionCallbacksIS1J_NS1M_13LinCombEltActINS1F_6thread7SigmoidESJ_fSJ_fLNS_15FloatRoundStyleE2EEESI_S1L_JEEES11_NS12_INS13_ILi2ELi4ELi3EEES16_NSU_INS5_IJS17_S1K_EEENS5_IJS1K_SC_EEEEEEENS4_17SM75_U32x4_LDSM_NENS4_14SM90_TMA_STOREES1Y_NS4_17SM90_U32x4_STSM_NENS4_9Copy_AtomIJS21_NS_6half_tEEEEvEEEvvEEEEvNT_6ParamsE,"",@"SHT_CUDA_INFO"
	.sectionflags	@""
	.align	4


	//----- nvinfo : EIATTR_CUDA_API_VERSION
	.align		4
        /*0000*/ 	.byte	0x04, 0x37
        /*0002*/ 	.short	(.L_26 - .L_25)
.L_25:
        /*0004*/ 	.word	0x00000082


	//----- nvinfo : EIATTR_KPARAM_INFO
	.align		4
.L_26:
        /*0008*/ 	.byte	0x04, 0x17
        /*000a*/ 	.short	(.L_28 - .L_27)
.L_27:
        /*000c*/ 	.word	0x00000000
        /*0010*/ 	.short	0x0000
        /*0012*/ 	.short	0x0070
        /*0014*/ 	.byte	0x00, 0xf0, 0x01, 0x1c


	//----- nvinfo : EIATTR_SPARSE_MMA_MASK
	.align		4
.L_28:
        /*0018*/ 	.byte	0x03, 0x50
        /*001a*/ 	.short	0x0000


	//----- nvinfo : EIATTR_MAXREG_COUNT
	.align		4
        /*001c*/ 	.byte	0x03, 0x1b
        /*001e*/ 	.short	0x00a8


	//----- nvinfo : EIATTR_NUM_BARRIERS
	.align		4
        /*0020*/ 	.byte	0x02, 0x4c
        /*0022*/ 	.byte	0x02
	.zero		1


	//----- nvinfo : EIATTR_EXTERNS
	.align		4
        /*0024*/ 	.byte	0x04, 0x0f
        /*0026*/ 	.short	(.L_30 - .L_29)


	//   ....[0]....
	.align		4
.L_29:
        /*0028*/ 	.word	index@(__assertfail)


	//----- nvinfo : EIATTR_MERCURY_ISA_VERSION
	.align		4
.L_30:
        /*002c*/ 	.byte	0x03, 0x5f
        /*002e*/ 	.short	0x0101


	//----- nvinfo : EIATTR_INT_WARP_WIDE_INSTR_OFFSETS
	.align		4
        /*0030*/ 	.byte	0x04, 0x31
        /*0032*/ 	.short	(.L_32 - .L_31)


	//   ....[0]....
.L_31:
        /*0034*/ 	.word	0x00000a10


	//   ....[1]....
        /*0038*/ 	.word	0x00000b00


	//   ....[2]....
        /*003c*/ 	.word	0x00000b80


	//   ....[3]....
        /*0040*/ 	.word	0x00002290


	//----- nvinfo : EIATTR_COOP_GROUP_MASK_REGIDS
	.align		4
.L_32:
        /*0044*/ 	.byte	0x04, 0x29
        /*0046*/ 	.short	(.L_34 - .L_33)


	//   ....[0]....
.L_33:
        /*0048*/ 	.word	0xffffffff


	//   ....[1]....
        /*004c*/ 	.word	0xffffffff


	//   ....[2]....
        /*0050*/ 	.word	0xffffffff


	//   ....[3]....
        /*0054*/ 	.word	0xffffffff


	//   ....[4]....
        /*0058*/ 	.word	0xffffffff


	//   ....[5]....
        /*005c*/ 	.word	0xffffffff


	//   ....[6]....
        /*0060*/ 	.word	0xffffffff


	//----- nvinfo : EIATTR_COOP_GROUP_INSTR_OFFSETS
	.align		4
.L_34:
        /*0064*/ 	.byte	0x04, 0x28
        /*0066*/ 	.short	(.L_36 - .L_35)


	//   ....[0]....
.L_35:
        /*0068*/ 	.word	0x00000070


	//   ....[1]....
        /*006c*/ 	.word	0x00000080


	//   ....[2]....
        /*0070*/ 	.word	0x00000440


	//   ....[3]....
        /*0074*/ 	.word	0x00000610


	//   ....[4]....
        /*0078*/ 	.word	0x00000840


	//   ....[5]....
        /*007c*/ 	.word	0x00000cc0


	//   ....[6]....
        /*0080*/ 	.word	0x000018b0


	//----- nvinfo : EIATTR_REG_RECONFIG
	.align		4
.L_36:
        /*0084*/ 	.byte	0x01, 0x54
	.zero		2


	//----- nvinfo : EIATTR_SYSCALL_OFFSETS
	.align		4
        /*0088*/ 	.byte	0x04, 0x46
        /*008a*/ 	.short	(.L_38 - .L_37)


	//   ....[0]....
.L_37:
        /*008c*/ 	.word	0x00001aa0


	//   ....[1]....
        /*0090*/ 	.word	0x00002570


	//   ....[2]....
        /*0094*/ 	.word	0x00002660


	//----- nvinfo : EIATTR_MBARRIER_INSTR_OFFSETS
	.align		4
.L_38:
        /*0098*/ 	.byte	0x04, 0x39
        /*009a*/ 	.short	(.L_40 - .L_39)


	//   ....[0]....
.L_39:
        /*009c*/ 	.word	0x00000540
        /*00a0*/ 	.word	0x000000ff
        /*00a4*/ 	.word	0x00000000
        /*00a8*/ 	.short	0x0100
        /*00aa*/ 	.byte	0x08
	.zero		1


	//   ....[1]....
        /*00ac*/ 	.word	0x00000550
        /*00b0*/ 	.word	0x000000ff
        /*00b4*/ 	.word	0x00000030
        /*00b8*/ 	.short	0x0100
        /*00ba*/ 	.byte	0x08
	.zero		1


	//   ....[2]....
        /*00bc*/ 	.word	0x00000560
        /*00c0*/ 	.word	0x000000ff
        /*00c4*/ 	.word	0x00000008
        /*00c8*/ 	.short	0x0100
        /*00ca*/ 	.byte	0x08
	.zero		1


	//   ....[3]....
        /*00cc*/ 	.word	0x00000570
        /*00d0*/ 	.word	0x000000ff
        /*00d4*/ 	.word	0x00000038
        /*00d8*/ 	.short	0x0100
        /*00da*/ 	.byte	0x08
	.zero		1


	//   ....[4]....
        /*00dc*/ 	.word	0x00000580
        /*00e0*/ 	.word	0x000000ff
        /*00e4*/ 	.word	0x00000010
        /*00e8*/ 	.short	0x0100
        /*00ea*/ 	.byte	0x08
	.zero		1


	//   ....[5]....
        /*00ec*/ 	.word	0x00000590
        /*00f0*/ 	.word	0x000000ff
        /*00f4*/ 	.word	0x00000040
        /*00f8*/ 	.short	0x0100
        /*00fa*/ 	.byte	0x08
	.zero		1


	//   ....[6]....
        /*00fc*/ 	.word	0x000005a0
        /*0100*/ 	.word	0x000000ff
        /*0104*/ 	.word	0x00000018
        /*0108*/ 	.short	0x0100
        /*010a*/ 	.byte	0x08
	.zero		1


	//   ....[7]....
        /*010c*/ 	.word	0x000005b0
        /*0110*/ 	.word	0x000000ff
        /*0114*/ 	.word	0x00000048
        /*0118*/ 	.short	0x0100
        /*011a*/ 	.byte	0x08
	.zero		1


	//   ....[8]....
        /*011c*/ 	.word	0x000005c0
        /*0120*/ 	.word	0x000000ff
        /*0124*/ 	.word	0x00000020
        /*0128*/ 	.short	0x0100
        /*012a*/ 	.byte	0x08
	.zero		1


	//   ....[9]....
        /*012c*/ 	.word	0x000005d0
        /*0130*/ 	.word	0x000000ff
        /*0134*/ 	.word	0x00000050
        /*0138*/ 	.short	0x0100
        /*013a*/ 	.byte	0x08
	.zero		1


	//   ....[10]....
        /*013c*/ 	.word	0x000005e0
        /*0140*/ 	.word	0x000000ff
        /*0144*/ 	.word	0x00000028
        /*0148*/ 	.short	0x0100
        /*014a*/ 	.byte	0x08
	.zero		1


	//   ....[11]....
        /*014c*/ 	.word	0x000005f0
        /*0150*/ 	.word	0x000000ff
        /*0154*/ 	.word	0x00000058
        /*0158*/ 	.short	0x0100
        /*015a*/ 	.byte	0x08
	.zero		1


	//   ....[12]....
        /*015c*/ 	.word	0x00000750
        /*0160*/ 	.word	0x000000ff
        /*0164*/ 	.word	0x00000060
        /*0168*/ 	.short	0x0100
        /*016a*/ 	.byte	0x08
	.zero		1


	//   ....[13]....
        /*016c*/ 	.word	0x00000760
        /*0170*/ 	.word	0x000000ff
        /*0174*/ 	.word	0x00000080
        /*0178*/ 	.short	0x0100
        /*017a*/ 	.byte	0x08
	.zero		1


	//   ....[14]....
        /*017c*/ 	.word	0x00000770
        /*0180*/ 	.word	0x000000ff
        /*0184*/ 	.word	0x00000068
        /*0188*/ 	.short	0x0100
        /*018a*/ 	.byte	0x08
	.zero		1


	//   ....[15]....
        /*018c*/ 	.word	0x00000780
        /*0190*/ 	.word	0x000000ff
        /*0194*/ 	.word	0x00000088
        /*0198*/ 	.short	0x0100
        /*019a*/ 	.byte	0x08
	.zero		1


	//   ....[16]....
        /*019c*/ 	.word	0x00000790
        /*01a0*/ 	.word	0x000000ff
        /*01a4*/ 	.word	0x00000070
        /*01a8*/ 	.short	0x0100
        /*01aa*/ 	.byte	0x08
	.zero		1


	//   ....[17]....
        /*01ac*/ 	.word	0x000007a0
        /*01b0*/ 	.word	0x000000ff
        /*01b4*/ 	.word	0x00000090
        /*01b8*/ 	.short	0x0100
        /*01ba*/ 	.byte	0x08
	.zero		1


	//   ....[18]....
        /*01bc*/ 	.word	0x000007b0
        /*01c0*/ 	.word	0x000000ff
        /*01c4*/ 	.word	0x00000078
        /*01c8*/ 	.short	0x0100
        /*01ca*/ 	.byte	0x08
	.zero		1


	//   ....[19]....
        /*01cc*/ 	.word	0x000007c0
        /*01d0*/ 	.word	0x000000ff
        /*01d4*/ 	.word	0x00000098
        /*01d8*/ 	.short	0x0100
        /*01da*/ 	.byte	0x08
	.zero		1


	//   ....[20]....
        /*01dc*/ 	.word	0x00000bf0
        /*01e0*/ 	.word	0x000000ff
        /*01e4*/ 	.word	0x000000a0
        /*01e8*/ 	.short	0x0100
        /*01ea*/ 	.byte	0x06
	.zero		1


	//   ....[21]....
        /*01ec*/ 	.word	0x00000c70
        /*01f0*/ 	.word	0x000000ff
        /*01f4*/ 	.word	0x000000a8
        /*01f8*/ 	.short	0x0100
        /*01fa*/ 	.byte	0x06
	.zero		1


	//   ....[22]....
        /*01fc*/ 	.word	0x00001b20
        /*0200*/ 	.word	0x00000003
        /*0204*/ 	.word	0x00000000
        /*0208*/ 	.short	0x010a
        /*020a*/ 	.byte	0x3f
	.zero		1


	//   ....[23]....
        /*020c*/ 	.word	0x00001b80
        /*0210*/ 	.word	0x00000003
        /*0214*/ 	.word	0x00000000
        /*0218*/ 	.short	0x010a
        /*021a*/ 	.byte	0x3f
	.zero		1


	//   ....[24]....
        /*021c*/ 	.word	0x00001ea0
        /*0220*/ 	.word	0x000000ff
        /*0224*/ 	.word	0x00000000
        /*0228*/ 	.short	0x010a
        /*022a*/ 	.byte	0x04
	.zero		1


	//   ....[25]....
        /*022c*/ 	.word	0x00001ee0
        /*0230*/ 	.word	0x000000ff
        /*0234*/ 	.word	0x00000000
        /*0238*/ 	.short	0x010a
        /*023a*/ 	.byte	0x04
	.zero		1


	//   ....[26]....
        /*023c*/ 	.word	0x00002140
        /*0240*/ 	.word	0x00000005
        /*0244*/ 	.word	0x00000000
        /*0248*/ 	.short	0x0101
        /*024a*/ 	.byte	0x3f
	.zero		1


	//   ....[27]....
        /*024c*/ 	.word	0x00002330
        /*0250*/ 	.word	0x00000003
        /*0254*/ 	.word	0x00000000
        /*0258*/ 	.short	0x0101
        /*025a*/ 	.byte	0x3f
	.zero		1


	//   ....[28]....
        /*025c*/ 	.word	0x00002b10
        /*0260*/ 	.word	0x000000ff
        /*0264*/ 	.word	0x00000060
        /*0268*/ 	.short	0x010a
        /*026a*/ 	.byte	0x33
	.zero		1


	//   ....[29]....
        /*026c*/ 	.word	0x000048a0
        /*0270*/ 	.word	0x000000ff
        /*0274*/ 	.word	0x00000000
        /*0278*/ 	.short	0x0101
        /*027a*/ 	.byte	0x04
	.zero		1


	//   ....[30]....
        /*027c*/ 	.word	0x00004970
        /*0280*/ 	.word	0x00000000
        /*0284*/ 	.word	0x00000060
        /*0288*/ 	.short	0x010a
        /*028a*/ 	.byte	0x3f
	.zero		1


	//   ....[31]....
        /*028c*/ 	.word	0x00006690
        /*0290*/ 	.word	0x000000ff
        /*0294*/ 	.word	0x00000000
        /*0298*/ 	.short	0x0101
        /*029a*/ 	.byte	0x04
	.zero		1


	//   ....[32]....
        /*029c*/ 	.word	0x00006780
        /*02a0*/ 	.word	0x00000000
        /*02a4*/ 	.word	0x00000060
        /*02a8*/ 	.short	0x010a
        /*02aa*/ 	.byte	0x3f
	.zero		1


	//   ....[33]....
        /*02ac*/ 	.word	0x000084d0
        /*02b0*/ 	.word	0x000000ff
        /*02b4*/ 	.word	0x00000000
        /*02b8*/ 	.short	0x0101
        /*02ba*/ 	.byte	0x04
	.zero		1


	//   ....[34]....
        /*02bc*/ 	.word	0x000085a0
        /*02c0*/ 	.word	0x00000003
        /*02c4*/ 	.word	0x00000060
        /*02c8*/ 	.short	0x010a
        /*02ca*/ 	.byte	0x3f
	.zero		1


	//   ....[35]....
        /*02cc*/ 	.word	0x0000a2c0
        /*02d0*/ 	.word	0x000000ff
        /*02d4*/ 	.word	0x00000000
        /*02d8*/ 	.short	0x0101
        /*02da*/ 	.byte	0x04
	.zero		1


	//   ....[36]....
        /*02dc*/ 	.word	0x0000abc0
        /*02e0*/ 	.word	0x000000ff
        /*02e4*/ 	.word	0x00000000
        /*02e8*/ 	.short	0x0101
        /*02ea*/ 	.byte	0x04
	.zero		1


	//   ....[37]....
        /*02ec*/ 	.word	0x0000b1d0
        /*02f0*/ 	.word	0x000000ff
        /*02f4*/ 	.word	0x000000a8
        /*02f8*/ 	.short	0x010a
        /*02fa*/ 	.byte	0x04
	.zero		1


	//   ....[38]....
        /*02fc*/ 	.word	0x0000b5e0
        /*0300*/ 	.word	0x000000ff
        /*0304*/ 	.word	0x00000080
        /*0308*/ 	.short	0x010a
        /*030a*/ 	.byte	0x05
	.zero		1


	//   ....[39]....
        /*030c*/ 	.word	0x0000b6d0
        /*0310*/ 	.word	0x000000ff
        /*0314*/ 	.word	0x00000060
        /*0318*/ 	.short	0x010b
        /*031a*/ 	.byte	0x05
	.zero		1


	//   ....[40]....
        /*031c*/ 	.word	0x0000b730
        /*0320*/ 	.word	0x000000ff
        /*0324*/ 	.word	0x00000000
        /*0328*/ 	.short	0x0101
        /*032a*/ 	.byte	0x04
	.zero		1


	//   ....[41]....
        /*032c*/ 	.word	0x0000b760
        /*0330*/ 	.word	0x000000ff
        /*0334*/ 	.word	0x00000088
        /*0338*/ 	.short	0x010a
        /*033a*/ 	.byte	0x05
	.zero		1


	//   ....[42]....
        /*033c*/ 	.word	0x0000b870
        /*0340*/ 	.word	0x000000ff
        /*0344*/ 	.word	0x00000068
        /*0348*/ 	.short	0x010b
        /*034a*/ 	.byte	0x05
	.zero		1


	//   ....[43]....
        /*034c*/ 	.word	0x0000b8d0
        /*0350*/ 	.word	0x000000ff
        /*0354*/ 	.word	0x00000000
        /*0358*/ 	.short	0x0101
        /*035a*/ 	.byte	0x04
	.zero		1


	//   ....[44]....
        /*035c*/ 	.word	0x0000b900
        /*0360*/ 	.word	0x000000ff
        /*0364*/ 	.word	0x00000090
        /*0368*/ 	.short	0x010a
        /*036a*/ 	.byte	0x05
	.zero		1


	//   ....[45]....
        /*036c*/ 	.word	0x0000ba10
        /*0370*/ 	.word	0x000000ff
        /*0374*/ 	.word	0x00000070
        /*0378*/ 	.short	0x010b
        /*037a*/ 	.byte	0x05
	.zero		1


	//   ....[46]....
        /*037c*/ 	.word	0x0000ba70
        /*0380*/ 	.word	0x000000ff
        /*0384*/ 	.word	0x00000000
        /*0388*/ 	.short	0x0101
        /*038a*/ 	.byte	0x04
	.zero		1


	//   ....[47]....
        /*038c*/ 	.word	0x0000baa0
        /*0390*/ 	.word	0x000000ff
        /*0394*/ 	.word	0x00000098
        /*0398*/ 	.short	0x010a
        /*039a*/ 	.byte	0x05
	.zero		1


	//   ....[48]....
        /*039c*/ 	.word	0x0000bbb0
        /*03a0*/ 	.word	0x000000ff
        /*03a4*/ 	.word	0x00000078
        /*03a8*/ 	.short	0x010b
        /*03aa*/ 	.byte	0x05
	.zero		1


	//   ....[49]....
        /*03ac*/ 	.word	0x0000bc90
        /*03b0*/ 	.word	0x000000ff
        /*03b4*/ 	.word	0x00000000
        /*03b8*/ 	.short	0x0101
        /*03ba*/ 	.byte	0x04
	.zero		1


	//   ....[50]....
        /*03bc*/ 	.word	0x0000c2e0
        /*03c0*/ 	.word	0x00000003
        /*03c4*/ 	.word	0x00000080
        /*03c8*/ 	.short	0x010a
        /*03ca*/ 	.byte	0x3f
	.zero		1


	//   ....[51]....
        /*03cc*/ 	.word	0x0000c320
        /*03d0*/ 	.word	0x00000003
        /*03d4*/ 	.word	0x00000088
        /*03d8*/ 	.short	0x010a
        /*03da*/ 	.byte	0x3f
	.zero		1


	//   ....[52]....
        /*03dc*/ 	.word	0x0000c360
        /*03e0*/ 	.word	0x00000003
        /*03e4*/ 	.word	0x00000090
        /*03e8*/ 	.short	0x010a
        /*03ea*/ 	.byte	0x3f
	.zero		1


	//   ....[53]....
        /*03ec*/ 	.word	0x0000c3b0
        /*03f0*/ 	.word	0x00000003
        /*03f4*/ 	.word	0x00000098
        /*03f8*/ 	.short	0x010a
        /*03fa*/ 	.byte	0x3f
	.zero		1


	//   ....[54]....
        /*03fc*/ 	.word	0x0000c700
        /*0400*/ 	.word	0x0000000e
        /*0404*/ 	.word	0x00000030
        /*0408*/ 	.short	0x010a
        /*040a*/ 	.byte	0x3f
	.zero		1


	//   ....[55]....
        /*040c*/ 	.word	0x0000ca90
        /*0410*/ 	.word	0x00000006
        /*0414*/ 	.word	0x000000a8
        /*0418*/ 	.short	0x0101
        /*041a*/ 	.byte	0x3f
	.zero		1


	//   ....[56]....
        /*041c*/ 	.word	0x0000d1a0
        /*0420*/ 	.word	0x00000007
        /*0424*/ 	.word	0x00000000
        /*0428*/ 	.short	0x010a
        /*042a*/ 	.byte	0x3f
	.zero		1


	//   ....[57]....
        /*042c*/ 	.word	0x0000d220
        /*0430*/ 	.word	0x00000008
        /*0434*/ 	.word	0x00000000
        /*0438*/ 	.short	0x010a
        /*043a*/ 	.byte	0x3f
	.zero		1


	//   ....[58]....
        /*043c*/ 	.word	0x0000d2b0
        /*0440*/ 	.word	0x00000009
        /*0444*/ 	.word	0x00000000
        /*0448*/ 	.short	0x010a
        /*044a*/ 	.byte	0x3f
	.zero		1


	//   ....[59]....
        /*044c*/ 	.word	0x0000d340
        /*0450*/ 	.word	0x00000008
        /*0454*/ 	.word	0x00000000
        /*0458*/ 	.short	0x010a
        /*045a*/ 	.byte	0x3f
	.zero		1


	//   ....[60]....
        /*045c*/ 	.word	0x0000d3d0
        /*0460*/ 	.word	0x0000000b
        /*0464*/ 	.word	0x00000000
        /*0468*/ 	.short	0x010a
        /*046a*/ 	.byte	0x3f
	.zero		1


	//   ....[61]....
        /*046c*/ 	.word	0x0000d460
        /*0470*/ 	.word	0x00000003
        /*0474*/ 	.word	0x00000000
        /*0478*/ 	.short	0x010a
        /*047a*/ 	.byte	0x3f
	.zero		1


	//   ....[62]....
        /*047c*/ 	.word	0x0000d4c0
        /*0480*/ 	.word	0x00000003
        /*0484*/ 	.word	0x00000000
        /*0488*/ 	.short	0x010a
        /*048a*/ 	.byte	0x3f
	.zero		1


	//   ....[63]....
        /*048c*/ 	.word	0x0000d520
        /*0490*/ 	.word	0x00000005
        /*0494*/ 	.word	0x00000000
        /*0498*/ 	.short	0x010a
        /*049a*/ 	.byte	0x3f
	.zero		1


	//   ....[64]....
        /*049c*/ 	.word	0x0000d580
        /*04a0*/ 	.word	0x00000004
        /*04a4*/ 	.word	0x00000060
        /*04a8*/ 	.short	0x010a
        /*04aa*/ 	.byte	0x3f
	.zero		1


	//   ....[65]....
        /*04ac*/ 	.word	0x0000d5d0
        /*04b0*/ 	.word	0x00000000
        /*04b4*/ 	.word	0x00000060
        /*04b8*/ 	.short	0x010a
        /*04ba*/ 	.byte	0x3f
	.zero		1


	//   ....[66]....
        /*04bc*/ 	.word	0x0000d620
        /*04c0*/ 	.word	0x00000000
        /*04c4*/ 	.word	0x00000060
        /*04c8*/ 	.short	0x010a
        /*04ca*/ 	.byte	0x3f
	.zero		1


	//   ....[67]....
        /*04cc*/ 	.word	0x0000d670
        /*04d0*/ 	.word	0x00000003
        /*04d4*/ 	.word	0x00000060
        /*04d8*/ 	.short	0x010a
        /*04da*/ 	.byte	0x3f
	.zero		1


	//   ....[68]....
        /*04dc*/ 	.word	0x0000d6d0
        /*04e0*/ 	.word	0x00000003
        /*04e4*/ 	.word	0x000000a8
        /*04e8*/ 	.short	0x010a
        /*04ea*/ 	.byte	0x3f
	.zero		1


	//   ....[69]....
        /*04ec*/ 	.word	0x0000d730
        /*04f0*/ 	.word	0x00000005
        /*04f4*/ 	.word	0x00000080
        /*04f8*/ 	.short	0x010a
        /*04fa*/ 	.byte	0x3f
	.zero		1


	//   ....[70]....
        /*04fc*/ 	.word	0x0000d790
        /*0500*/ 	.word	0x00000005
        /*0504*/ 	.word	0x00000088
        /*0508*/ 	.short	0x010a
        /*050a*/ 	.byte	0x3f
	.zero		1


	//   ....[71]....
        /*050c*/ 	.word	0x0000d7f0
        /*0510*/ 	.word	0x00000005
        /*0514*/ 	.word	0x00000090
        /*0518*/ 	.short	0x010a
        /*051a*/ 	.byte	0x3f
	.zero		1


	//   ....[72]....
        /*051c*/ 	.word	0x0000d850
        /*0520*/ 	.word	0x00000005
        /*0524*/ 	.word	0x00000098
        /*0528*/ 	.short	0x010a
        /*052a*/ 	.byte	0x3f
	.zero		1


	//   ....[73]....
        /*052c*/ 	.word	0x0000d8a0
        /*0530*/ 	.word	0x00000003
        /*0534*/ 	.word	0x00000080
        /*0538*/ 	.short	0x010a
        /*053a*/ 	.byte	0x3f
	.zero		1


	//   ....[74]....
        /*053c*/ 	.word	0x0000d8f0
        /*0540*/ 	.word	0x00000003
        /*0544*/ 	.word	0x00000088
        /*0548*/ 	.short	0x010a
        /*054a*/ 	.byte	0x3f
	.zero		1


	//   ....[75]....
        /*054c*/ 	.word	0x0000d940
        /*0550*/ 	.word	0x00000003
        /*0554*/ 	.word	0x00000090
        /*0558*/ 	.short	0x010a
        /*055a*/ 	.byte	0x3f
	.zero		1


	//   ....[76]....
        /*055c*/ 	.word	0x0000da10
        /*0560*/ 	.word	0x0000000e
        /*0564*/ 	.word	0x00000030
        /*0568*/ 	.short	0x010a
        /*056a*/ 	.byte	0x3f
	.zero		1


	//   ....[77]....
        /*056c*/ 	.word	0x0000dae0
        /*0570*/ 	.word	0x00000007
        /*0574*/ 	.word	0x00000000
        /*0578*/ 	.short	0x010a
        /*057a*/ 	.byte	0x3f
	.zero		1


	//   ....[78]....
        /*057c*/ 	.word	0x0000db30
        /*0580*/ 	.word	0x00000008
        /*0584*/ 	.word	0x00000000
        /*0588*/ 	.short	0x010a
        /*058a*/ 	.byte	0x3f
	.zero		1


	//   ....[79]....
        /*058c*/ 	.word	0x0000db80
        /*0590*/ 	.word	0x00000009
        /*0594*/ 	.word	0x00000000
        /*0598*/ 	.short	0x010a
        /*059a*/ 	.byte	0x3f
	.zero		1


	//   ....[80]....
        /*059c*/ 	.word	0x0000dbd0
        /*05a0*/ 	.word	0x00000008
        /*05a4*/ 	.word	0x00000000
        /*05a8*/ 	.short	0x010a
        /*05aa*/ 	.byte	0x3f
	.zero		1


	//   ....[81]....
        /*05ac*/ 	.word	0x0000dc20
        /*05b0*/ 	.word	0x0000000b
        /*05b4*/ 	.word	0x00000000
        /*05b8*/ 	.short	0x010a
        /*05ba*/ 	.byte	0x3f
	.zero		1


	//----- nvinfo : EIATTR_NUM_MBARRIERS
	.align		4
.L_40:
        /*05bc*/ 	.byte	0x03, 0x38
        /*05be*/ 	.short	0x0016


	//----- nvinfo : EIATTR_EXIT_INSTR_OFFSETS
	.align		4
        /*05c0*/ 	.byte	0x04, 0x1c
        /*05c2*/ 	.short	(.L_42 - .L_41)


	//   ....[0]....
.L_41:
        /*05c4*/ 	.word	0x0000d4b0


	//----- nvinfo : EIATTR_MAX_THREADS
	.align		4
.L_42:
        /*05c8*/ 	.byte	0x04, 0x05
        /*05ca*/ 	.short	(.L_44 - .L_43)
.L_43:
        /*05cc*/ 	.word	0x00000180
        /*05d0*/ 	.word	0x00000001
        /*05d4*/ 	.word	0x00000001


	//----- nvinfo : EIATTR_CRS_STACK_SIZE
	.align		4
.L_44:
        /*05d8*/ 	.byte	0x04, 0x1e
        /*05da*/ 	.short	(.L_46 - .L_45)
.L_45:
        /*05dc*/ 	.word	0x00000000


	//----- nvinfo : EIATTR_CBANK_PARAM_SIZE
	.align		4
.L_46:
        /*05e0*/ 	.byte	0x03, 0x19
        /*05e2*/ 	.short	0x0770


	//----- nvinfo : EIATTR_PARAM_CBANK
	.align		4
        /*05e4*/ 	.byte	0x04, 0x0a
        /*05e6*/ 	.short	(.L_48 - .L_47)
	.align		4
.L_47:
        /*05e8*/ 	.word	index@(.nv.constant0._ZN7cutlass13device_kernelINS_4gemm6kernel13GemmUniversalIN4cute5tupleIJiiiiEEENS1_10collective13CollectiveMmaINS1_34MainloopSm90TmaGmmaWarpSpecializedILi6ENS5_IJNS4_1CILi2EEENSA_ILi1EEESC_EEENS1_35KernelTmaWarpSpecializedCooperativeEEENS5_IJNSA_ILi128EEESG_NSA_ILi64EEEEEENS_10bfloat16_tENS5_IJlSC_lEEESJ_SK_NS4_8TiledMMAINS4_8MMA_AtomIJNS4_4SM904GMMA28MMA_64x128x16_F32BF16BF16_SSILNSO_5MajorE0ELSQ_0ELNSO_7ScaleInE1ELSR_1EEEEEENS4_6LayoutISD_NS5_IJSC_NSA_ILi0EEESV_EEEEENS5_IJNS4_10UnderscoreESY_SY_EEEEENS4_13SM90_TMA_LOADENS4_14ComposedLayoutINS4_7SwizzleILi3ELi4ELi3EEENS4_18smem_ptr_flag_bitsILi16EEENSU_INS5_IJNSA_ILi8EEESH_EEENS5_IJSH_SC_EEEEEEEvNS4_8identityENS4_23SM90_TMA_LOAD_MULTICASTES1B_vS1C_EENS_8epilogue10collective18CollectiveEpilogueINS1F_22Sm90TmaWarpSpecializedILi4ELi2ELi16ELb1ELb0EEEJSI_NS5_IJSG_NSA_ILi32EEEEEESJ_SK_SJ_SK_NS1F_6fusion15FusionCallbacksIS1J_NS1M_13LinCombEltActINS1F_6thread7SigmoidESJ_fSJ_fLNS_15FloatRoundStyleE2EEESI_S1L_JEEES11_NS12_INS13_ILi2ELi4ELi3EEES16_NSU_INS5_IJS17_S1K_EEENS5_IJS1K_SC_EEEEEEENS4_17SM75_U32x4_LDSM_NENS4_14SM90_TMA_STOREES1Y_NS4_17SM90_U32x4_STSM_NENS4_9Copy_AtomIJS21_NS_6half_tEEEEvEEEvvEEEEvNT_6ParamsE)
        /*05ec*/ 	.short	0x0210
        /*05ee*/ 	.short	0x0770


	//----- nvinfo : EIATTR_SW_WAR
	.align		4
.L_48:
        /*05f0*/ 	.byte	0x04, 0x36
        /*05f2*/ 	.short	(.L_50 - .L_49)
.L_49:
        /*05f4*/ 	.word	0x00000008
.L_50:


//--------------------- .nv.callgraph             --------------------------
	.section	.nv.callgraph,"",@"SHT_CUDA_CALLGRAPH"
	.align	4
	.sectionentsize	8
	.align		4
        /*0000*/ 	.word	0x00000000
	.align		4
        /*0004*/ 	.word	0xffffffff
	.align		4
        /*0008*/ 	.word	index@(_ZN7cutlass13device_kernelINS_4gemm6kernel13GemmUniversalIN4cute5tupleIJiiiiEEENS1_10collective13CollectiveMmaINS1_34MainloopSm90TmaGmmaWarpSpecializedILi6ENS5_IJNS4_1CILi2EEENSA_ILi1EEESC_EEENS1_35KernelTmaWarpSpecializedCooperativeEEENS5_IJNSA_ILi128EEESG_NSA_ILi64EEEEEENS_10bfloat16_tENS5_IJlSC_lEEESJ_SK_NS4_8TiledMMAINS4_8MMA_AtomIJNS4_4SM904GMMA28MMA_64x128x16_F32BF16BF16_SSILNSO_5MajorE0ELSQ_0ELNSO_7ScaleInE1ELSR_1EEEEEENS4_6LayoutISD_NS5_IJSC_NSA_ILi0EEESV_EEEEENS5_IJNS4_10UnderscoreESY_SY_EEEEENS4_13SM90_TMA_LOADENS4_14ComposedLayoutINS4_7SwizzleILi3ELi4ELi3EEENS4_18smem_ptr_flag_bitsILi16EEENSU_INS5_IJNSA_ILi8EEESH_EEENS5_IJSH_SC_EEEEEEEvNS4_8identityENS4_23SM90_TMA_LOAD_MULTICASTES1B_vS1C_EENS_8epilogue10collective18CollectiveEpilogueINS1F_22Sm90TmaWarpSpecializedILi4ELi2ELi16ELb1ELb0EEEJSI_NS5_IJSG_NSA_ILi32EEEEEESJ_SK_SJ_SK_NS1F_6fusion15FusionCallbacksIS1J_NS1M_13LinCombEltActINS1F_6thread7SigmoidESJ_fSJ_fLNS_15FloatRoundStyleE2EEESI_S1L_JEEES11_NS12_INS13_ILi2ELi4ELi3EEES16_NSU_INS5_IJS17_S1K_EEENS5_IJS1K_SC_EEEEEEENS4_17SM75_U32x4_LDSM_NENS4_14SM90_TMA_STOREES1Y_NS4_17SM90_U32x4_STSM_NENS4_9Copy_AtomIJS21_NS_6half_tEEEEvEEEvvEEEEvNT_6ParamsE)
	.align		4
        /*000c*/ 	.word	index@(__assertfail)
	.align		4
        /*0010*/ 	.word	0x00000000
	.align		4
        /*0014*/ 	.word	0xfffffffe
	.align		4
        /*0018*/ 	.word	0x00000000
	.align		4
        /*001c*/ 	.word	0xfffffffd
	.align		4
        /*0020*/ 	.word	0x00000000
	.align		4
        /*0024*/ 	.word	0xfffffffc


//--------------------- .nv.constant4             --------------------------
	.section	.nv.constant4,"a",@progbits
	.align	8
	.align		8
.nv.constant4:
        /*0000*/ 	.dword	__assertfail
	.align		8
        /*0008*/ 	.dword	__unnamed_1
	.align		8
        /*0010*/ 	.dword	__unnamed_2
	.align		8
        /*0018*/ 	.dword	_ZN39_INTERNAL_883ead62_4_k_cu_c6a7f373_27454cuda3std3__45__cpo5beginE
	.align		8
        /*0020*/ 	.dword	_ZN39_INTERNAL_883ead62_4_k_cu_c6a7f373_27454cuda3std3__45__cpo3endE
	.align		8
        /*0028*/ 	.dword	_ZN39_INTERNAL_883ead62_4_k_cu_c6a7f373_27454cuda3std3__45__cpo6cbeginE
	.align		8
        /*0030*/ 	.dword	_ZN39_INTERNAL_883ead62_4_k_cu_c6a7f373_27454cuda3std3__45__cpo4cendE
	.align		8
        /*0038*/ 	.dword	_ZN39_INTERNAL_883ead62_4_k_cu_c6a7f373_27454cuda3std3__441_GLOBAL__N__883ead62_4_k_cu_c6a7f373_27456ignoreE
	.align		8
        /*0040*/ 	.dword	_ZN39_INTERNAL_883ead62_4_k_cu_c6a7f373_27454cuda3std3__419piecewise_constructE
	.align		8
        /*0048*/ 	.dword	_ZN39_INTERNAL_883ead62_4_k_cu_c6a7f373_27454cuda3std3__48in_placeE
	.align		8
        /*0050*/ 	.dword	_ZN39_INTERNAL_883ead62_4_k_cu_c6a7f373_27454cuda3std6ranges3__45__cpo4swapE
	.align		8
        /*0058*/ 	.dword	_ZN39_INTERNAL_883ead62_4_k_cu_c6a7f373_27454cuda3std6ranges3__45__cpo9iter_moveE
	.align		8
        /*0060*/ 	.dword	_ZN39_INTERNAL_883ead62_4_k_cu_c6a7f373_27454cute7productE
	.align		8
        /*0068*/ 	.dword	_ZN39_INTERNAL_883ead62_4_k_cu_c6a7f373_27454cute1_E
	.align		8
        /*0070*/ 	.dword	$str$22
	.align		8
        /*0078*/ 	.dword	$str$23
	.align		8
        /*0080*/ 	.dword	$str$26
	.align		8
        /*0088*/ 	.dword	$str$27


//--------------------- .text._ZN7cutlass13device_kernelINS_4gemm6kernel13GemmUniversalIN4cute5tupleIJiiiiEEENS1_10collective13CollectiveMmaINS1_34MainloopSm90TmaGmmaWarpSpecializedILi6ENS5_IJNS4_1CILi2EEENSA_ILi1EEESC_EEENS1_35KernelTmaWarpSpecializedCooperativeEEENS5_IJNSA_ILi128EEESG_NSA_ILi64EEEEEENS_10bfloat16_tENS5_IJlSC_lEEESJ_SK_NS4_8TiledMMAINS4_8MMA_AtomIJNS4_4SM904GMMA28MMA_64x128x16_F32BF16BF16_SSILNSO_5MajorE0ELSQ_0ELNSO_7ScaleInE1ELSR_1EEEEEENS4_6LayoutISD_NS5_IJSC_NSA_ILi0EEESV_EEEEENS5_IJNS4_10UnderscoreESY_SY_EEEEENS4_13SM90_TMA_LOADENS4_14ComposedLayoutINS4_7SwizzleILi3ELi4ELi3EEENS4_18smem_ptr_flag_bitsILi16EEENSU_INS5_IJNSA_ILi8EEESH_EEENS5_IJSH_SC_EEEEEEEvNS4_8identityENS4_23SM90_TMA_LOAD_MULTICASTES1B_vS1C_EENS_8epilogue10collective18CollectiveEpilogueINS1F_22Sm90TmaWarpSpecializedILi4ELi2ELi16ELb1ELb0EEEJSI_NS5_IJSG_NSA_ILi32EEEEEESJ_SK_SJ_SK_NS1F_6fusion15FusionCallbacksIS1J_NS1M_13LinCombEltActINS1F_6thread7SigmoidESJ_fSJ_fLNS_15FloatRoundStyleE2EEESI_S1L_JEEES11_NS12_INS13_ILi2ELi4ELi3EEES16_NSU_INS5_IJS17_S1K_EEENS5_IJS1K_SC_EEEEEEENS4_17SM75_U32x4_LDSM_NENS4_14SM90_TMA_STOREES1Y_NS4_17SM90_U32x4_STSM_NENS4_9Copy_AtomIJS21_NS_6half_tEEEEvEEEvvEEEEvNT_6ParamsE --------------------------
	.section	.text._ZN7cutlass13device_kernelINS_4gemm6kernel13GemmUniversalIN4cute5tupleIJiiiiEEENS1_10collective13CollectiveMmaINS1_34MainloopSm90TmaGmmaWarpSpecializedILi6ENS5_IJNS4_1CILi2EEENSA_ILi1EEESC_EEENS1_35KernelTmaWarpSpecializedCooperativeEEENS5_IJNSA_ILi128EEESG_NSA_ILi64EEEEEENS_10bfloat16_tENS5_IJlSC_lEEESJ_SK_NS4_8TiledMMAINS4_8MMA_AtomIJNS4_4SM904GMMA28MMA_64x128x16_F32BF16BF16_SSILNSO_5MajorE0ELSQ_0ELNSO_7ScaleInE1ELSR_1EEEEEENS4_6LayoutISD_NS5_IJSC_NSA_ILi0EEESV_EEEEENS5_IJNS4_10UnderscoreESY_SY_EEEEENS4_13SM90_TMA_LOADENS4_14ComposedLayoutINS4_7SwizzleILi3ELi4ELi3EEENS4_18smem_ptr_flag_bitsILi16EEENSU_INS5_IJNSA_ILi8EEESH_EEENS5_IJSH_SC_EEEEEEEvNS4_8identityENS4_23SM90_TMA_LOAD_MULTICASTES1B_vS1C_EENS_8epilogue10collective18CollectiveEpilogueINS1F_22Sm90TmaWarpSpecializedILi4ELi2ELi16ELb1ELb0EEEJSI_NS5_IJSG_NSA_ILi32EEEEEESJ_SK_SJ_SK_NS1F_6fusion15FusionCallbacksIS1J_NS1M_13LinCombEltActINS1F_6thread7SigmoidESJ_fSJ_fLNS_15FloatRoundStyleE2EEESI_S1L_JEEES11_NS12_INS13_ILi2ELi4ELi3EEES16_NSU_INS5_IJS17_S1K_EEENS5_IJS1K_SC_EEEEEEENS4_17SM75_U32x4_LDSM_NENS4_14SM90_TMA_STOREES1Y_NS4_17SM90_U32x4_STSM_NENS4_9Copy_AtomIJS21_NS_6half_tEEEEvEEEvvEEEEvNT_6ParamsE,"ax",@progbits
	.align	128
.text._ZN7cutlass13device_kernelINS_4gemm6kernel13GemmUniversalIN4cute5tupleIJiiiiEEENS1_10collective13CollectiveMmaINS1_34MainloopSm90TmaGmmaWarpSpecializedILi6ENS5_IJNS4_1CILi2EEENSA_ILi1EEESC_EEENS1_35KernelTmaWarpSpecializedCooperativeEEENS5_IJNSA_ILi128EEESG_NSA_ILi64EEEEEENS_10bfloat16_tENS5_IJlSC_lEEESJ_SK_NS4_8TiledMMAINS4_8MMA_AtomIJNS4_4SM904GMMA28MMA_64x128x16_F32BF16BF16_SSILNSO_5MajorE0ELSQ_0ELNSO_7ScaleInE1ELSR_1EEEEEENS4_6LayoutISD_NS5_IJSC_NSA_ILi0EEESV_EEEEENS5_IJNS4_10UnderscoreESY_SY_EEEEENS4_13SM90_TMA_LOADENS4_14ComposedLayoutINS4_7SwizzleILi3ELi4ELi3EEENS4_18smem_ptr_flag_bitsILi16EEENSU_INS5_IJNSA_ILi8EEESH_EEENS5_IJSH_SC_EEEEEEEvNS4_8identityENS4_23SM90_TMA_LOAD_MULTICASTES1B_vS1C_EENS_8epilogue10collective18CollectiveEpilogueINS1F_22Sm90TmaWarpSpecializedILi4ELi2ELi16ELb1ELb0EEEJSI_NS5_IJSG_NSA_ILi32EEEEEESJ_SK_SJ_SK_NS1F_6fusion15FusionCallbacksIS1J_NS1M_13LinCombEltActINS1F_6thread7SigmoidESJ_fSJ_fLNS_15FloatRoundStyleE2EEESI_S1L_JEEES11_NS12_INS13_ILi2ELi4ELi3EEES16_NSU_INS5_IJS17_S1K_EEENS5_IJS1K_SC_EEEEEEENS4_17SM75_U32x4_LDSM_NENS4_14SM90_TMA_STOREES1Y_NS4_17SM90_U32x4_STSM_NENS4_9Copy_AtomIJS21_NS_6half_tEEEEvEEEvvEEEEvNT_6ParamsE:
        .type           _ZN7cutlass13device_kernelINS_4gemm6kernel13GemmUniversalIN4cute5tupleIJiiiiEEENS1_10collective13CollectiveMmaINS1_34MainloopSm90TmaGmmaWarpSpecializedILi6ENS5_IJNS4_1CILi2EEENSA_ILi1EEESC_EEENS1_35KernelTmaWarpSpecializedCooperativeEEENS5_IJNSA_ILi128EEESG_NSA_ILi64EEEEEENS_10bfloat16_tENS5_IJlSC_lEEESJ_SK_NS4_8TiledMMAINS4_8MMA_AtomIJNS4_4SM904GMMA28MMA_64x128x16_F32BF16BF16_SSILNSO_5MajorE0ELSQ_0ELNSO_7ScaleInE1ELSR_1EEEEEENS4_6LayoutISD_NS5_IJSC_NSA_ILi0EEESV_EEEEENS5_IJNS4_10UnderscoreESY_SY_EEEEENS4_13SM90_TMA_LOADENS4_14ComposedLayoutINS4_7SwizzleILi3ELi4ELi3EEENS4_18smem_ptr_flag_bitsILi16EEENSU_INS5_IJNSA_ILi8EEESH_EEENS5_IJSH_SC_EEEEEEEvNS4_8identityENS4_23SM90_TMA_LOAD_MULTICASTES1B_vS1C_EENS_8epilogue10collective18CollectiveEpilogueINS1F_22Sm90TmaWarpSpecializedILi4ELi2ELi16ELb1ELb0EEEJSI_NS5_IJSG_NSA_ILi32EEEEEESJ_SK_SJ_SK_NS1F_6fusion15FusionCallbacksIS1J_NS1M_13LinCombEltActINS1F_6thread7SigmoidESJ_fSJ_fLNS_15FloatRoundStyleE2EEESI_S1L_JEEES11_NS12_INS13_ILi2ELi4ELi3EEES16_NSU_INS5_IJS17_S1K_EEENS5_IJS1K_SC_EEEEEEENS4_17SM75_U32x4_LDSM_NENS4_14SM90_TMA_STOREES1Y_NS4_17SM90_U32x4_STSM_NENS4_9Copy_AtomIJS21_NS_6half_tEEEEvEEEvvEEEEvNT_6ParamsE,@function
        .size           _ZN7cutlass13device_kernelINS_4gemm6kernel13GemmUniversalIN4cute5tupleIJiiiiEEENS1_10collective13CollectiveMmaINS1_34MainloopSm90TmaGmmaWarpSpecializedILi6ENS5_IJNS4_1CILi2EEENSA_ILi1EEESC_EEENS1_35KernelTmaWarpSpecializedCooperativeEEENS5_IJNSA_ILi128EEESG_NSA_ILi64EEEEEENS_10bfloat16_tENS5_IJlSC_lEEESJ_SK_NS4_8TiledMMAINS4_8MMA_AtomIJNS4_4SM904GMMA28MMA_64x128x16_F32BF16BF16_SSILNSO_5MajorE0ELSQ_0ELNSO_7ScaleInE1ELSR_1EEEEEENS4_6LayoutISD_NS5_IJSC_NSA_ILi0EEESV_EEEEENS5_IJNS4_10UnderscoreESY_SY_EEEEENS4_13SM90_TMA_LOADENS4_14ComposedLayoutINS4_7SwizzleILi3ELi4ELi3EEENS4_18smem_ptr_flag_bitsILi16EEENSU_INS5_IJNSA_ILi8EEESH_EEENS5_IJSH_SC_EEEEEEEvNS4_8identityENS4_23SM90_TMA_LOAD_MULTICASTES1B_vS1C_EENS_8epilogue10collective18CollectiveEpilogueINS1F_22Sm90TmaWarpSpecializedILi4ELi2ELi16ELb1ELb0EEEJSI_NS5_IJSG_NSA_ILi32EEEEEESJ_SK_SJ_SK_NS1F_6fusion15FusionCallbacksIS1J_NS1M_13LinCombEltActINS1F_6thread7SigmoidESJ_fSJ_fLNS_15FloatRoundStyleE2EEESI_S1L_JEEES11_NS12_INS13_ILi2ELi4ELi3EEES16_NSU_INS5_IJS17_S1K_EEENS5_IJS1K_SC_EEEEEEENS4_17SM75_U32x4_LDSM_NENS4_14SM90_TMA_STOREES1Y_NS4_17SM90_U32x4_STSM_NENS4_9Copy_AtomIJS21_NS_6half_tEEEEvEEEvvEEEEvNT_6ParamsE,(.L_x_388 - _ZN7cutlass13device_kernelINS_4gemm6kernel13GemmUniversalIN4cute5tupleIJiiiiEEENS1_10collective13CollectiveMmaINS1_34MainloopSm90TmaGmmaWarpSpecializedILi6ENS5_IJNS4_1CILi2EEENSA_ILi1EEESC_EEENS1_35KernelTmaWarpSpecializedCooperativeEEENS5_IJNSA_ILi128EEESG_NSA_ILi64EEEEEENS_10bfloat16_tENS5_IJlSC_lEEESJ_SK_NS4_8TiledMMAINS4_8MMA_AtomIJNS4_4SM904GMMA28MMA_64x128x16_F32BF16BF16_SSILNSO_5MajorE0ELSQ_0ELNSO_7ScaleInE1ELSR_1EEEEEENS4_6LayoutISD_NS5_IJSC_NSA_ILi0EEESV_EEEEENS5_IJNS4_10UnderscoreESY_SY_EEEEENS4_13SM90_TMA_LOADENS4_14ComposedLayoutINS4_7SwizzleILi3ELi4ELi3EEENS4_18smem_ptr_flag_bitsILi16EEENSU_INS5_IJNSA_ILi8EEESH_EEENS5_IJSH_SC_EEEEEEEvNS4_8identityENS4_23SM90_TMA_LOAD_MULTICASTES1B_vS1C_EENS_8epilogue10collective18CollectiveEpilogueINS1F_22Sm90TmaWarpSpecializedILi4ELi2ELi16ELb1ELb0EEEJSI_NS5_IJSG_NSA_ILi32EEEEEESJ_SK_SJ_SK_NS1F_6fusion15FusionCallbacksIS1J_NS1M_13LinCombEltActINS1F_6thread7SigmoidESJ_fSJ_fLNS_15FloatRoundStyleE2EEESI_S1L_JEEES11_NS12_INS13_ILi2ELi4ELi3EEES16_NSU_INS5_IJS17_S1K_EEENS5_IJS1K_SC_EEEEEEENS4_17SM75_U32x4_LDSM_NENS4_14SM90_TMA_STOREES1Y_NS4_17SM90_U32x4_STSM_NENS4_9Copy_AtomIJS21_NS_6half_tEEEEvEEEvvEEEEvNT_6ParamsE)
        .other          _ZN7cutlass13device_kernelINS_4gemm6kernel13GemmUniversalIN4cute5tupleIJiiiiEEENS1_10collective13CollectiveMmaINS1_34MainloopSm90TmaGmmaWarpSpecializedILi6ENS5_IJNS4_1CILi2EEENSA_ILi1EEESC_EEENS1_35KernelTmaWarpSpecializedCooperativeEEENS5_IJNSA_ILi128EEESG_NSA_ILi64EEEEEENS_10bfloat16_tENS5_IJlSC_lEEESJ_SK_NS4_8TiledMMAINS4_8MMA_AtomIJNS4_4SM904GMMA28MMA_64x128x16_F32BF16BF16_SSILNSO_5MajorE0ELSQ_0ELNSO_7ScaleInE1ELSR_1EEEEEENS4_6LayoutISD_NS5_IJSC_NSA_ILi0EEESV_EEEEENS5_IJNS4_10UnderscoreESY_SY_EEEEENS4_13SM90_TMA_LOADENS4_14ComposedLayoutINS4_7SwizzleILi3ELi4ELi3EEENS4_18smem_ptr_flag_bitsILi16EEENSU_INS5_IJNSA_ILi8EEESH_EEENS5_IJSH_SC_EEEEEEEvNS4_8identityENS4_23SM90_TMA_LOAD_MULTICASTES1B_vS1C_EENS_8epilogue10collective18CollectiveEpilogueINS1F_22Sm90TmaWarpSpecializedILi4ELi2ELi16ELb1ELb0EEEJSI_NS5_IJSG_NSA_ILi32EEEEEESJ_SK_SJ_SK_NS1F_6fusion15FusionCallbacksIS1J_NS1M_13LinCombEltActINS1F_6thread7SigmoidESJ_fSJ_fLNS_15FloatRoundStyleE2EEESI_S1L_JEEES11_NS12_INS13_ILi2ELi4ELi3EEES16_NSU_INS5_IJS17_S1K_EEENS5_IJS1K_SC_EEEEEEENS4_17SM75_U32x4_LDSM_NENS4_14SM90_TMA_STOREES1Y_NS4_17SM90_U32x4_STSM_NENS4_9Copy_AtomIJS21_NS_6half_tEEEEvEEEvvEEEEvNT_6ParamsE,@"STO_CUDA_ENTRY STV_DEFAULT"
_ZN7cutlass13device_kernelINS_4gemm6kernel13GemmUniversalIN4cute5tupleIJiiiiEEENS1_10collective13CollectiveMmaINS1_34MainloopSm90TmaGmmaWarpSpecializedILi6ENS5_IJNS4_1CILi2EEENSA_ILi1EEESC_EEENS1_35KernelTmaWarpSpecializedCooperativeEEENS5_IJNSA_ILi128EEESG_NSA_ILi64EEEEEENS_10bfloat16_tENS5_IJlSC_lEEESJ_SK_NS4_8TiledMMAINS4_8MMA_AtomIJNS4_4SM904GMMA28MMA_64x128x16_F32BF16BF16_SSILNSO_5MajorE0ELSQ_0ELNSO_7ScaleInE1ELSR_1EEEEEENS4_6LayoutISD_NS5_IJSC_NSA_ILi0EEESV_EEEEENS5_IJNS4_10UnderscoreESY_SY_EEEEENS4_13SM90_TMA_LOADENS4_14ComposedLayoutINS4_7SwizzleILi3ELi4ELi3EEENS4_18smem_ptr_flag_bitsILi16EEENSU_INS5_IJNSA_ILi8EEESH_EEENS5_IJSH_SC_EEEEEEEvNS4_8identityENS4_23SM90_TMA_LOAD_MULTICASTES1B_vS1C_EENS_8epilogue10collective18CollectiveEpilogueINS1F_22Sm90TmaWarpSpecializedILi4ELi2ELi16ELb1ELb0EEEJSI_NS5_IJSG_NSA_ILi32EEEEEESJ_SK_SJ_SK_NS1F_6fusion15FusionCallbacksIS1J_NS1M_13LinCombEltActINS1F_6thread7SigmoidESJ_fSJ_fLNS_15FloatRoundStyleE2EEESI_S1L_JEEES11_NS12_INS13_ILi2ELi4ELi3EEES16_NSU_INS5_IJS17_S1K_EEENS5_IJS1K_SC_EEEEEEENS4_17SM75_U32x4_LDSM_NENS4_14SM90_TMA_STOREES1Y_NS4_17SM90_U32x4_STSM_NENS4_9Copy_AtomIJS21_NS_6half_tEEEEvEEEvvEEEEvNT_6ParamsE:
[----:B------:R-:W1:Y:S01]  /*0000*/  LDC R1, c[0x0][0x28] ;  /* 0x00000a00ff017b82 */ /* 0x000e620000000800 */
[----:B------:R-:W2:Y:S07]  /*0010*/  S2R R0, SR_TID.X ;  /* 0x0000000000007919 */ /* 0x000eae0000002100 */
[----:B------:R-:W3:Y:S01]  /*0020*/  LDC.64 R4, c[0x0][0x588] ;  /* 0x00016200ff047b82 */ /* 0x000ee20000000a00 */
[----:B------:R-:W-:Y:S01]  /*0030*/  ELECT P0, URZ, PT ;  /* 0x00000000003f782f */ /* 0x000fe20003800000 */
[----:B------:R-:W-:Y:S01]  /*0040*/  BSSY B0, `(.L_x_0) ;  /* 0x0000016000007945 */ /* 0x000fe20003800000 */
[----:B--2---:R-:W-:-:S02]  /*0050*/  SHF.R.U32.HI R2, RZ, 0x5, R0 ;  /* 0x00000005ff027819 */ /* 0x004fc40000011600 */
[----:B------:R-:W-:-:S03]  /*0060*/  SHF.R.U32.HI R7, RZ, 0x7, R0 ;  /* 0x00000007ff077819 */ /* 0x000fc60000011600 */
[----:B------:R-:W2:Y:S04]  /*0070*/  SHFL.IDX PT, R3, R2, RZ, 0x1f ;  /* 0x00001fff02037589 */ /* 0x000ea800000e0000 */
[----:B------:R4:W1:Y:S01]  /*0080*/  SHFL.IDX PT, R10, R7, RZ, 0x1f ;  /* 0x00001fff070a7589 */ /* 0x00086200000e0000 */
[----:B--2---:R-:W-:Y:S02]  /*0090*/  ISETP.NE.OR P0, PT, R3, RZ, !P0 ;  /* 0x000000ff0300720c */ /* 0x004fe40004705670 */
[----:B------:R-:W-:-:S11]  /*00a0*/  SHF.R.S32.HI R6, RZ, 0x1f, R3 ;  /* 0x0000001fff067819 */ /* 0x000fd60000011403 */
[----:B-1-34-:R-:W-:Y:S05]  /*00b0*/  @P0 BRA `(.L_x_1) ;  /* 0x0000000000380947 */ /* 0x01afea0003800000 */
[----:B------:R-:W-:Y:S02]  /*00c0*/  ULDC.64 UR4, c[0x0][0x198] ;  /* 0x0000660000047ab9 */ /* 0x000fe40000000a00 */
[----:B------:R-:W-:Y:S02]  /*00d0*/  UIADD3 UR6, UP0, UR4, 0xf0, URZ ;  /* 0x000000f004067890 */ /* 0x000fe4000ff1e03f */
[----:B------:R-:W-:Y:S02]  /*00e0*/  UIADD3 UR8, UP1, UR4, 0x1f0, URZ ;  /* 0x000001f004087890 */ /* 0x000fe4000ff3e03f */
[----:B------:R-:W-:Y:S02]  /*00f0*/  UIADD3 UR10, UP2, UR4, 0x3f0, URZ ;  /* 0x000003f0040a7890 */ /* 0x000fe4000ff5e03f */
[----:B------:R-:W-:Y:S02]  /*0100*/  UIADD3 UR4, UP3, UR4, 0x4f0, URZ ;  /* 0x000004f004047890 */ /* 0x000fe4000ff7e03f */
[----:B------:R-:W-:-:S02]  /*0110*/  UIADD3.X UR7, URZ, UR5, URZ, UP0, !UPT ;  /* 0x000000053f077290 */ /* 0x000fc400087fe43f */
[----:B------:R-:W-:Y:S02]  /*0120*/  UIADD3.X UR9, URZ, UR5, URZ, UP1, !UPT ;  /* 0x000000053f097290 */ /* 0x000fe40008ffe43f */
[----:B------:R-:W-:Y:S02]  /*0130*/  UIADD3.X UR11, URZ, UR5, URZ, UP2, !UPT ;  /* 0x000000053f0b7290 */ /* 0x000fe400097fe43f */
[----:B------:R-:W-:-:S03]  /*0140*/  UIADD3.X UR5, URZ, UR5, URZ, UP3, !UPT ;  /* 0x000000053f057290 */ /* 0x000fc60009ffe43f */
[----:B------:R1:W-:Y:S02]  /*0150*/  UTMACCTL.PF [UR6] ;  /* 0x00000000060079b9 */ /* 0x0003e40008040000 */
[----:B------:R1:W-:Y:S02]  /*0160*/  UTMACCTL.PF [UR8] ;  /* 0x00000000080079b9 */ /* 0x0003e40008040000 */
[----:B------:R1:W-:Y:S02]  /*0170*/  UTMACCTL.PF [UR10] ;  /* 0x000000000a0079b9 */ /* 0x0003e40008040000 */
[----:B------:R1:W-:Y:S02]  /*0180*/  UTMACCTL.PF [UR4] ;  /* 0x00000000040079b9 */ /* 0x0003e40008040000 */
[----:B-1----:R-:W-:Y:S01]  /*0190*/  NOP ;  /* 0x0000000000007918 */ /* 0x002fe20000000000 */
.L_x_1:
[----:B------:R-:W-:Y:S05]  /*01a0*/  BSYNC B0 ;  /* 0x0000000000007941 */ /* 0x000fea0003800000 */
.L_x_0:
[----:B------:R-:W-:Y:S01]  /*01b0*/  ULDC.64 UR4, c[0x0][0x590] ;  /* 0x0001640000047ab9 */ /* 0x000fe20000000a00 */
[----:B------:R-:W-:Y:S01]  /*01c0*/  LEA.HI R6, R6, R3, RZ, 0x2 ;  /* 0x0000000306067211 */ /* 0x000fe200078f10ff */
[----:B------:R-:W-:Y:S01]  /*01d0*/  ULDC.64 UR52, c[0x0][0x208] ;  /* 0x0000820000347ab9 */ /* 0x000fe20000000a00 */
[----:B------:R-:W-:Y:S02]  /*01e0*/  ISETP.NE.U32.AND P2, PT, RZ, UR4, PT ;  /* 0x00000004ff007c0c */ /* 0x000fe4000bf45070 */
[----:B------:R-:W-:Y:S02]  /*01f0*/  LOP3.LUT R6, R6, 0xfffffffc, RZ, 0xc0, !PT ;  /* 0xfffffffc06067812 */ /* 0x000fe400078ec0ff */
[----:B------:R-:W-:Y:S02]  /*0200*/  ISETP.NE.AND.EX P3, PT, RZ, UR5, PT, P2 ;  /* 0x00000005ff007c0c */ /* 0x000fe4000bf65320 */
[----:B------:R-:W-:Y:S01]  /*0210*/  IADD3 R3, R3, -R6, RZ ;  /* 0x8000000603037210 */ /* 0x000fe20007ffe0ff */
[----:B------:R-:W-:Y:S01]  /*0220*/  IMAD.MOV.U32 R6, RZ, RZ, R4 ;  /* 0x000000ffff067224 */ /* 0x000fe200078e0004 */
[----:B------:R-:W-:-:S02]  /*0230*/  PRMT R8, RZ, 0x7610, R8 ;  /* 0x00007610ff087816 */ /* 0x000fc40000000008 */
[----:B------:R-:W-:-:S07]  /*0240*/  MOV R7, R5 ;  /* 0x0000000500077202 */ /* 0x000fce0000000f00 */
[----:B------:R-:W-:Y:S05]  /*0250*/  @P3 BRA `(.L_x_2) ;  /* 0x0000000000303947 */ /* 0x000fea0003800000 */
[----:B------:R-:W-:Y:S02]  /*0260*/  ULDC.64 UR6, c[0x0][0x588] ;  /* 0x0001620000067ab9 */ /* 0x000fe40000000a00 */
[----:B------:R-:W-:-:S04]  /*0270*/  ISETP.NE.U32.AND P0, PT, RZ, UR6, PT ;  /* 0x00000006ff007c0c */ /* 0x000fc8000bf05070 */
[----:B------:R-:W-:-:S13]  /*0280*/  ISETP.NE.AND.EX P0, PT, RZ, UR7, PT, P0 ;  /* 0x00000007ff007c0c */ /* 0x000fda000bf05300 */
[----:B------:R-:W-:Y:S05]  /*0290*/  @!P0 BRA `(.L_x_3) ;  /* 0x0000000000108947 */ /* 0x000fea0003800000 */
[----:B------:R-:W2:Y:S02]  /*02a0*/  LDG.E R8, desc[UR52][R6.64] ;  /* 0x0000003406087981 */ /* 0x000ea4000c1e1900 */
[----:B--2---:R-:W-:Y:S01]  /*02b0*/  FSETP.NEU.AND P1, PT, R8, RZ, PT ;  /* 0x000000ff0800720b */ /* 0x004fe20003f2d000 */
[----:B------:R-:W-:Y:S01]  /*02c0*/  IMAD.MOV.U32 R8, RZ, RZ, 0x1 ;  /* 0x00000001ff087424 */ /* 0x000fe200078e00ff */
[----:B------:R-:W-:Y:S11]  /*02d0*/  BRA `(.L_x_2) ;  /* 0x0000000000107947 */ /* 0x000ff60003800000 */
.L_x_3:
[----:B------:R-:W-:Y:S01]  /*02e0*/  ULDC UR6, c[0x0][0x580] ;  /* 0x0001600000067ab9 */ /* 0x000fe20000000800 */
[----:B------:R-:W-:Y:S02]  /*02f0*/  MOV R8, 0x1 ;  /* 0x0000000100087802 */ /* 0x000fe40000000f00 */
[----:B------:R-:W-:Y:S02]  /*0300*/  CS2R R6, SRZ ;  /* 0x0000000000067805 */ /* 0x000fe4000001ff00 */
[----:B------:R-:W-:-:S13]  /*0310*/  FSETP.NEU.AND P1, PT, RZ, UR6, PT ;  /* 0x00000006ff007c0b */ /* 0x000fda000bf2d000 */
.L_x_2:
[----:B------:R-:W-:Y:S02]  /*0320*/  ISETP.NE.U32.AND P4, PT, R6, RZ, PT ;  /* 0x000000ff0600720c */ /* 0x000fe40003f85070 */
[----:B------:R-:W-:Y:S02]  /*0330*/  ISETP.NE.AND.EX P5, PT, RZ, UR5, PT, P2 ;  /* 0x00000005ff007c0c */ /* 0x000fe4000bfa5320 */
[----:B------:R-:W-:Y:S02]  /*0340*/  ISETP.NE.AND.EX P2, PT, R7, RZ, PT, P4 ;  /* 0x000000ff0700720c */ /* 0x000fe40003f45340 */
[----:B------:R-:W-:-:S11]  /*0350*/  PLOP3.LUT P0, PT, PT, PT, PT, 0x8, 0x0 ;  /* 0x000000000000781c */ /* 0x000fd60003f0e170 */
[----:B------:R-:W-:Y:S05]  /*0360*/  @P2 BRA P5, `(.L_x_4) ;  /* 0x0000000000342947 */ /* 0x000fea0002800000 */
[----:B------:R-:W-:-:S04]  /*0370*/  ISETP.NE.U32.AND P0, PT, RZ, UR4, PT ;  /* 0x00000004ff007c0c */ /* 0x000fc8000bf05070 */
[----:B------:R-:W-:-:S13]  /*0380*/  ISETP.NE.AND.EX P0, PT, RZ, UR5, PT, P0 ;  /* 0x00000005ff007c0c */ /* 0x000fda000bf05300 */
[----:B------:R-:W-:Y:S05]  /*0390*/  @!P0 BRA `(.L_x_5) ;  /* 0x0000000000248947 */ /* 0x000fea0003800000 */
[----:B------:R-:W-:Y:S02]  /*03a0*/  PRMT R8, R8, 0x9910, RZ ;  /* 0x0000991008087816 */ /* 0x000fe400000000ff */
[----:B------:R-:W-:Y:S02]  /*03b0*/  ISETP.NE.U32.AND P0, PT, R6, RZ, PT ;  /* 0x000000ff0600720c */ /* 0x000fe40003f05070 */
[----:B------:R-:W-:Y:S02]  /*03c0*/  ISETP.NE.AND P2, PT, R8, RZ, PT ;  /* 0x000000ff0800720c */ /* 0x000fe40003f45270 */
[----:B------:R-:W-:Y:S02]  /*03d0*/  ISETP.NE.AND.EX P0, PT, R7, RZ, PT, P0 ;  /* 0x000000ff0700720c */ /* 0x000fe40003f05300 */
[----:B------:R-:W-:-:S09]  /*03e0*/  SEL R6, RZ, 0xffffffff, P1 ;  /* 0xffffffffff067807 */ /* 0x000fd20000800000 */
[----:B------:R-:W-:-:S04]  /*03f0*/  @!P2 SEL R6, RZ, 0xffffffff, P0 ;  /* 0xffffffffff06a807 */ /* 0x000fc80000000000 */
[----:B------:R-:W-:-:S04]  /*0400*/  LOP3.LUT R6, R6, 0x1, RZ, 0xc0, !PT ;  /* 0x0000000106067812 */ /* 0x000fc800078ec0ff */
[----:B------:R-:W-:Y:S01]  /*0410*/  ISETP.EQ.U32.AND P0, PT, R6, 0x1, PT ;  /* 0x000000010600780c */ /* 0x000fe20003f02070 */
[----:B------:R-:W-:-:S12]  /*0420*/  BRA `(.L_x_4) ;  /* 0x0000000000047947 */ /* 0x000fd80003800000 */
.L_x_5:
[----:B------:R-:W-:-:S13]  /*0430*/  PLOP3.LUT P0, PT, P1, PT, PT, 0x8, 0x0 ;  /* 0x000000000000781c */ /* 0x000fda0000f0e170 */
.L_x_4:
[----:B------:R-:W1:Y:S02]  /*0440*/  SHFL.IDX PT, R7, R2, RZ, 0x1f ;  /* 0x00001fff02077589 */ /* 0x000e6400000e0000 */
[----:B-1----:R-:W-:-:S13]  /*0450*/  ISETP.NE.AND P1, PT, R7, RZ, PT ;  /* 0x000000ff0700720c */ /* 0x002fda0003f25270 */
[----:B------:R-:W-:Y:S05]  /*0460*/  @P1 BRA `(.L_x_6) ;  /* 0x0000000000681947 */ /* 0x000fea0003800000 */
[----:B------:R-:W1:Y:S01]  /*0470*/  S2UR UR8, SR_CgaCtaId ;  /* 0x00000000000879c3 */ /* 0x000e620000008800 */
[----:B------:R-:W-:Y:S01]  /*0480*/  UMOV UR4, 0x400 ;  /* 0x0000040000047882 */ /* 0x000fe20000000000 */
[----:B------:R-:W-:Y:S01]  /*0490*/  UMOV UR5, 0x1 ;  /* 0x0000000100057882 */ /* 0x000fe20000000000 */
[----:B------:R-:W-:Y:S01]  /*04a0*/  UMOV UR6, 0x4 ;  /* 0x0000000400067882 */ /* 0x000fe20000000000 */
[----:B------:R-:W-:Y:S01]  /*04b0*/  ELECT P1, URZ, PT ;  /* 0x00000000003f782f */ /* 0x000fe20003820000 */
[----:B------:R-:W-:-:S04]  /*04c0*/  UIADD3 UR6, -UR6, 0x100000, URZ ;  /* 0x0010000006067890 */ /* 0x000fc8000fffe13f */
[----:B------:R-:W-:Y:S02]  /*04d0*/  USHF.L.U32 UR7, UR6, 0xb, URZ ;  /* 0x0000000b06077899 */ /* 0x000fe4000800063f */
[----:B------:R-:W-:Y:S02]  /*04e0*/  USHF.L.U32 UR6, UR6, 0x1, URZ ;  /* 0x0000000106067899 */ /* 0x000fe4000800063f */
[----:B-1----:R-:W-:Y:S02]  /*04f0*/  ULEA UR8, UR8, UR4, 0x18 ;  /* 0x0000000408087291 */ /* 0x002fe4000f8ec03f */
[----:B------:R-:W-:-:S04]  /*0500*/  UIADD3 UR4, -UR5, 0x100000, URZ ;  /* 0x0010000005047890 */ /* 0x000fc8000fffe13f */
[----:B------:R-:W-:Y:S02]  /*0510*/  USHF.L.U32 UR5, UR4, 0xb, URZ ;  /* 0x0000000b04057899 */ /* 0x000fe4000800063f */
[----:B------:R-:W-:Y:S01]  /*0520*/  USHF.L.U32 UR4, UR4, 0x1, URZ ;  /* 0x0000000104047899 */ /* 0x000fe2000800063f */
[----:B------:R-:W1:Y:S11]  /*0530*/  FENCE.VIEW.ASYNC.S ;  /* 0x00000000000073c6 */ /* 0x000e760000000000 */
[----:B-1----:R1:W2:Y:S01]  /*0540*/  SYNCS.EXCH.64 URZ, [UR8], UR4 ;  /* 0x00000004083f75b2 */ /* 0x0022a20008000100 */
[----:B------:R1:W3:Y:S01]  /*0550*/  SYNCS.EXCH.64 URZ, [UR8+0x30], UR6 ;  /* 0x00003006083f75b2 */ /* 0x0002e20008000100 */
[----:B------:R1:W4:Y:S01]  /*0560*/  SYNCS.EXCH.64 URZ, [UR8+0x8], UR4 ;  /* 0x00000804083f75b2 */ /* 0x0003220008000100 */
[----:B------:R1:W1:Y:S01]  /*0570*/  SYNCS.EXCH.64 URZ, [UR8+0x38], UR6 ;  /* 0x00003806083f75b2 */ /* 0x0002620008000100 */
        /* <DEDUP_REMOVED lines=8> */
[----:B------:R-:W-:Y:S01]  /*0600*/  NOP ;  /* 0x0000000000007918 */ /* 0x000fe20000000000 */
.L_x_6:
[----:B------:R-:W5:Y:S01]  /*0610*/  SHFL.IDX PT, R6, R2, RZ, 0x1f ;  /* 0x00001fff02067589 */ /* 0x000f6200000e0000 */
[----:B------:R-:W-:Y:S01]  /*0620*/  SHF.R.S32.HI R9, RZ, 0x1f, R0 ;  /* 0x0000001fff097819 */ /* 0x000fe20000011400 */
[----:B------:R-:W1:Y:S01]  /*0630*/  S2UR UR9, SR_CTAID.X ;  /* 0x00000000000979c3 */ /* 0x000e620000002500 */
[----:B------:R-:W-:Y:S02]  /*0640*/  NOP ;  /* 0x0000000000007918 */ /* 0x000fe40000000000 */
[----:B------:R-:W-:Y:S02]  /*0650*/  LEA.HI R9, R9, R0, RZ, 0x7 ;  /* 0x0000000009097211 */ /* 0x000fe400078f38ff */
[----:B-----5:R-:W-:-:S13]  /*0660*/  ISETP.NE.AND P1, PT, R6, RZ, PT ;  /* 0x000000ff0600720c */ /* 0x020fda0003f25270 */
[----:B-1----:R-:W-:Y:S05]  /*0670*/  @P1 BRA `(.L_x_7) ;  /* 0x0000000000581947 */ /* 0x002fea0003800000 */
[----:B------:R-:W1:Y:S01]  /*0680*/  S2UR UR5, SR_CgaCtaId ;  /* 0x00000000000579c3 */ /* 0x000e620000008800 */
[----:B------:R-:W-:Y:S01]  /*0690*/  UMOV UR4, 0x400 ;  /* 0x0000040000047882 */ /* 0x000fe20000000000 */
[----:B------:R-:W-:Y:S01]  /*06a0*/  UMOV UR6, 0x20 ;  /* 0x0000002000067882 */ /* 0x000fe20000000000 */
[----:B------:R-:W-:Y:S01]  /*06b0*/  UMOV UR7, 0x100 ;  /* 0x0000010000077882 */ /* 0x000fe20000000000 */
[----:B------:R-:W-:Y:S01]  /*06c0*/  ELECT P1, URZ, PT ;  /* 0x00000000003f782f */ /* 0x000fe20003820000 */
[----:B-1----:R-:W-:Y:S02]  /*06d0*/  ULEA UR8, UR5, UR4, 0x18 ;  /* 0x0000000405087291 */ /* 0x002fe4000f8ec03f */
[----:B------:R-:W-:-:S04]  /*06e0*/  UIADD3 UR4, -UR6, 0x100000, URZ ;  /* 0x0010000006047890 */ /* 0x000fc8000fffe13f */
[----:B------:R-:W-:Y:S02]  /*06f0*/  USHF.L.U32 UR5, UR4, 0xb, URZ ;  /* 0x0000000b04057899 */ /* 0x000fe4000800063f */
[----:B------:R-:W-:Y:S02]  /*0700*/  USHF.L.U32 UR4, UR4, 0x1, URZ ;  /* 0x0000000104047899 */ /* 0x000fe4000800063f */
[----:B------:R-:W-:-:S04]  /*0710*/  UIADD3 UR6, -UR7, 0x100000, URZ ;  /* 0x0010000007067890 */ /* 0x000fc8000fffe13f */
[----:B------:R-:W-:Y:S02]  /*0720*/  USHF.L.U32 UR7, UR6, 0xb, URZ ;  /* 0x0000000b06077899 */ /* 0x000fe4000800063f */
[----:B------:R-:W-:Y:S01]  /*0730*/  USHF.L.U32 UR6, UR6, 0x1, URZ ;  /* 0x0000000106067899 */ /* 0x000fe2000800063f */
[----:B------:R-:W1:Y:S03]  /*0740*/  FENCE.VIEW.ASYNC.S ;  /* 0x00000000000073c6 */ /* 0x000e660000000000 */
[----:B-1----:R1:W1:Y:S08]  /*0750*/  SYNCS.EXCH.64 URZ, [UR8+0x60], UR4 ;  /* 0x00006004083f75b2 */ /* 0x0022700008000100 */
        /* <DEDUP_REMOVED lines=8> */
.L_x_7:
[----:B------:R-:W-:Y:S01]  /*07e0*/  LOP3.LUT R9, R9, 0xffffff80, RZ, 0xc0, !PT ;  /* 0xffffff8009097812 */ /* 0x000fe200078ec0ff */
[----:B------:R-:W5:Y:S01]  /*07f0*/  S2R R6, SR_CTAID.Y ;  /* 0x0000000000067919 */ /* 0x000f620000002600 */
[----:B------:R-:W-:Y:S01]  /*0800*/  I2FP.F32.U32 R13, UR9 ;  /* 0x00000009000d7c45 */ /* 0x000fe20008201000 */
[----:B-1----:R-:W-:Y:S01]  /*0810*/  ULDC UR4, c[0x0][0x150] ;  /* 0x0000540000047ab9 */ /* 0x002fe20000000800 */
[----:B------:R-:W-:Y:S01]  /*0820*/  SHF.R.S32.HI R12, RZ, 0x1f, R7 ;  /* 0x0000001fff0c7819 */ /* 0x000fe20000011407 */
[----:B------:R-:W-:Y:S01]  /*0830*/  IMAD.IADD R11, R0, 0x1, -R9 ;  /* 0x00000001000b7824 */ /* 0x000fe200078e0a09 */
[----:B------:R-:W1:Y:S01]  /*0840*/  SHFL.IDX PT, R2, R2, RZ, 0x1f ;  /* 0x00001fff02027589 */ /* 0x000e6200000e0000 */
[----:B------:R-:W-:Y:S01]  /*0850*/  FMUL R14, R13, UR4 ;  /* 0x000000040d0e7c20 */ /* 0x000fe20008400000 */
[----:B------:R-:W2:Y:S01]  /*0860*/  LDC R15, c[0x0][0x144] ;  /* 0x00005100ff0f7b82 */ /* 0x000ea20000000800 */
[----:B------:R-:W-:Y:S02]  /*0870*/  LEA.HI R12, R12, R7, RZ, 0x2 ;  /* 0x000000070c0c7211 */ /* 0x000fe400078f10ff */
[----:B------:R-:W-:-:S02]  /*0880*/  ELECT P1, URZ, PT ;  /* 0x00000000003f782f */ /* 0x000fc40003820000 */
[----:B------:R-:W-:Y:S01]  /*0890*/  SHF.R.S32.HI R8, RZ, 0x1f, R11 ;  /* 0x0000001fff087819 */ /* 0x000fe2000001140b */
[----:B------:R-:W-:Y:S01]  /*08a0*/  ULDC UR4, c[0x0][0x154] ;  /* 0x0000550000047ab9 */ /* 0x000fe20000000800 */
[----:B------:R-:W-:Y:S01]  /*08b0*/  LOP3.LUT R12, R12, 0x3ffffffc, RZ, 0xc0, !PT ;  /* 0x3ffffffc0c0c7812 */ /* 0x000fe200078ec0ff */
[----:B------:R-:W3:Y:S01]  /*08c0*/  F2I.U32.TRUNC.NTZ R14, R14 ;  /* 0x0000000e000e7305 */ /* 0x000ee2000020f000 */
[----:B------:R-:W-:Y:S01]  /*08d0*/  LEA.HI R8, R8, R11, RZ, 0x3 ;  /* 0x0000000b08087211 */ /* 0x000fe200078f18ff */
[----:B------:R-:W-:Y:S01]  /*08e0*/  IMAD.MOV.U32 R89, RZ, RZ, 0x1 ;  /* 0x00000001ff597424 */ /* 0x000fe200078e00ff */
[----:B------:R-:W-:Y:S01]  /*08f0*/  IADD3 R13, R7, -R12, RZ ;  /* 0x8000000c070d7210 */ /* 0x000fe20007ffe0ff */
[----:B------:R-:W-:Y:S01]  /*0900*/  NOP ;  /* 0x0000000000007918 */ /* 0x000fe20000000000 */
[--C-:B------:R-:W-:Y:S02]  /*0910*/  SHF.R.S32.HI R9, RZ, 0x3, R8.reuse ;  /* 0x00000003ff097819 */ /* 0x100fe40000011408 */
[----:B------:R-:W-:-:S02]  /*0920*/  SHF.R.S32.HI R8, RZ, 0x1f, R8 ;  /* 0x0000001fff087819 */ /* 0x000fc40000011408 */
[C---:B------:R-:W-:Y:S02]  /*0930*/  ISETP.NE.AND P4, PT, R3.reuse, RZ, PT ;  /* 0x000000ff0300720c */ /* 0x040fe40003f85270 */
[----:B------:R-:W-:Y:S02]  /*0940*/  LEA.HI R8, R8, R9, RZ, 0x2 ;  /* 0x0000000908087211 */ /* 0x000fe400078f10ff */
[----:B------:R-:W-:Y:S02]  /*0950*/  ISETP.EQ.OR P2, PT, R3, 0x3, !P4 ;  /* 0x000000030300780c */ /* 0x000fe40006742670 */
[----:B------:R-:W-:Y:S01]  /*0960*/  LOP3.LUT R8, R8, 0xfffffffc, RZ, 0xc0, !PT ;  /* 0xfffffffc08087812 */ /* 0x000fe200078ec0ff */
[----:B---3--:R-:W-:Y:S01]  /*0970*/  IMAD.MOV R16, RZ, RZ, -R14 ;  /* 0x000000ffff107224 */ /* 0x008fe200078e0a0e */
[----:B-1----:R-:W-:Y:S01]  /*0980*/  ISETP.NE.OR P1, PT, R2, RZ, !P1 ;  /* 0x000000ff0200720c */ /* 0x002fe20004f25670 */
[----:B------:R-:W1:Y:S01]  /*0990*/  LDC R14, c[0x0][0x140] ;  /* 0x00005000ff0e7b82 */ /* 0x000e620000000800 */
[----:B------:R-:W-:Y:S01]  /*09a0*/  ISETP.EQ.AND P2, PT, R10, RZ, P2 ;  /* 0x000000ff0a00720c */ /* 0x000fe20001742270 */
[----:B------:R-:W-:-:S03]  /*09b0*/  IMAD.IADD R8, R9, 0x1, -R8 ;  /* 0x0000000109087824 */ /* 0x000fc600078e0a08 */
[----:B------:R-:W-:Y:S02]  /*09c0*/  SEL R19, RZ, 0x1, !P2 ;  /* 0x00000001ff137807 */ /* 0x000fe40005000000 */
[----:B------:R-:W-:Y:S01]  /*09d0*/  LEA R13, R13, R8, 0x2 ;  /* 0x000000080d0d7211 */ /* 0x000fe200078e10ff */
[----:B------:R-:W3:Y:S01]  /*09e0*/  LDC R9, c[0x0][0x148] ;  /* 0x00005200ff097b82 */ /* 0x000ee20000000800 */
[----:B-----5:R-:W-:Y:S02]  /*09f0*/  I2FP.F32.U32 R8, R6 ;  /* 0x0000000600087245 */ /* 0x020fe40000201000 */
[C---:B------:R-:W-:Y:S01]  /*0a00*/  LEA.HI R2, R13.reuse, R13, RZ, 0x1 ;  /* 0x0000000d0d027211 */ /* 0x040fe200078f08ff */
[----:B------:R-:W-:Y:S01]  /*0a10*/  VOTEU.ALL UP0, P1 ;  /* 0x00000000003f7886 */ /* 0x000fe20000800000 */
[----:B------:R-:W-:Y:S02]  /*0a20*/  IMAD.SHL.U32 R88, R13, 0x4, RZ ;  /* 0x000000040d587824 */ /* 0x000fe400078e00ff */
[----:B------:R-:W-:Y:S01]  /*0a30*/  FMUL R12, R8, UR4 ;  /* 0x00000004080c7c20 */ /* 0x000fe20008400000 */
[----:B------:R-:W-:Y:S01]  /*0a40*/  LOP3.LUT R2, R2, 0xfffffffe, RZ, 0xc0, !PT ;  /* 0xfffffffe02027812 */ /* 0x000fe200078ec0ff */
[----:B--2---:R-:W-:Y:S01]  /*0a50*/  IMAD R8, R15, R16, UR9 ;  /* 0x000000090f087e24 */ /* 0x004fe2000f8e0210 */
[----:B------:R-:W2:Y:S01]  /*0a60*/  @!UP0 S2UR UR7, SR_CgaCtaId ;  /* 0x00000000000789c3 */ /* 0x000ea20000008800 */
[C---:B------:R-:W-:Y:S01]  /*0a70*/  LOP3.LUT R88, R13.reuse, 0xc, R88, 0x78, !PT ;  /* 0x0000000c0d587812 */ /* 0x040fe200078e7858 */
[----:B------:R-:W-:Y:S01]  /*0a80*/  UMOV UR4, 0x20 ;  /* 0x0000002000047882 */ /* 0x000fe20000000000 */
[----:B------:R-:W5:Y:S01]  /*0a90*/  F2I.U32.TRUNC.NTZ R12, R12 ;  /* 0x0000000c000c7305 */ /* 0x000f62000020f000 */
[----:B------:R-:W-:Y:S01]  /*0aa0*/  IADD3 R15, R13, -R2, RZ ;  /* 0x800000020d0f7210 */ /* 0x000fe20007ffe0ff */
[----:B------:R-:W-:Y:S01]  /*0ab0*/  @!UP0 UMOV UR6, 0x400 ;  /* 0x0000040000068882 */ /* 0x000fe20000000000 */
[----:B------:R-:W-:-:S04]  /*0ac0*/  @!UP0 UIADD3 UR4, -UR4, 0x100000, URZ ;  /* 0x0010000004048890 */ /* 0x000fc8000fffe13f */
[----:B------:R-:W-:Y:S02]  /*0ad0*/  @!UP0 USHF.L.U32 UR5, UR4, 0xb, URZ ;  /* 0x0000000b04058899 */ /* 0x000fe4000800063f */
[----:B------:R-:W-:Y:S01]  /*0ae0*/  @!UP0 USHF.L.U32 UR4, UR4, 0x1, URZ ;  /* 0x0000000104048899 */ /* 0x000fe2000800063f */
[----:B-1----:R-:W-:Y:S01]  /*0af0*/  ISETP.EQ.U32.AND P2, PT, R14, 0x1, PT ;  /* 0x000000010e00780c */ /* 0x002fe20003f42070 */
[----:B------:R-:W-:Y:S01]  /*0b00*/  VOTEU.ALL UP1, P1 ;  /* 0x00000000003f7886 */ /* 0x000fe20000820000 */
[----:B------:R-:W-:Y:S02]  /*0b10*/  ISETP.NE.AND P5, PT, R15, R8, PT ;  /* 0x000000080f00720c */ /* 0x000fe40003fa5270 */
[----:B-----5:R-:W-:Y:S02]  /*0b20*/  IADD3 R23, -R12, RZ, RZ ;  /* 0x000000ff0c177210 */ /* 0x020fe40007ffe1ff */
[----:B------:R-:W-:-:S09]  /*0b30*/  IADD3 R12, R10, -0x1, RZ ;  /* 0xffffffff0a0c7810 */ /* 0x000fd20007ffe0ff */
[----:B------:R-:W-:Y:S01]  /*0b40*/  @P5 LEA.HI R2, R88, R88, RZ, 0x1 ;  /* 0x0000005858025211 */ /* 0x000fe200078f08ff */
[----:B---3--:R-:W-:Y:S01]  /*0b50*/  IMAD R13, R9, R23, R6 ;  /* 0x00000017090d7224 */ /* 0x008fe200078e0206 */
[----:B--2---:R-:W-:Y:S02]  /*0b60*/  @!UP0 ULEA UR6, UR7, UR6, 0x18 ;  /* 0x0000000607068291 */ /* 0x004fe4000f8ec03f */
[----:B------:R-:W-:Y:S01]  /*0b70*/  @P5 SHF.R.S32.HI R2, RZ, 0x1, R2 ;  /* 0x00000001ff025819 */ /* 0x000fe20000011402 */
[----:B------:R-:W-:Y:S01]  /*0b80*/  VOTEU.ALL UP0, P1 ;  /* 0x00000000003f7886 */ /* 0x000fe20000800000 */
[----:B------:R-:W-:Y:S02]  /*0b90*/  LOP3.LUT P1, RZ, R11, 0x7, RZ, 0xc0, !PT ;  /* 0x000000070bff7812 */ /* 0x000fe4000782c0ff */
[----:B------:R-:W-:Y:S02]  /*0ba0*/  @P5 ISETP.NE.AND P6, PT, R2, R13, PT ;  /* 0x0000000d0200520c */ /* 0x000fe40003fc5270 */
[----:B------:R-:W-:-:S02]  /*0bb0*/  ISETP.LT.U32.AND P1, PT, R88, 0x2, !P1 ;  /* 0x000000025800780c */ /* 0x000fc40004f21070 */
[----:B------:R-:W-:Y:S02]  /*0bc0*/  @P5 SEL R89, RZ, 0x1, P6 ;  /* 0x00000001ff595807 */ /* 0x000fe40003000000 */
[----:B------:R-:W-:Y:S01]  /*0bd0*/  ISETP.NE.AND P5, PT, R10, RZ, PT ;  /* 0x000000ff0a00720c */ /* 0x000fe20003fa5270 */
[----:B------:R-:W1:Y:S02]  /*0be0*/  FENCE.VIEW.ASYNC.S ;  /* 0x00000000000073c6 */ /* 0x000e640000000000 */
[----:B-1----:R1:W2:Y:S01]  /*0bf0*/  @!UP0 SYNCS.EXCH.64 URZ, [UR6+0xa0], UR4 ;  /* 0x0000a004063f85b2 */ /* 0x0022a20008000100 */
[----:B------:R-:W-:Y:S02]  /*0c00*/  SEL R2, RZ, 0x1, !P1 ;  /* 0x00000001ff027807 */ /* 0x000fe40004800000 */
[----:B------:R-:W-:Y:S02]  /*0c10*/  ISETP.EQ.AND P6, PT, R3, 0x2, !P5 ;  /* 0x000000020300780c */ /* 0x000fe40006fc2270 */
[----:B------:R-:W-:-:S02]  /*0c20*/  ISETP.GE.U32.AND P1, PT, R12, 0x2, PT ;  /* 0x000000020c00780c */ /* 0x000fc40003f26070 */
[----:B------:R-:W-:Y:S02]  /*0c30*/  SEL R18, RZ, 0x1, !P6 ;  /* 0x00000001ff127807 */ /* 0x000fe40007000000 */
[----:B------:R-:W-:Y:S02]  /*0c40*/  LOP3.LUT R89, R89, R2, RZ, 0xc0, !PT ;  /* 0x0000000259597212 */ /* 0x000fe400078ec0ff */
[----:B------:R-:W-:Y:S02]  /*0c50*/  SEL R18, R18, 0x2, P1 ;  /* 0x0000000212127807 */ /* 0x000fe40000800000 */
[----:B------:R-:W-:Y:S01]  /*0c60*/  SEL R19, R19, 0x2, P1 ;  /* 0x0000000213137807 */ /* 0x000fe20000800000 */
[----:B------:R1:W3:Y:S01]  /*0c70*/  @!UP1 SYNCS.EXCH.64 URZ, [UR6+0xa8], UR4 ;  /* 0x0000a804063f95b2 */ /* 0x0002e20008000100 */
[----:B------:R-:W-:Y:S01]  /*0c80*/  NOP ;  /* 0x0000000000007918 */ /* 0x000fe20000000000 */
[----:B------:R-:W-:Y:S05]  /*0c90*/  @!P2 BRA `(.L_x_8) ;  /* 0x000000000008a947 */ /* 0x000fea0003800000 */
[----:B--234-:R-:W-:Y:S01]  /*0ca0*/  UCGABAR_ARV ;  /* 0x00000000000079c7 */ /* 0x01cfe20008000000 */
[----:B------:R-:W-:Y:S05]  /*0cb0*/  BRA `(.L_x_9) ;  /* 0x0000000000047947 */ /* 0x000fea0003800000 */
.L_x_8:
[----:B--234-:R-:W-:Y:S01]  /*0cc0*/  NOP ;  /* 0x0000000000007918 */ /* 0x01cfe20000000000 */
.L_x_9:
[----:B------:R-:W2:Y:S01]  /*0cd0*/  LDC R2, c[0x0][0x904] ;  /* 0x00024100ff027b82 */ /* 0x000ea20000000800 */
[----:B------:R-:W-:Y:S02]  /*0ce0*/  IMAD.U32 R10, RZ, RZ, UR9 ;  /* 0x00000009ff0a7e24 */ /* 0x000fe4000f8e00ff */
[----:B------:R-:W-:Y:S01]  /*0cf0*/  IMAD.MOV.U32 R11, RZ, RZ, RZ ;  /* 0x000000ffff0b7224 */ /* 0x000fe200078e00ff */
[----:B--2---:R-:W-:-:S04]  /*0d00*/  ISETP.NE.AND P1, PT, R2, 0x1, PT ;  /* 0x000000010200780c */ /* 0x004fc80003f25270 */
[----:B------:R-:W-:-:S09]  /*0d10*/  P2R R7, PR, RZ, 0x2 ;  /* 0x00000002ff077803 */ /* 0x000fd20000000000 */
[----:B------:R-:W2:Y:S01]  /*0d20*/  @P1 LDC R17, c[0x0][0x10] ;  /* 0x00000400ff111b82 */ /* 0x000ea20000000800 */
[----:B------:R-:W-:Y:S02]  /*0d30*/  @P1 MOV R7, RZ ;  /* 0x000000ff00071202 */ /* 0x000fe40000000f00 */
[----:B------:R-:W-:-:S05]  /*0d40*/  @P1 MOV R15, RZ ;  /* 0x000000ff000f1202 */ /* 0x000fca0000000f00 */
[----:B------:R-:W3:Y:S01]  /*0d50*/  @!P1 LDC R13, c[0x0][0xc] ;  /* 0x00000300ff0d9b82 */ /* 0x000ee20000000800 */
[----:B-1----:R-:W-:Y:S01]  /*0d60*/  ULDC UR4, c[0x0][0xc] ;  /* 0x0000030000047ab9 */ /* 0x002fe20000000800 */
[----:B------:R-:W-:Y:S01]  /*0d70*/  ULDC UR5, c[0x0][0x10] ;  /* 0x0000040000057ab9 */ /* 0x000fe20000000800 */
[----:B------:R-:W-:Y:S01]  /*0d80*/  ULDC UR6, c[0x0][0x14] ;  /* 0x0000050000067ab9 */ /* 0x000fe20000000800 */
[----:B------:R-:W-:-:S04]  /*0d90*/  UIMAD.WIDE.U32 UR4, UR4, UR5, URZ ;  /* 0x00000005040472a5 */ /* 0x000fc8000f8e003f */
[----:B------:R-:W-:Y:S02]  /*0da0*/  UIMAD.WIDE.U32 UR38, UR4, UR6, URZ ;  /* 0x00000006042672a5 */ /* 0x000fe4000f8e003f */
[----:B------:R-:W-:-:S04]  /*0db0*/  UIMAD UR37, UR5, UR6, URZ ;  /* 0x00000006052572a4 */ /* 0x000fc8000f8e023f */
[----:B------:R-:W-:Y:S01]  /*0dc0*/  UIADD3 UR37, UR39, UR37, URZ ;  /* 0x0000002527257290 */ /* 0x000fe2000fffe03f */
[----:B--2---:R-:W-:-:S04]  /*0dd0*/  @P1 IMAD.WIDE.U32 R16, R17, UR9, R6 ;  /* 0x0000000911101c25 */ /* 0x004fc8000f8e0006 */
[----:B------:R-:W-:Y:S02]  /*0de0*/  @P1 IMAD.IADD R17, R17, 0x1, R15 ;  /* 0x0000000111111824 */ /* 0x000fe400078e020f */
[----:B---3--:R-:W-:-:S04]  /*0df0*/  @!P1 IMAD.WIDE.U32 R10, R6, R13, R10 ;  /* 0x0000000d060a9225 */ /* 0x008fc800078e000a */
[----:B------:R-:W-:Y:S01]  /*0e00*/  @!P1 IMAD.MOV.U32 R17, RZ, RZ, R11 ;  /* 0x000000ffff119224 */ /* 0x000fe200078e000b */
[----:B------:R-:W-:Y:S01]  /*0e10*/  @!P1 MOV R16, R10 ;  /* 0x0000000a00109202 */ /* 0x000fe20000000f00 */
[----:B------:R-:W-:Y:S06]  /*0e20*/  @!P2 BRA `(.L_x_10) ;  /* 0x00000000000ca947 */ /* 0x000fec0003800000 */
[----:B------:R-:W-:Y:S01]  /*0e30*/  UCGABAR_WAIT ;  /* 0x0000000000007dc7 */ /* 0x000fe20008000000 */
[----:B------:R-:W-:Y:S01]  /*0e40*/  CCTL.IVALL ;  /* 0x00000000ff00798f */ /* 0x000fe20002000000 */
[----:B------:R-:W-:Y:S05]  /*0e50*/  BRA `(.L_x_11) ;  /* 0x0000000000047947 */ /* 0x000fea0003800000 */
.L_x_10:
[----:B------:R-:W-:Y:S06]  /*0e60*/  BAR.SYNC.DEFER_BLOCKING 0x0 ;  /* 0x0000000000007b1d */ /* 0x000fec0000010000 */
.L_x_11:
[----:B------:R-:W1:Y:S01]  /*0e70*/  S2UR UR36, SR_CgaCtaId ;  /* 0x00000000002479c3 */ /* 0x000e620000008800 */
[----:B------:R-:W-:Y:S04]  /*0e80*/  BSSY B6, `(.L_x_12) ;  /* 0x0000c62000067945 */ /* 0x000fe80003800000 */
[----:B------:R-:W-:Y:S05]  /*0e90*/  @!P5 BRA `(.L_x_13) ;  /* 0x0000009c0050d947 */ /* 0x000fea0003800000 */
[----:B------:R-:W-:-:S13]  /*0ea0*/  ISETP.GT.U32.AND P0, PT, R12, 0x1, PT ;  /* 0x000000010c00780c */ /* 0x000fda0003f04070 */
[----:B------:R-:W-:Y:S05]  /*0eb0*/  @P0 BRA `(.L_x_14) ;  /* 0x000000c400780947 */ /* 0x000fea0003800000 */
[----:B------:R-:W-:Y:S01]  /*0ec0*/  ULDC.64 UR4, c[0x0][0x8f8] ;  /* 0x00023e0000047ab9 */ /* 0x000fe20000000a00 */
[----:B------:R-:W-:Y:S01]  /*0ed0*/  UMOV UR47, 0xffffffff ;  /* 0xffffffff002f7882 */ /* 0x000fe20000000000 */
[----:B------:R-:W-:Y:S01]  /*0ee0*/  ISETP.GE.U32.AND P0, PT, R16, UR4, PT ;  /* 0x0000000410007c0c */ /* 0x000fe2000bf06070 */
[----:B------:R-:W-:Y:S01]  /*0ef0*/  IMAD.MOV.U32 R100, RZ, RZ, -0x1 ;  /* 0xffffffffff647424 */ /* 0x000fe200078e00ff */
[----:B------:R-:W-:Y:S02]  /*0f00*/  PRMT R90, RZ, 0x7610, R90 ;  /* 0x00007610ff5a7816 */ /* 0x000fe4000000005a */
[----:B------:R-:W-:Y:S02]  /*0f10*/  ISETP.GE.U32.AND.EX P0, PT, R17, UR5, PT, P0 ;  /* 0x0000000511007c0c */ /* 0x000fe4000bf06100 */
[----:B------:R-:W-:Y:S02]  /*0f20*/  MOV R22, 0xffffffff ;  /* 0xffffffff00167802 */ /* 0x000fe40000000f00 */
[----:B------:R-:W-:-:S09]  /*0f30*/  PRMT R3, RZ, 0x7610, R3 ;  /* 0x00007610ff037816 */ /* 0x000fd20000000003 */
[----:B------:R-:W-:Y:S05]  /*0f40*/  @P0 BRA `(.L_x_15) ;  /* 0x00000004002c0947 */ /* 0x000fea0003800000 */
[----:B------:R-:W2:Y:S01]  /*0f50*/  LDC.64 R20, c[0x0][0x8d0] ;  /* 0x00023400ff147b82 */ /* 0x000ea20000000a00 */
[----:B------:R-:W-:Y:S01]  /*0f60*/  MOV R4, R16 ;  /* 0x0000001000047202 */ /* 0x000fe20000000f00 */
[----:B------:R-:W-:-:S06]  /*0f70*/  IMAD.MOV.U32 R5, RZ, RZ, R17 ;  /* 0x000000ffff057224 */ /* 0x000fcc00078e0011 */
[----:B------:R-:W3:Y:S08]  /*0f80*/  LDC R14, c[0x0][0x8d8] ;  /* 0x00023600ff0e7b82 */ /* 0x000ef00000000800 */
[----:B------:R-:W4:Y:S01]  /*0f90*/  LDC.64 R24, c[0x0][0x8c8] ;  /* 0x00023200ff187b82 */ /* 0x000f220000000a00 */
[----:B--2---:R-:W-:-:S04]  /*0fa0*/  ISETP.NE.U32.AND P0, PT, R20, RZ, PT ;  /* 0x000000ff1400720c */ /* 0x004fc80003f05070 */
[----:B------:R-:W-:-:S13]  /*0fb0*/  ISETP.NE.AND.EX P0, PT, R21, RZ, PT, P0 ;  /* 0x000000ff1500720c */ /* 0x000fda0003f05300 */
[----:B---34-:R-:W-:Y:S05]  /*0fc0*/  @!P0 BRA `(.L_x_16) ;  /* 0x0000000000288947 */ /* 0x018fea0003800000 */
[----:B------:R-:W2:Y:S02]  /*0fd0*/  LDC R3, c[0x0][0x8dc] ;  /* 0x00023700ff037b82 */ /* 0x000ea40000000800 */
[----:B--2---:R-:W-:-:S04]  /*0fe0*/  IADD3 R3, P0, R16, R3, RZ ;  /* 0x0000000310037210 */ /* 0x004fc80007f1e0ff */
[----:B------:R-:W-:-:S05]  /*0ff0*/  IADD3.X R15, RZ, R17, RZ, P0, !PT ;  /* 0x00000011ff0f7210 */ /* 0x000fca00007fe4ff */
[----:B------:R-:W-:-:S04]  /*1000*/  IMAD.WIDE.U32 R4, R15, R20, RZ ;  /* 0x000000140f047225 */ /* 0x000fc800078e00ff */
[----:B------:R-:W-:-:S04]  /*1010*/  IMAD.WIDE.U32 R10, P0, R3, R21, R4 ;  /* 0x00000015030a7225 */ /* 0x000fc80007800004 */
[----:B------:R-:W-:Y:S01]  /*1020*/  IMAD.WIDE.U32 R4, R3, R20, RZ ;  /* 0x0000001403047225 */ /* 0x000fe200078e00ff */
[----:B------:R-:W-:-:S03]  /*1030*/  MOV R12, R11 ;  /* 0x0000000b000c7202 */ /* 0x000fc60000000f00 */
[----:B------:R-:W-:Y:S01]  /*1040*/  IMAD.X R13, RZ, RZ, RZ, P0 ;  /* 0x000000ffff0d7224 */ /* 0x000fe200000e06ff */
[----:B------:R-:W-:-:S05]  /*1050*/  IADD3 RZ, P0, R5, R10, RZ ;  /* 0x0000000a05ff7210 */ /* 0x000fca0007f1e0ff */
[----:B------:R-:W-:-:S08]  /*1060*/  IMAD.WIDE.U32.X R4, R15, R21, R12, P0 ;  /* 0x000000150f047225 */ /* 0x000fd000000e040c */
.L_x_16:
[----:B------:R-:W2:Y:S01]  /*1070*/  LDC.64 R26, c[0x0][0x8e8] ;  /* 0x00023a00ff1a7b82 */ /* 0x000ea20000000a00 */
[-CC-:B------:R-:W-:Y:S01]  /*1080*/  SHF.R.U64 R29, R4, R14.reuse, R5.reuse ;  /* 0x0000000e041d7219 */ /* 0x180fe20000001205 */
[----:B------:R-:W-:Y:S01]  /*1090*/  IMAD R23, R9, R23, R6 ;  /* 0x0000001709177224 */ /* 0x000fe200078e0206 */
[----:B------:R-:W-:Y:S02]  /*10a0*/  SHF.R.U32.HI R3, RZ, R14, R5 ;  /* 0x0000000eff037219 */ /* 0x000fe40000011605 */
[----:B------:R-:W-:Y:S02]  /*10b0*/  IADD3 R7, P0, RZ, -R29, RZ ;  /* 0x8000001dff077210 */ /* 0x000fe40007f1e0ff */
[----:B------:R-:W-:Y:S01]  /*10c0*/  MOV R30, 0x1 ;  /* 0x00000001001e7802 */ /* 0x000fe20000000f00 */
[----:B------:R-:W3:Y:S02]  /*10d0*/  LDC R12, c[0x0][0x8c0] ;  /* 0x00023000ff0c7b82 */ /* 0x000ee40000000800 */
[----:B------:R-:W-:-:S02]  /*10e0*/  IMAD.X R3, RZ, RZ, ~R3, P0 ;  /* 0x000000ffff037224 */ /* 0x000fc400000e0e03 */
[----:B------:R-:W-:-:S04]  /*10f0*/  IMAD.WIDE.U32 R4, R7, R24, R16 ;  /* 0x0000001807047225 */ /* 0x000fc800078e0010 */
[----:B------:R-:W4:Y:S01]  /*1100*/  LDC R11, c[0x0][0x8b0] ;  /* 0x00022c00ff0b7b82 */ /* 0x000f220000000800 */
[----:B------:R-:W-:-:S04]  /*1110*/  IMAD R10, R3, R24, RZ ;  /* 0x00000018030a7224 */ /* 0x000fc800078e02ff */
[----:B------:R-:W-:Y:S02]  /*1120*/  IMAD R3, R7, R25, R10 ;  /* 0x0000001907037224 */ /* 0x000fe400078e020a */
[----:B------:R-:W-:Y:S01]  /*1130*/  IMAD.MOV.U32 R10, RZ, RZ, -0x1 ;  /* 0xffffffffff0a7424 */ /* 0x000fe200078e00ff */
[----:B------:R-:W5:Y:S01]  /*1140*/  LDC R21, c[0x0][0x900] ;  /* 0x00024000ff157b82 */ /* 0x000f620000000800 */
[----:B--2---:R-:W-:Y:S02]  /*1150*/  ISETP.NE.U32.AND P0, PT, R26, RZ, PT ;  /* 0x000000ff1a00720c */ /* 0x004fe40003f05070 */
[----:B------:R-:W-:Y:S02]  /*1160*/  IADD3 R3, R5, R3, RZ ;  /* 0x0000000305037210 */ /* 0x000fe40007ffe0ff */
[----:B------:R-:W-:-:S03]  /*1170*/  ISETP.NE.AND.EX P0, PT, R27, RZ, PT, P0 ;  /* 0x000000ff1b00720c */ /* 0x000fc60003f05300 */
[----:B------:R-:W2:Y:S01]  /*1180*/  LDC R14, c[0x0][0x8a8] ;  /* 0x00022a00ff0e7b82 */ /* 0x000ea20000000800 */
[-CC-:B---3--:R-:W-:Y:S02]  /*1190*/  SHF.R.U64 R15, R4, R12.reuse, R3.reuse ;  /* 0x0000000c040f7219 */ /* 0x188fe40000001203 */
[----:B------:R-:W-:-:S05]  /*11a0*/  SHF.R.U32.HI R4, RZ, R12, R3 ;  /* 0x0000000cff047219 */ /* 0x000fca0000011603 */
[----:B------:R-:W3:Y:S01]  /*11b0*/  LDC R20, c[0x0][0x8f0] ;  /* 0x00023c00ff147b82 */ /* 0x000ee20000000800 */
[-CC-:B----4-:R-:W-:Y:S02]  /*11c0*/  SHF.R.U64 R12, R15, R11.reuse, R4.reuse ;  /* 0x0000000b0f0c7219 */ /* 0x190fe40000001204 */
[----:B------:R-:W-:-:S05]  /*11d0*/  SHF.R.U32.HI R4, RZ, R11, R4 ;  /* 0x0000000bff047219 */ /* 0x000fca0000011604 */
[----:B------:R-:W4:Y:S01]  /*11e0*/  LDC R22, c[0x0][0x8e0] ;  /* 0x00023800ff167b82 */ /* 0x000f220000000800 */
[-CC-:B-----5:R-:W-:Y:S02]  /*11f0*/  SHF.R.U64 R28, R12, R21.reuse, R4.reuse ;  /* 0x000000150c1c7219 */ /* 0x1a0fe40000001204 */
[-C--:B------:R-:W-:Y:S02]  /*1200*/  SHF.L.U32 R3, R10, R21.reuse, RZ ;  /* 0x000000150a037219 */ /* 0x080fe400000006ff */
[----:B------:R-:W-:Y:S01]  /*1210*/  SHF.R.U32.HI R5, RZ, R21, R4 ;  /* 0x00000015ff057219 */ /* 0x000fe20000011604 */
[----:B------:R-:W-:Y:S01]  /*1220*/  IMAD.MOV.U32 R4, RZ, RZ, R28 ;  /* 0x000000ffff047224 */ /* 0x000fe200078e001c */
[----:B------:R-:W-:Y:S01]  /*1230*/  LOP3.LUT R9, RZ, R3, RZ, 0x33, !PT ;  /* 0x00000003ff097212 */ /* 0x000fe200078e33ff */
[----:B------:R-:W1:Y:S01]  /*1240*/  LDC R24, c[0x0][0x8b8] ;  /* 0x00022e00ff187b82 */ /* 0x000e620000000800 */
[----:B------:R-:W-:Y:S05]  /*1250*/  @!P0 BRA `(.L_x_17) ;  /* 0x0000000000288947 */ /* 0x000fea0003800000 */
[----:B------:R-:W5:Y:S02]  /*1260*/  LDC R3, c[0x0][0x8f4] ;  /* 0x00023d00ff037b82 */ /* 0x000f640000000800 */
[----:B-----5:R-:W-:-:S04]  /*1270*/  IADD3 R3, P0, R28, R3, RZ ;  /* 0x000000031c037210 */ /* 0x020fc80007f1e0ff */
        /* <DEDUP_REMOVED lines=8> */
.L_x_17:
[----:B---3--:R-:W-:Y:S01]  /*1300*/  SHF.R.U64 R5, R4, R20, R5 ;  /* 0x0000001404057219 */ /* 0x008fe20000001205 */
[----:B--2---:R-:W-:Y:S01]  /*1310*/  VIADD R6, R14, 0xffffffff ;  /* 0xffffffff0e067836 */ /* 0x004fe20000000000 */
[----:B------:R-:W-:Y:S02]  /*1320*/  SHF.L.U32 R3, R30, R21, RZ ;  /* 0x000000151e037219 */ /* 0x000fe400000006ff */
[----:B------:R-:W-:Y:S02]  /*1330*/  LOP3.LUT R4, R12, R9, RZ, 0xc0, !PT ;  /* 0x000000090c047212 */ /* 0x000fe400078ec0ff */
[----:B------:R-:W-:Y:S02]  /*1340*/  IADD3 R7, -R5, RZ, RZ ;  /* 0x000000ff05077210 */ /* 0x000fe40007ffe1ff */
[----:B------:R-:W-:Y:S01]  /*1350*/  SEL R8, R8, R23, !P1 ;  /* 0x0000001708087207 */ /* 0x000fe20004800000 */
[----:B------:R-:W-:Y:S01]  /*1360*/  IMAD R5, R3, R5, R4 ;  /* 0x0000000503057224 */ /* 0x000fe200078e0204 */
[----:B------:R-:W-:Y:S01]  /*1370*/  LOP3.LUT R6, R15, R6, RZ, 0xc0, !PT ;  /* 0x000000060f067212 */ /* 0x000fe200078ec0ff */
[----:B----4-:R-:W-:Y:S01]  /*1380*/  IMAD R3, R7, R22, R28 ;  /* 0x0000001607037224 */ /* 0x010fe200078e021c */
[----:B------:R-:W-:Y:S01]  /*1390*/  R2UR UR47, R29 ;  /* 0x000000001d2f72ca */ /* 0x000fe200000e0000 */
[----:B-1----:R-:W-:-:S02]  /*13a0*/  IMAD R8, R5, R24, R8 ;  /* 0x0000001805087224 */ /* 0x002fc400078e0208 */
[----:B------:R-:W-:Y:S02]  /*13b0*/  IMAD R3, R3, R14, R6 ;  /* 0x0000000e03037224 */ /* 0x000fe400078e0206 */
[----:B------:R-:W-:-:S03]  /*13c0*/  IMAD.MOV.U32 R4, RZ, RZ, 0x1 ;  /* 0x00000001ff047424 */ /* 0x000fc600078e00ff */
[----:B------:R-:W-:Y:S02]  /*13d0*/  SEL R100, R3, R8, !P1 ;  /* 0x0000000803647207 */ /* 0x000fe40004800000 */
[----:B------:R-:W-:Y:S02]  /*13e0*/  SEL R22, R8, R3, !P1 ;  /* 0x0000000308167207 */ /* 0x000fe40004800000 */
[----:B------:R-:W-:-:S07]  /*13f0*/  PRMT R3, R4, 0x7610, R3 ;  /* 0x0000761004037816 */ /* 0x000fce0000000003 */
.L_x_15:
[----:B------:R-:W-:-:S08]  /*1400*/  NOP ;  /* 0x0000000000007918 */ /* 0x000fd00000000000 */
[----:B------:R-:W2:Y:S02]  /*1410*/  USETMAXREG.TRY_ALLOC.CTAPOOL UP0, 0xe8 ;  /* 0x000000e8000079c8 */ /* 0x000ea40008000600 */
[----:B--2---:R-:W-:-:S13]  /*1420*/  PLOP3.LUT P0, PT, PT, PT, UP0, 0x80, 0x0 ;  /* 0x000000000000781c */ /* 0x004fda0003f0f008 */
[----:B------:R-:W-:Y:S05]  /*1430*/  @!P0 BRA `(.L_x_15) ;  /* 0xfffffffc00f08947 */ /* 0x000fea000383ffff */
[----:B------:R-:W-:Y:S02]  /*1440*/  ULDC.64 UR4, c[0x0][0x590] ;  /* 0x0001640000047ab9 */ /* 0x000fe40000000a00 */
[----:B------:R-:W-:-:S04]  /*1450*/  ISETP.NE.U32.AND P0, PT, RZ, UR4, PT ;  /* 0x00000004ff007c0c */ /* 0x000fc8000bf05070 */
[----:B------:R-:W-:-:S13]  /*1460*/  ISETP.NE.AND.EX P0, PT, RZ, UR5, PT, P0 ;  /* 0x00000005ff007c0c */ /* 0x000fda000bf05300 */
[----:B------:R-:W-:Y:S05]  /*1470*/  @P0 BRA `(.L_x_18) ;  /* 0x00000000002c0947 */ /* 0x000fea0003800000 */
[----:B------:R-:W-:Y:S02]  /*1480*/  ULDC.64 UR4, c[0x0][0x588] ;  /* 0x0001620000047ab9 */ /* 0x000fe40000000a00 */
[----:B------:R-:W-:-:S04]  /*1490*/  ISETP.NE.U32.AND P0, PT, RZ, UR4, PT ;  /* 0x00000004ff007c0c */ /* 0x000fc8000bf05070 */
[----:B------:R-:W-:-:S13]  /*14a0*/  ISETP.NE.AND.EX P0, PT, RZ, UR5, PT, P0 ;  /* 0x00000005ff007c0c */ /* 0x000fda000bf05300 */
[----:B------:R-:W-:Y:S05]  /*14b0*/  @!P0 BRA `(.L_x_19) ;  /* 0x0000000000108947 */ /* 0x000fea0003800000 */
[----:B------:R-:W2:Y:S02]  /*14c0*/  LDC.64 R4, c[0x0][0x588] ;  /* 0x00016200ff047b82 */ /* 0x000ea40000000a00 */
[----:B--2---:R2:W5:Y:S01]  /*14d0*/  LDG.E R91, desc[UR52][R4.64] ;  /* 0x00000034045b7981 */ /* 0x004562000c1e1900 */
[----:B------:R-:W-:Y:S01]  /*14e0*/  MOV R90, 0x1 ;  /* 0x00000001005a7802 */ /* 0x000fe20000000f00 */
[----:B------:R-:W-:Y:S06]  /*14f0*/  BRA `(.L_x_18) ;  /* 0x00000000000c7947 */ /* 0x000fec0003800000 */
.L_x_19:
[----:B------:R-:W-:Y:S01]  /*1500*/  ULDC UR4, c[0x0][0x580] ;  /* 0x0001600000047ab9 */ /* 0x000fe20000000800 */
[----:B------:R-:W-:Y:S01]  /*1510*/  IMAD.MOV.U32 R90, RZ, RZ, 0x1 ;  /* 0x00000001ff5a7424 */ /* 0x000fe200078e00ff */
[----:B------:R-:W-:-:S07]  /*1520*/  MOV R91, UR4 ;  /* 0x00000004005b7c02 */ /* 0x000fce0008000f00 */
.L_x_18:
        /* <DEDUP_REMOVED lines=8> */
[----:B------:R-:W3:Y:S02]  /*15b0*/  LDC.64 R92, c[0x0][0x5a8] ;  /* 0x00016a00ff5c7b82 */ /* 0x000ee40000000a00 */
[----:B---3--:R3:W5:Y:S01]  /*15c0*/  LDG.E R92, desc[UR52][R92.64] ;  /* 0x000000345c5c7981 */ /* 0x008762000c1e1900 */
[----:B------:R-:W-:Y:S05]  /*15d0*/  BRA `(.L_x_20) ;  /* 0x0000000000087947 */ /* 0x000fea0003800000 */
.L_x_21:
[----:B------:R-:W-:Y:S02]  /*15e0*/  ULDC UR4, c[0x0][0x5a0] ;  /* 0x0001680000047ab9 */ /* 0x000fe40000000800 */
[----:B------:R-:W-:-:S07]  /*15f0*/  IMAD.U32 R92, RZ, RZ, UR4 ;  /* 0x00000004ff5c7e24 */ /* 0x000fce000f8e00ff */
.L_x_20:
[----:B------:R-:W-:Y:S01]  /*1600*/  LOP3.LUT P1, RZ, R3, 0xff, RZ, 0xc0, !PT ;  /* 0x000000ff03ff7812 */ /* 0x000fe2000782c0ff */
[----:B------:R-:W-:Y:S01]  /*1610*/  UMOV UR40, URZ ;  /* 0x0000003f00287c82 */ /* 0x000fe20008000000 */
[----:B------:R-:W-:-:S11]  /*1620*/  PLOP3.LUT P0, PT, PT, PT, PT, 0x80, 0x0 ;  /* 0x000000000000781c */ /* 0x000fd60003f0f070 */
[----:B------:R-:W-:Y:S05]  /*1630*/  @!P1 BRA `(.L_x_22) ;  /* 0x0000009000c89947 */ /* 0x000fea0003800000 */
[----:B---3--:R-:W3:Y:S01]  /*1640*/  LDC R93, c[0x0][0x900] ;  /* 0x00024000ff5d7b82 */ /* 0x008ee20000000800 */
[C---:B------:R-:W-:Y:S01]  /*1650*/  IMAD.SHL.U32 R6, R0.reuse, 0x10, RZ ;  /* 0x0000001000067824 */ /* 0x040fe200078e00ff */
[----:B------:R-:W-:Y:S01]  /*1660*/  ULDC UR4, c[0x0][0x28c] ;  /* 0x0000a30000047ab9 */ /* 0x000fe20000000800 */
[----:B------:R-:W-:Y:S01]  /*1670*/  SHF.L.U32 R3, R0, 0x5, RZ ;  /* 0x0000000500037819 */ /* 0x000fe200000006ff */
[----:B------:R-:W-:Y:S01]  /*1680*/  UIADD3 UR4, UR4, 0x3f, URZ ;  /* 0x0000003f04047890 */ /* 0x000fe2000fffe03f */
[----:B--2---:R-:W-:Y:S01]  /*1690*/  SHF.R.U32.HI R5, RZ, 0x1, R0 ;  /* 0x00000001ff057819 */ /* 0x004fe20000011600 */
[----:B------:R-:W-:Y:S01]  /*16a0*/  IMAD.MOV.U32 R97, RZ, RZ, 0x10 ;  /* 0x00000010ff617424 */ /* 0x000fe200078e00ff */
[----:B------:R-:W-:Y:S01]  /*16b0*/  LOP3.LUT R6, R6, 0xe00, RZ, 0xc0, !PT ;  /* 0x00000e0006067812 */ /* 0x000fe200078ec0ff */
[----:B------:R-:W-:Y:S01]  /*16c0*/  USHF.R.S32.HI UR5, URZ, 0x1f, UR4 ;  /* 0x0000001f3f057899 */ /* 0x000fe20008011404 */
[----:B------:R-:W-:Y:S01]  /*16d0*/  LOP3.LUT R4, R3, 0xc0, RZ, 0xc0, !PT ;  /* 0x000000c003047812 */ /* 0x000fe200078ec0ff */
[----:B------:R-:W-:Y:S01]  /*16e0*/  ULDC.64 UR54, c[0x0][0x198] ;  /* 0x0000660000367ab9 */ /* 0x000fe20000000a00 */
[----:B------:R-:W-:Y:S01]  /*16f0*/  LOP3.LUT R6, R6, 0x20, R3, 0xf8, !PT ;  /* 0x0000002006067812 */ /* 0x000fe200078ef803 */
[----:B------:R-:W-:Y:S01]  /*1700*/  ULEA.HI UR5, UR5, UR4, URZ, 0x6 ;  /* 0x0000000405057291 */ /* 0x000fe2000f8f303f */
[----:B------:R-:W-:Y:S01]  /*1710*/  LOP3.LUT R4, R4, 0x8, R5, 0xf8, !PT ;  /* 0x0000000804047812 */ /* 0x000fe200078ef805 */
[----:B------:R-:W-:Y:S01]  /*1720*/  UMOV UR41, URZ ;  /* 0x0000003f00297c82 */ /* 0x000fe20008000000 */
[----:B------:R-:W-:Y:S01]  /*1730*/  LOP3.LUT R3, R6, 0x100, R3, 0xf8, !PT ;  /* 0x0000010006037812 */ /* 0x000fe200078ef803 */
[----:B------:R-:W-:Y:S01]  /*1740*/  IMAD.MOV.U32 R6, RZ, RZ, -0x1 ;  /* 0xffffffffff067424 */ /* 0x000fe200078e00ff */
[----:B------:R-:W-:Y:S01]  /*1750*/  USHF.R.S32.HI UR48, URZ, 0x6, UR5 ;  /* 0x000000063f307899 */ /* 0x000fe20008011405 */
[C---:B------:R-:W-:Y:S01]  /*1760*/  SHF.L.U32 R5, R0.reuse, 0x2, RZ ;  /* 0x0000000200057819 */ /* 0x040fe200000006ff */
[----:B------:R-:W-:Y:S01]  /*1770*/  UMOV UR42, URZ ;  /* 0x0000003f002a7c82 */ /* 0x000fe20008000000 */
[C---:B------:R-:W-:Y:S01]  /*1780*/  LOP3.LUT P0, RZ, R0.reuse, 0x4, RZ, 0xc0, !PT ;  /* 0x0000000400ff7812 */ /* 0x040fe2000780c0ff */
[----:B------:R-:W-:Y:S01]  /*1790*/  UISETP.LT.AND UP0, UPT, UR48, 0x1, UPT ;  /* 0x000000013000788c */ /* 0x000fe2000bf01270 */
[----:B------:R-:W-:Y:S01]  /*17a0*/  LOP3.LUT R0, R0, 0xff, RZ, 0xc0, !PT ;  /* 0x000000ff00007812 */ /* 0x000fe200078ec0ff */
[----:B------:R-:W-:Y:S01]  /*17b0*/  UMOV UR43, URZ ;  /* 0x0000003f002b7c82 */ /* 0x000fe20008000000 */
[----:B------:R-:W-:Y:S01]  /*17c0*/  LOP3.LUT R4, R4, 0x18, R5, 0x78, !PT ;  /* 0x0000001804047812 */ /* 0x000fe200078e7805 */
[----:B------:R-:W-:Y:S01]  /*17d0*/  USEL UR49, UR48, 0x1, UP0 ;  /* 0x0000000130317887 */ /* 0x000fe20008000000 */
[----:B------:R-:W-:Y:S01]  /*17e0*/  MOV R8, 0x1 ;  /* 0x0000000100087802 */ /* 0x000fe20000000f00 */
[----:B------:R-:W-:Y:S01]  /*17f0*/  VIADD R96, R0, 0x1f ;  /* 0x0000001f00607836 */ /* 0x000fe20000000000 */
[-C--:B---3--:R-:W-:Y:S01]  /*1800*/  SHF.L.U32 R6, R6, R93.reuse, RZ ;  /* 0x0000005d06067219 */ /* 0x088fe200000006ff */
[----:B------:R-:W-:Y:S01]  /*1810*/  UIADD3 UR49, UR48, -UR49, URZ ;  /* 0x8000003130317290 */ /* 0x000fe2000fffe03f */
[----:B------:R-:W-:Y:S01]  /*1820*/  LOP3.LUT R94, R3, R4, RZ, 0xfc, !PT ;  /* 0x00000004035e7212 */ /* 0x000fe200078efcff */
[----:B------:R-:W-:Y:S01]  /*1830*/  UMOV UR40, URZ ;  /* 0x0000003f00287c82 */ /* 0x000fe20008000000 */
[----:B------:R-:W-:-:S02]  /*1840*/  SHF.L.U32 R93, R8, R93, RZ ;  /* 0x0000005d085d7219 */ /* 0x000fc400000006ff */
[----:B------:R-:W-:Y:S02]  /*1850*/  LOP3.LUT R99, R19, 0x1, RZ, 0xfc, !PT ;  /* 0x0000000113637812 */ /* 0x000fe400078efcff */
[----:B------:R-:W-:Y:S02]  /*1860*/  LOP3.LUT R101, R18, 0x1, RZ, 0xfc, !PT ;  /* 0x0000000112657812 */ /* 0x000fe400078efcff */
[----:B------:R-:W-:Y:S02]  /*1870*/  MOV R95, 0x1 ;  /* 0x00000001005f7802 */ /* 0x000fe40000000f00 */
[----:B------:R-:W-:Y:S02]  /*1880*/  SHF.R.U32.HI R103, RZ, 0x7, R0 ;  /* 0x00000007ff677819 */ /* 0x000fe40000011600 */
[----:B------:R-:W-:Y:S02]  /*1890*/  SEL R97, R97, 0xfffffff0, !P0 ;  /* 0xfffffff061617807 */ /* 0x000fe40004000000 */
[----:B------:R-:W-:-:S07]  /*18a0*/  LOP3.LUT R98, RZ, R6, RZ, 0x33, !PT ;  /* 0x00000006ff627212 */ /* 0x000fce00078e33ff */
.L_x_285:
[----:B------:R-:W2:Y:S01]  /*18b0*/  SHFL.IDX PT, R0, R103, RZ, 0x1f ;  /* 0x00001fff67007589 */ /* 0x000ea200000e0000 */
[----:B------:R-:W3:Y:S01]  /*18c0*/  S2UR UR50, SR_CgaCtaId ;  /* 0x00000000003279c3 */ /* 0x000ee20000008800 */
[----:B------:R-:W-:Y:S01]  /*18d0*/  UMOV UR51, 0x400 ;  /* 0x0000040000337882 */ /* 0x000fe20000000000 */
[----:B--2---:R-:W-:Y:S01]  /*18e0*/  R2UR UR4, R0 ;  /* 0x00000000000472ca */ /* 0x004fe200000e0000 */
[----:B---3--:R-:W-:-:S12]  /*18f0*/  ULEA UR51, UR50, UR51, 0x18 ;  /* 0x0000003332337291 */ /* 0x008fd8000f8ec03f */
[----:B------:R-:W-:-:S04]  /*1900*/  ULEA.HI UR5, UR4, UR4, URZ, 0x1 ;  /* 0x0000000404057291 */ /* 0x000fc8000f8f083f */
[----:B------:R-:W-:-:S04]  /*1910*/  ULOP3.LUT UR5, UR5, 0x7fffe, URZ, 0xc0, !UPT ;  /* 0x0007fffe05057892 */ /* 0x000fc8000f8ec03f */
[----:B------:R-:W-:-:S03]  /*1920*/  UIADD3 UR5, UR4, -UR5, URZ ;  /* 0x8000000504057290 */ /* 0x000fc6000fffe03f */
[----:B------:R-:W-:Y:S01]  /*1930*/  ULDC UR4, c[0x0][0x28c] ;  /* 0x0000a30000047ab9 */ /* 0x000fe20000000800 */
[----:B------:R-:W-:Y:S01]  /*1940*/  ULEA UR5, UR5, UR51, 0xd ;  /* 0x0000003305057291 */ /* 0x000fe2000f8e683f */
[----:B------:R-:W-:-:S03]  /*1950*/  ISETP.LT.AND P0, PT, RZ, UR4, PT ;  /* 0x00000004ff007c0c */ /* 0x000fc6000bf01270 */
[----:B------:R-:W-:-:S04]  /*1960*/  UIADD3 UR5, UR5, 0x8400, URZ ;  /* 0x0000840005057890 */ /* 0x000fc8000fffe03f */
[----:B------:R-:W-:-:S04]  /*1970*/  USHF.R.U32.HI UR5, URZ, 0x4, UR5 ;  /* 0x000000043f057899 */ /* 0x000fc80008011605 */
[----:B------:R-:W-:-:S04]  /*1980*/  ULOP3.LUT UR5, UR5, 0x3fff, URZ, 0xc0, !UPT ;  /* 0x00003fff05057892 */ /* 0x000fc8000f8ec03f */
[----:B------:R-:W-:Y:S01]  /*1990*/  ULOP3.LUT UR44, UR5, 0x10000, URZ, 0xfc, !UPT ;  /* 0x00010000052c7892 */ /* 0x000fe2000f8efc3f */
[----:B------:R-:W-:Y:S11]  /*19a0*/  @P0 BRA `(.L_x_23) ;  /* 0x0000000000400947 */ /* 0x000ff60003800000 */
[----:B------:R-:W-:Y:S01]  /*19b0*/  MOV R0, 0x0 ;  /* 0x0000000000007802 */ /* 0x000fe20000000f00 */
[----:B------:R-:W-:Y:S01]  /*19c0*/  ULDC.64 UR4, c[0x4][0x70] ;  /* 0x01001c0000047ab9 */ /* 0x000fe20000000a00 */
[----:B------:R-:W-:Y:S01]  /*19d0*/  ULDC.64 UR6, c[0x4][0x8] ;  /* 0x0100020000067ab9 */ /* 0x000fe20000000a00 */
[----:B------:R-:W-:Y:S01]  /*19e0*/  MOV R4, UR4 ;  /* 0x0000000400047c02 */ /* 0x000fe20008000f00 */
[----:B------:R2:W3:Y:S01]  /*19f0*/  LDC.64 R14, c[0x4][R0] ;  /* 0x01000000000e7b82 */ /* 0x0004e20000000a00 */
[----:B------:R-:W-:Y:S01]  /*1a00*/  IMAD.U32 R5, RZ, RZ, UR5 ;  /* 0x00000005ff057e24 */ /* 0x000fe2000f8e00ff */
[----:B------:R-:W-:Y:S01]  /*1a10*/  ULDC.64 UR4, c[0x4][0x78] ;  /* 0x01001e0000047ab9 */ /* 0x000fe20000000a00 */
[----:B------:R-:W-:Y:S01]  /*1a20*/  MOV R10, UR6 ;  /* 0x00000006000a7c02 */ /* 0x000fe20008000f00 */
[----:B------:R-:W-:Y:S01]  /*1a30*/  IMAD.U32 R7, RZ, RZ, UR5 ;  /* 0x00000005ff077e24 */ /* 0x000fe2000f8e00ff */
[----:B------:R-:W-:Y:S01]  /*1a40*/  MOV R6, UR4 ;  /* 0x0000000400067c02 */ /* 0x000fe20008000f00 */
[----:B------:R-:W-:Y:S01]  /*1a50*/  IMAD.U32 R11, RZ, RZ, UR7 ;  /* 0x00000007ff0b7e24 */ /* 0x000fe2000f8e00ff */
[----:B------:R-:W-:Y:S01]  /*1a60*/  MOV R8, 0x1e1 ;  /* 0x000001e100087802 */ /* 0x000fe20000000f00 */
[----:B------:R-:W-:Y:S01]  /*1a70*/  IMAD.MOV.U32 R12, RZ, RZ, 0x1 ;  /* 0x00000001ff0c7424 */ /* 0x000fe200078e00ff */
[----:B--2---:R-:W-:-:S07]  /*1a80*/  MOV R13, RZ ;  /* 0x000000ff000d7202 */ /* 0x004fce0000000f00 */
[----:B------:R-:W-:-:S07]  /*1a90*/  LEPC R20, `(.L_x_23) ;  /* 0x000000001014794e */ /* 0x000fce0000000000 */
[----:B-1-3-5:R-:W-:Y:S05]  /*1aa0*/  CALL.ABS.NOINC R14 ;  /* 0x000000000e007343 */ /* 0x02afea0003c00000 */
.L_x_23:
[----:B------:R-:W-:-:S13]  /*1ab0*/  ISETP.NE.AND P0, PT, R99, 0x3, PT ;  /* 0x000000036300780c */ /* 0x000fda0003f05270 */
[----:B------:R-:W-:Y:S05]  /*1ac0*/  @!P0 BRA `(.L_x_24) ;  /* 0x0000000000048947 */ /* 0x000fea0003800000 */
[----:B-1----:R-:W-:Y:S01]  /*1ad0*/  BPT.TRAP 0x1 ;  /* 0x000000040000795c */ /* 0x002fe20000300000 */
.L_x_24:
[----:B------:R-:W-:Y:S01]  /*1ae0*/  IMAD.U32 R3, RZ, RZ, UR43 ;  /* 0x0000002bff037e24 */ /* 0x000fe2000f8e00ff */
[----:B------:R-:W-:-:S04]  /*1af0*/  MOV R0, UR42 ;  /* 0x0000002a00007c02 */ /* 0x000fc80008000f00 */
[----:B------:R-:W-:Y:S02]  /*1b00*/  LEA R3, R3, UR51, 0x3 ;  /* 0x0000003303037c11 */ /* 0x000fe4000f8e18ff */
[----:B------:R-:W-:-:S04]  /*1b10*/  SHF.L.U32 R0, R0, 0x1f, RZ ;  /* 0x0000001f00007819 */ /* 0x000fc800000006ff */
[----:B------:R2:W3:Y:S01]  /*1b20*/  SYNCS.PHASECHK.TRANS64.TRYWAIT P1, [R3+URZ], R0 ;  /* 0x00000000030075a7 */ /* 0x0004e2000802017f */
[----:B------:R-:W-:Y:S05]  /*1b30*/  @!P0 BRA `(.L_x_25) ;  /* 0x0000000000048947 */ /* 0x000fea0003800000 */
[----:B-1----:R-:W-:Y:S01]  /*1b40*/  BPT.TRAP 0x1 ;  /* 0x000000040000795c */ /* 0x002fe20000300000 */
.L_x_25:
[----:B------:R-:W-:-:S05]  /*1b50*/  IMAD.U32 R4, RZ, RZ, UR49 ;  /* 0x00000031ff047e24 */ /* 0x000fca000f8e00ff */
[----:B------:R-:W-:Y:S01]  /*1b60*/  ISETP.GE.AND P2, PT, R4, 0x1, PT ;  /* 0x000000010400780c */ /* 0x000fe20003f46270 */
[----:B---3--:R-:W-:-:S12]  /*1b70*/  @P1 BRA `(.L_x_26) ;  /* 0x0000000000081947 */ /* 0x008fd80003800000 */
[----:B------:R-:W3:Y:S02]  /*1b80*/  SYNCS.PHASECHK.TRANS64.TRYWAIT P1, [R3+URZ], R0 ;  /* 0x00000000030075a7 */ /* 0x000ee4000802017f */
[----:B---3--:R-:W-:Y:S05]  /*1b90*/  @!P1 BRA `(.L_x_27) ;  /* 0x000000b800489947 */ /* 0x008fea0003800000 */
.L_x_26:
[----:B------:R-:W-:Y:S05]  /*1ba0*/  WARPSYNC.ALL ;  /* 0x0000000000007948 */ /* 0x000fea0003800000 */
[----:B------:R-:W-:Y:S01]  /*1bb0*/  UIADD3 UR4, UR51, 0x20400, URZ ;  /* 0x0002040033047890 */ /* 0x000fe2000fffe03f */
[----:B------:R-:W-:Y:S01]  /*1bc0*/  WARPGROUP.ARRIVE ;  /* 0x00000000000079c5 */ /* 0x000fe20000000000 */
[----:B------:R-:W-:Y:S02]  /*1bd0*/  ULEA UR9, UR43, UR44, 0xa ;  /* 0x0000002c2b097291 */ /* 0x000fe4000f8e503f */
[----:B------:R-:W-:Y:S01]  /*1be0*/  USHF.R.U32.HI UR4, URZ, 0x4, UR4 ;  /* 0x000000043f047899 */ /* 0x000fe20008011604 */
[----:B------:R-:W-:Y:S01]  /*1bf0*/  UMOV UR5, 0x40000040 ;  /* 0x4000004000057882 */ /* 0x000fe20000000000 */
[----:B------:R-:W-:-:S02]  /*1c00*/  UMOV UR7, 0x40000040 ;  /* 0x4000004000077882 */ /* 0x000fc40000000000 */
[----:B------:R-:W-:-:S04]  /*1c10*/  ULOP3.LUT UR4, UR4, 0x3fff, URZ, 0xc0, !UPT ;  /* 0x00003fff04047892 */ /* 0x000fc8000f8ec03f */
[----:B------:R-:W-:-:S03]  /*1c20*/  ULOP3.LUT UR8, UR4, 0x10000, URZ, 0xfc, !UPT ;  /* 0x0001000004087892 */ /* 0x000fc6000f8efc3f */
[----:B------:R-:W-:Y:S01]  /*1c30*/  UMOV UR4, UR9 ;  /* 0x0000000900047c82 */ /* 0x000fe20008000000 */
[----:B------:R-:W-:-:S07]  /*1c40*/  ULEA UR10, UR43, UR8, 0xa ;  /* 0x000000082b0a7291 */ /* 0x000fce000f8e503f */
[----:B------:R-:W-:Y:S02]  /*1c50*/  UMOV UR6, UR10 ;  /* 0x0000000a00067c82 */ /* 0x000fe40008000000 */
[----:B------:R-:W-:Y:S01]  /*1c60*/  HGMMA.64x128x16.F32.BF16 R24, gdesc[UR4], RZ, !UPT, gsb0 ;  /* 0x01e00000041879f0 */ /* 0x000fe2000c0018ff */
[----:B------:R-:W-:Y:S02]  /*1c70*/  UIADD3 UR4, UR9, 0x2, URZ ;  /* 0x0000000209047890 */ /* 0x000fe4000fffe03f */
[----:B------:R-:W-:Y:S01]  /*1c80*/  UIADD3 UR6, UR10, 0x2, URZ ;  /* 0x000000020a067890 */ /* 0x000fe2000fffe03f */
[----:B------:R-:W-:Y:S01]  /*1c90*/  UMOV UR5, 0x40000040 ;  /* 0x4000004000057882 */ /* 0x000fe20000000000 */
[----:B------:R-:W-:Y:S01]  /*1ca0*/  UMOV UR7, 0x40000040 ;  /* 0x4000004000077882 */ /* 0x000fe20000000000 */
[----:B------:R-:W-:Y:S02]  /*1cb0*/  WARPGROUP.DEPBAR.LE gsb0, 0x0 ;  /* 0x00008000000079c5 */ /* 0x000fe40000010000 */
[----:B------:R-:W-:-:S06]  /*1cc0*/  WARPGROUP.ARRIVE ;  /* 0x00000000000079c5 */ /* 0x000fcc0000000000 */
[----:B------:R-:W-:Y:S01]  /*1cd0*/  HGMMA.64x128x16.F32.BF16 R24, gdesc[UR4], R24, gsb0 ;  /* 0x01e00000041879f0 */ /* 0x000fe20008001818 */
        /* <DEDUP_REMOVED lines=13> */
[----:B------:R-:W-:Y:S03]  /*1db0*/  HGMMA.64x128x16.F32.BF16 R24, gdesc[UR4], R24, gsb0 ;  /* 0x01e00000041879f0 */ /* 0x000fe60008001818 */
[----:B------:R-:W-:Y:S02]  /*1dc0*/  WARPGROUP.DEPBAR.LE gsb0, 0x0 ;  /* 0x00008000000079c5 */ /* 0x000fe40000010000 */
[----:B------:R-:W-:Y:S05]  /*1dd0*/  @!P2 BRA `(.L_x_28) ;  /* 0x000000040014a947 */ /* 0x000fea0003800000 */
[----:B------:R-:W-:Y:S01]  /*1de0*/  UIADD3 UR4, UR43, 0x1, URZ ;  /* 0x000000012b047890 */ /* 0x000fe2000fffe03f */
[----:B--23--:R-:W-:Y:S01]  /*1df0*/  MOV R0, UR49 ;  /* 0x0000003100007c02 */ /* 0x00cfe20008000f00 */
[----:B------:R-:W-:Y:S02]  /*1e00*/  IMAD.U32 R3, RZ, RZ, UR43 ;  /* 0x0000002bff037e24 */ /* 0x000fe4000f8e00ff */
[----:B------:R-:W-:-:S04]  /*1e10*/  UISETP.NE.AND UP0, UPT, UR4, 0x6, UPT ;  /* 0x000000060400788c */ /* 0x000fc8000bf05270 */
[----:B------:R-:W-:Y:S02]  /*1e20*/  USEL UR5, URZ, 0x1, UP0 ;  /* 0x000000013f057887 */ /* 0x000fe40008000000 */
[----:B------:R-:W-:Y:S02]  /*1e30*/  USEL UR9, UR4, URZ, UP0 ;  /* 0x0000003f04097287 */ /* 0x000fe40008000000 */
[----:B------:R-:W-:-:S06]  /*1e40*/  ULOP3.LUT UR5, UR42, UR5, URZ, 0x3c, !UPT ;  /* 0x000000052a057292 */ /* 0x000fcc000f8e3c3f */
[----:B------:R-:W-:-:S07]  /*1e50*/  MOV R6, UR5 ;  /* 0x0000000500067c02 */ /* 0x000fce0008000f00 */
.L_x_35:
[----:B------:R-:W-:Y:S05]  /*1e60*/  @!P0 BRA `(.L_x_29) ;  /* 0x0000000000048947 */ /* 0x000fea0003800000 */
[----:B-1----:R-:W-:Y:S01]  /*1e70*/  BPT.TRAP 0x1 ;  /* 0x000000040000795c */ /* 0x002fe20000300000 */
.L_x_29:
[----:B------:R-:W-:Y:S01]  /*1e80*/  ULEA UR4, UR9, UR51, 0x3 ;  /* 0x0000003309047291 */ /* 0x000fe2000f8e183f */
[----:B------:R-:W-:-:S08]  /*1e90*/  SHF.L.U32 R4, R6, 0x1f, RZ ;  /* 0x0000001f06047819 */ /* 0x000fd000000006ff */
[----:B------:R2:W3:Y:S01]  /*1ea0*/  SYNCS.PHASECHK.TRANS64.TRYWAIT P1, [UR4], R4 ;  /* 0x00000004ff0075a7 */ /* 0x0004e20008020144 */
[----:B------:R-:W-:Y:S05]  /*1eb0*/  @!P0 BRA `(.L_x_30) ;  /* 0x0000000000048947 */ /* 0x000fea0003800000 */
[----:B-1----:R-:W-:Y:S01]  /*1ec0*/  BPT.TRAP 0x1 ;  /* 0x000000040000795c */ /* 0x002fe20000300000 */
.L_x_30:
[----:B---3--:R-:W-:Y:S05]  /*1ed0*/  @P1 BRA `(.L_x_31) ;  /* 0x0000000000081947 */ /* 0x008fea0003800000 */
[----:B------:R-:W3:Y:S02]  /*1ee0*/  SYNCS.PHASECHK.TRANS64.TRYWAIT P1, [UR4], R4 ;  /* 0x00000004ff0075a7 */ /* 0x000ee40008020144 */
[----:B---3--:R-:W-:Y:S05]  /*1ef0*/  @!P1 BRA `(.L_x_32) ;  /* 0x000000b400849947 */ /* 0x008fea0003800000 */
.L_x_31:
[----:B------:R-:W-:Y:S01]  /*1f00*/  ULEA UR10, UR9, UR44, 0xa ;  /* 0x0000002c090a7291 */ /* 0x000fe2000f8e503f */
[----:B------:R-:W-:Y:S01]  /*1f10*/  WARPGROUP.ARRIVE ;  /* 0x00000000000079c5 */ /* 0x000fe20000000000 */
[----:B------:R-:W-:Y:S01]  /*1f20*/  ULEA UR11, UR9, UR8, 0xa ;  /* 0x00000008090b7291 */ /* 0x000fe2000f8e503f */
[----:B------:R-:W-:Y:S01]  /*1f30*/  UMOV UR5, 0x40000040 ;  /* 0x4000004000057882 */ /* 0x000fe20000000000 */
[----:B------:R-:W-:-:S03]  /*1f40*/  UMOV UR7, 0x40000040 ;  /* 0x4000004000077882 */ /* 0x000fc60000000000 */
[----:B------:R-:W-:Y:S02]  /*1f50*/  UMOV UR4, UR10 ;  /* 0x0000000a00047c82 */ /* 0x000fe40008000000 */
[----:B------:R-:W-:Y:S02]  /*1f60*/  UMOV UR6, UR11 ;  /* 0x0000000b00067c82 */ /* 0x000fe40008000000 */
[----:B------:R-:W-:Y:S01]  /*1f70*/  HGMMA.64x128x16.F32.BF16 R24, gdesc[UR4], R24, gsb0 ;  /* 0x01e00000041879f0 */ /* 0x000fe20008001818 */
[----:B------:R-:W-:Y:S02]  /*1f80*/  UIADD3 UR4, UR10, 0x2, URZ ;  /* 0x000000020a047890 */ /* 0x000fe4000fffe03f */
[----:B------:R-:W-:Y:S01]  /*1f90*/  UIADD3 UR6, UR11, 0x2, URZ ;  /* 0x000000020b067890 */ /* 0x000fe2000fffe03f */
[----:B------:R-:W-:Y:S01]  /*1fa0*/  UMOV UR5, 0x40000040 ;  /* 0x4000004000057882 */ /* 0x000fe20000000000 */
[----:B------:R-:W-:Y:S01]  /*1fb0*/  UMOV UR7, 0x40000040 ;  /* 0x4000004000077882 */ /* 0x000fe20000000000 */
[----:B------:R-:W-:-:S02]  /*1fc0*/  WARPGROUP.DEPBAR.LE gsb0, 0x0 ;  /* 0x00008000000079c5 */ /* 0x000fc40000010000 */
        /* <DEDUP_REMOVED lines=18> */
[----:B-1----:R-:W-:Y:S01]  /*20f0*/  BPT.TRAP 0x1 ;  /* 0x000000040000795c */ /* 0x002fe20000300000 */
.L_x_33:
[----:B------:R-:W-:-:S13]  /*2100*/  ISETP.NE.AND P1, PT, R89, RZ, PT ;  /* 0x000000ff5900720c */ /* 0x000fda0003f25270 */
[----:B--23--:R-:W-:-:S05]  /*2110*/  @P1 LEA R4, R3, UR51, 0x3 ;  /* 0x0000003303041c11 */ /* 0x00cfca000f8e18ff */
[----:B------:R-:W-:-:S05]  /*2120*/  @P1 VIADD R5, R4, 0x30 ;  /* 0x0000003004051836 */ /* 0x000fca0000000000 */
[----:B------:R-:W-:-:S04]  /*2130*/  @P1 PRMT R5, R88, 0x654, R5 ;  /* 0x0000065458051816 */ /* 0x000fc80000000005 */
[----:B------:R2:W-:Y:S01]  /*2140*/  @P1 SYNCS.ARRIVE.TRANS64.RED.A1T0 RZ, [R5+URZ], RZ ;  /* 0x000000ff05ff19a7 */ /* 0x0005e2000810043f */
[----:B------:R-:W-:-:S13]  /*2150*/  ISETP.GT.U32.AND P1, PT, R19, 0x1, PT ;  /* 0x000000011300780c */ /* 0x000fda0003f24070 */
[----:B--2---:R-:W-:Y:S05]  /*2160*/  @P1 BRA `(.L_x_34) ;  /* 0x0000000000041947 */ /* 0x004fea0003800000 */
[----:B-1----:R-:W-:Y:S01]  /*2170*/  BPT.TRAP 0x1 ;  /* 0x000000040000795c */ /* 0x002fe20000300000 */
.L_x_34:
[----:B------:R-:W-:Y:S01]  /*2180*/  UIADD3 UR9, UR9, 0x1, URZ ;  /* 0x0000000109097890 */ /* 0x000fe2000fffe03f */
[C---:B------:R-:W-:Y:S01]  /*2190*/  ISETP.GT.AND P2, PT, R0.reuse, 0x1, PT ;  /* 0x000000010000780c */ /* 0x040fe20003f44270 */
[----:B------:R-:W-:Y:S01]  /*21a0*/  VIADD R0, R0, 0xffffffff ;  /* 0xffffffff00007836 */ /* 0x000fe20000000000 */
[----:B------:R-:W-:Y:S01]  /*21b0*/  IADD3 R3, R3, 0x1, RZ ;  /* 0x0000000103037810 */ /* 0x000fe20007ffe0ff */
[----:B------:R-:W-:-:S03]  /*21c0*/  UISETP.NE.AND UP0, UPT, UR9, 0x6, UPT ;  /* 0x000000060900788c */ /* 0x000fc6000bf05270 */
[C---:B------:R-:W-:Y:S01]  /*21d0*/  ISETP.NE.AND P1, PT, R3.reuse, 0x6, PT ;  /* 0x000000060300780c */ /* 0x040fe20003f25270 */
[----:B------:R-:W-:Y:S02]  /*21e0*/  USEL UR4, URZ, 0x1, UP0 ;  /* 0x000000013f047887 */ /* 0x000fe40008000000 */
[----:B------:R-:W-:Y:S01]  /*21f0*/  USEL UR9, UR9, URZ, UP0 ;  /* 0x0000003f09097287 */ /* 0x000fe20008000000 */
[----:B------:R-:W-:-:S03]  /*2200*/  SEL R3, R3, RZ, P1 ;  /* 0x000000ff03037207 */ /* 0x000fc60000800000 */
[----:B------:R-:W-:Y:S01]  /*2210*/  LOP3.LUT R6, R6, UR4, RZ, 0x3c, !PT ;  /* 0x0000000406067c12 */ /* 0x000fe2000f8e3cff */
[----:B------:R-:W-:Y:S07]  /*2220*/  @P2 BRA `(.L_x_35) ;  /* 0xfffffffc000c2947 */ /* 0x000fee000383ffff */
.L_x_28:
[----:B--23--:R-:W2:Y:S02]  /*2230*/  LDC R0, c[0x0][0x28c] ;  /* 0x0000a300ff007b82 */ /* 0x00cea40000000800 */
[----:B--2---:R-:W-:-:S13]  /*2240*/  ISETP.GE.AND P1, PT, R0, 0x1, PT ;  /* 0x000000010000780c */ /* 0x004fda0003f26270 */
[----:B------:R-:W-:Y:S05]  /*2250*/  @!P1 BRA `(.L_x_36) ;  /* 0x0000000000449947 */ /* 0x000fea0003800000 */
[----:B------:R-:W-:Y:S05]  /*2260*/  @!P0 BRA `(.L_x_37) ;  /* 0x0000000000048947 */ /* 0x000fea0003800000 */
[----:B-1----:R-:W-:Y:S01]  /*2270*/  BPT.TRAP 0x1 ;  /* 0x000000040000795c */ /* 0x002fe20000300000 */
.L_x_37:
[----:B------:R-:W-:-:S13]  /*2280*/  ISETP.NE.AND P0, PT, R89, RZ, PT ;  /* 0x000000ff5900720c */ /* 0x000fda0003f05270 */
[----:B------:R-:W-:-:S05]  /*2290*/  VOTEU.ANY UP0, P0 ;  /* 0x00000000003f7886 */ /* 0x000fca0000000100 */
[----:B------:R-:W-:-:S06]  /*22a0*/  @UP0 UIADD3 UR4, UR49, UR43, URZ ;  /* 0x0000002b31040290 */ /* 0x000fcc000fffe03f */
[----:B------:R-:W-:Y:S01]  /*22b0*/  MOV R4, UR4 ;  /* 0x0000000400047c02 */ /* 0x000fe20008000f00 */
[----:B------:R-:W-:-:S04]  /*22c0*/  IMAD.U32 R3, RZ, RZ, UR4 ;  /* 0x00000004ff037e24 */ /* 0x000fc8000f8e00ff */
[----:B------:R-:W-:-:S05]  /*22d0*/  @P0 IMAD.WIDE.U32 R4, R4, -0x55555555, RZ ;  /* 0xaaaaaaab04040825 */ /* 0x000fca00078e00ff */
[----:B------:R-:W-:-:S05]  /*22e0*/  @P0 SHF.R.U32.HI R0, RZ, 0x2, R5 ;  /* 0x00000002ff000819 */ /* 0x000fca0000011605 */
[----:B------:R-:W-:-:S05]  /*22f0*/  @P0 IMAD R0, R0, -0x6, R3 ;  /* 0xfffffffa00000824 */ /* 0x000fca00078e0203 */
[----:B------:R-:W-:-:S04]  /*2300*/  @P0 LEA R0, R0, UR51, 0x3 ;  /* 0x0000003300000c11 */ /* 0x000fc8000f8e18ff */
[----:B------:R-:W-:-:S04]  /*2310*/  @P0 IADD3 R3, R0, 0x30, RZ ;  /* 0x0000003000030810 */ /* 0x000fc80007ffe0ff */
[----:B------:R-:W-:-:S04]  /*2320*/  @P0 PRMT R3, R88, 0x654, R3 ;  /* 0x0000065458030816 */ /* 0x000fc80000000003 */
[----:B------:R2:W-:Y:S01]  /*2330*/  @P0 SYNCS.ARRIVE.TRANS64.RED.A1T0 RZ, [R3+URZ], RZ ;  /* 0x000000ff03ff09a7 */ /* 0x0005e2000810043f */
[----:B------:R-:W-:-:S13]  /*2340*/  ISETP.GT.U32.AND P0, PT, R19, 0x1, PT ;  /* 0x000000011300780c */ /* 0x000fda0003f04070 */
[----:B--2---:R-:W-:Y:S05]  /*2350*/  @P0 BRA `(.L_x_36) ;  /* 0x0000000000040947 */ /* 0x004fea0003800000 */
[----:B-1----:R-:W-:Y:S01]  /*2360*/  BPT.TRAP 0x1 ;  /* 0x000000040000795c */ /* 0x002fe20000300000 */
.L_x_36:
[----:B------:R-:W-:Y:S01]  /*2370*/  UIADD3 UR6, UR51, 0x200, URZ ;  /* 0x0000020033067890 */ /* 0x000fe2000fffe03f */
[----:B------:R-:W-:Y:S01]  /*2380*/  R2UR UR46, R22 ;  /* 0x00000000162e72ca */ /* 0x000fe200000e0000 */
[----:B------:R-:W-:Y:S01]  /*2390*/  UIADD3 UR43, UR48, UR43, URZ ;  /* 0x0000002b302b7290 */ /* 0x000fe2000fffe03f */
[----:B------:R-:W-:Y:S01]  /*23a0*/  R2UR UR45, R100 ;  /* 0x00000000642d72ca */ /* 0x000fe200000e0000 */
[----:B------:R-:W-:Y:S02]  /*23b0*/  UISETP.GE.U32.AND UP1, UPT, UR48, 0x6, UPT ;  /* 0x000000063000788c */ /* 0x000fe4000bf26070 */
[----:B------:R-:W-:Y:S02]  /*23c0*/  ULOP3.LUT UP2, URZ, UR6, 0x1bf, URZ, 0xc0, !UPT ;  /* 0x000001bf063f7892 */ /* 0x000fe4000f84c03f */
[----:B------:R-:W-:-:S04]  /*23d0*/  UISETP.GT.U32.AND UP0, UPT, UR43, 0x5, UPT ;  /* 0x000000052b00788c */ /* 0x000fc8000bf04070 */
[----:B------:R-:W-:Y:S01]  /*23e0*/  UISETP.LT.U32.AND UP0, UPT, UR48, 0x6, UP0 ;  /* 0x000000063000788c */ /* 0x000fe20008701070 */
[----:B------:R-:W-:Y:S01]  /*23f0*/  PLOP3.LUT P0, PT, PT, PT, UP2, 0x80, 0x0 ;  /* 0x000000000000781c */ /* 0x000fe20003f0f028 */
[----:B------:R-:W-:Y:S02]  /*2400*/  USHF.L.U32 UR46, UR46, 0x7, URZ ;  /* 0x000000072e2e7899 */ /* 0x000fe4000800063f */
[----:B------:R-:W-:Y:S02]  /*2410*/  @UP1 UIMAD.WIDE.U32 UR4, UR43, -0x55555555, URZ ;  /* 0xaaaaaaab2b0418a5 */ /* 0x000fe4000f8e003f */
[----:B------:R-:W-:Y:S02]  /*2420*/  USEL UR6, URZ, 0x1, !UP0 ;  /* 0x000000013f067887 */ /* 0x000fe4000c000000 */
[----:B------:R-:W-:Y:S02]  /*2430*/  @UP1 USHF.R.U32.HI UR4, URZ, 0x2, UR5 ;  /* 0x000000023f041899 */ /* 0x000fe40008011605 */
[----:B------:R-:W-:-:S02]  /*2440*/  ULOP3.LUT UR42, UR42, UR6, URZ, 0x3c, !UPT ;  /* 0x000000062a2a7292 */ /* 0x000fc4000f8e3c3f */
[----:B------:R-:W-:Y:S02]  /*2450*/  USHF.L.U32 UR45, UR45, 0x7, URZ ;  /* 0x000000072d2d7899 */ /* 0x000fe4000800063f */
[----:B------:R-:W-:Y:S01]  /*2460*/  @UP1 ULOP3.LUT UR42, UR42, 0x1, UR4, 0x78, !UPT ;  /* 0x000000012a2a1892 */ /* 0x000fe2000f8e7804 */
[----:B------:R-:W-:Y:S11]  /*2470*/  @!P0 BRA `(.L_x_38) ;  /* 0x00000000007c8947 */ /* 0x000ff60003800000 */
[----:B------:R-:W-:Y:S01]  /*2480*/  MOV R22, 0x0 ;  /* 0x0000000000167802 */ /* 0x000fe20000000f00 */
[----:B------:R-:W-:Y:S01]  /*2490*/  ULDC.64 UR4, c[0x4][0x80] ;  /* 0x0100200000047ab9 */ /* 0x000fe20000000a00 */
[----:B------:R-:W-:Y:S01]  /*24a0*/  ULDC.64 UR6, c[0x4][0x10] ;  /* 0x0100040000067ab9 */ /* 0x000fe20000000a00 */
[----:B------:R-:W-:Y:S01]  /*24b0*/  IMAD.U32 R4, RZ, RZ, UR4 ;  /* 0x00000004ff047e24 */ /* 0x000fe2000f8e00ff */
[----:B------:R2:W3:Y:S01]  /*24c0*/  LDC.64 R14, c[0x4][R22] ;  /* 0x01000000160e7b82 */ /* 0x0004e20000000a00 */
[----:B------:R-:W-:Y:S01]  /*24d0*/  MOV R5, UR5 ;  /* 0x0000000500057c02 */ /* 0x000fe20008000f00 */
[----:B------:R-:W-:Y:S01]  /*24e0*/  ULDC.64 UR4, c[0x4][0x88] ;  /* 0x0100220000047ab9 */ /* 0x000fe20000000a00 */
[----:B------:R-:W-:Y:S01]  /*24f0*/  IMAD.U32 R10, RZ, RZ, UR6 ;  /* 0x00000006ff0a7e24 */ /* 0x000fe2000f8e00ff */
[----:B------:R-:W-:Y:S01]  /*2500*/  MOV R7, UR5 ;  /* 0x0000000500077c02 */ /* 0x000fe20008000f00 */
[----:B------:R-:W-:Y:S01]  /*2510*/  IMAD.U32 R6, RZ, RZ, UR4 ;  /* 0x00000004ff067e24 */ /* 0x000fe2000f8e00ff */
[----:B------:R-:W-:Y:S01]  /*2520*/  MOV R11, UR7 ;  /* 0x00000007000b7c02 */ /* 0x000fe20008000f00 */
[----:B------:R-:W-:Y:S01]  /*2530*/  IMAD.MOV.U32 R8, RZ, RZ, 0x70 ;  /* 0x00000070ff087424 */ /* 0x000fe200078e00ff */
[----:B------:R-:W-:Y:S01]  /*2540*/  MOV R12, 0x1 ;  /* 0x00000001000c7802 */ /* 0x000fe20000000f00 */
[----:B--2---:R-:W-:-:S07]  /*2550*/  IMAD.MOV.U32 R13, RZ, RZ, RZ ;  /* 0x000000ffff0d7224 */ /* 0x004fce00078e00ff */
[----:B------:R-:W-:-:S07]  /*2560*/  LEPC R20, `(.L_x_39) ;  /* 0x000000001014794e */ /* 0x000fce0000000000 */
[----:B-1-3-5:R-:W-:Y:S05]  /*2570*/  CALL.ABS.NOINC R14 ;  /* 0x000000000e007343 */ /* 0x02afea0003c00000 */
.L_x_39:
[----:B------:R-:W1:Y:S01]  /*2580*/  LDC.64 R22, c[0x4][R22] ;  /* 0x0100000016167b82 */ /* 0x000e620000000a00 */
[----:B------:R-:W-:Y:S01]  /*2590*/  ULDC.64 UR4, c[0x4][0x80] ;  /* 0x0100200000047ab9 */ /* 0x000fe20000000a00 */
[----:B------:R-:W-:Y:S01]  /*25a0*/  ULDC.64 UR6, c[0x4][0x10] ;  /* 0x0100040000067ab9 */ /* 0x000fe20000000a00 */
[----:B------:R-:W-:Y:S01]  /*25b0*/  MOV R4, UR4 ;  /* 0x0000000400047c02 */ /* 0x000fe20008000f00 */
        /* <DEDUP_REMOVED lines=8> */
[----:B------:R-:W-:-:S07]  /*2640*/  MOV R13, RZ ;  /* 0x000000ff000d7202 */ /* 0x000fce0000000f00 */
[----:B------:R-:W-:-:S07]  /*2650*/  LEPC R20, `(.L_x_38) ;  /* 0x000000001014794e */ /* 0x000fce0000000000 */
[----:B-1----:R-:W-:Y:S05]  /*2660*/  CALL.ABS.NOINC R22 ;  /* 0x0000000016007343 */ /* 0x002fea0003c00000 */
.L_x_38:
[----:B------:R-:W2:Y:S02]  /*2670*/  LDC.64 R8, c[0x0][0x590] ;  /* 0x00016400ff087b82 */ /* 0x000ea40000000a00 */
[----:B--2---:R-:W-:-:S04]  /*2680*/  ISETP.NE.U32.AND P2, PT, R8, RZ, PT ;  /* 0x000000ff0800720c */ /* 0x004fc80003f45070 */
[----:B------:R-:W-:-:S13]  /*2690*/  ISETP.NE.AND.EX P2, PT, R9, RZ, PT, P2 ;  /* 0x000000ff0900720c */ /* 0x000fda0003f45320 */
[----:B------:R-:W-:Y:S05]  /*26a0*/  @!P2 BRA `(.L_x_40) ;  /* 0x000000000034a947 */ /* 0x000fea0003800000 */
[----:B------:R-:W-:Y:S02]  /*26b0*/  ULDC.64 UR4, c[0x0][0x588] ;  /* 0x0001620000047ab9 */ /* 0x000fe40000000a00 */
[----:B------:R-:W-:-:S04]  /*26c0*/  ISETP.NE.U32.AND P0, PT, RZ, UR4, PT ;  /* 0x00000004ff007c0c */ /* 0x000fc8000bf05070 */
[----:B------:R-:W-:-:S13]  /*26d0*/  ISETP.NE.AND.EX P0, PT, RZ, UR5, PT, P0 ;  /* 0x00000005ff007c0c */ /* 0x000fda000bf05300 */
[----:B------:R-:W-:Y:S05]  /*26e0*/  @!P0 BRA `(.L_x_41) ;  /* 0x0000000000188947 */ /* 0x000fea0003800000 */
[----:B------:R-:W2:Y:S01]  /*26f0*/  LDC.64 R4, c[0x0][0x588] ;  /* 0x00016200ff047b82 */ /* 0x000ea20000000a00 */
[----:B------:R-:W-:-:S04]  /*2700*/  IMAD R3, R8, UR47, RZ ;  /* 0x0000002f08037c24 */ /* 0x000fc8000f8e02ff */
[----:B--2---:R-:W-:-:S05]  /*2710*/  IMAD.WIDE R4, R3, 0x4, R4 ;  /* 0x0000000403047825 */ /* 0x004fca00078e0204 */
[----:B-----5:R2:W5:Y:S01]  /*2720*/  LDG.E R91, desc[UR52][R4.64] ;  /* 0x00000034045b7981 */ /* 0x020562000c1e1900 */
[----:B------:R-:W-:Y:S01]  /*2730*/  IMAD.MOV.U32 R90, RZ, RZ, 0x1 ;  /* 0x00000001ff5a7424 */ /* 0x000fe200078e00ff */
[----:B------:R-:W-:Y:S06]  /*2740*/  BRA `(.L_x_40) ;  /* 0x00000000000c7947 */ /* 0x000fec0003800000 */
.L_x_41:
[----:B------:R-:W-:Y:S01]  /*2750*/  ULDC UR4, c[0x0][0x580] ;  /* 0x0001600000047ab9 */ /* 0x000fe20000000800 */
[----:B------:R-:W-:Y:S01]  /*2760*/  MOV R90, 0x1 ;  /* 0x00000001005a7802 */ /* 0x000fe20000000f00 */
[----:B-----5:R-:W-:-:S07]  /*2770*/  IMAD.U32 R91, RZ, RZ, UR4 ;  /* 0x00000004ff5b7e24 */ /* 0x020fce000f8e00ff */
.L_x_40:
[----:B------:R-:W3:Y:S02]  /*2780*/  LDC.64 R6, c[0x0][0x5b0] ;  /* 0x00016c00ff067b82 */ /* 0x000ee40000000a00 */
[----:B---3--:R-:W-:-:S04]  /*2790*/  ISETP.NE.U32.AND P0, PT, R6, RZ, PT ;  /* 0x000000ff0600720c */ /* 0x008fc80003f05070 */
[----:B------:R-:W-:-:S13]  /*27a0*/  ISETP.NE.AND.EX P0, PT, R7, RZ, PT, P0 ;  /* 0x000000ff0700720c */ /* 0x000fda0003f05300 */
[----:B------:R-:W-:Y:S05]  /*27b0*/  @!P0 BRA `(.L_x_42) ;  /* 0x00000000002c8947 */ /* 0x000fea0003800000 */
[----:B------:R-:W-:Y:S02]  /*27c0*/  ULDC.64 UR4, c[0x0][0x5a8] ;  /* 0x00016a0000047ab9 */ /* 0x000fe40000000a00 */
[----:B------:R-:W-:-:S04]  /*27d0*/  ISETP.NE.U32.AND P0, PT, RZ, UR4, PT ;  /* 0x00000004ff007c0c */ /* 0x000fc8000bf05070 */
[----:B------:R-:W-:-:S13]  /*27e0*/  ISETP.NE.AND.EX P0, PT, RZ, UR5, PT, P0 ;  /* 0x00000005ff007c0c */ /* 0x000fda000bf05300 */
[----:B------:R-:W-:Y:S05]  /*27f0*/  @!P0 BRA `(.L_x_43) ;  /* 0x0000000000148947 */ /* 0x000fea0003800000 */
[----:B--2---:R-:W2:Y:S01]  /*2800*/  LDC.64 R4, c[0x0][0x5a8] ;  /* 0x00016a00ff047b82 */ /* 0x004ea20000000a00 */
[----:B------:R-:W-:-:S04]  /*2810*/  IMAD R3, R6, UR47, RZ ;  /* 0x0000002f06037c24 */ /* 0x000fc8000f8e02ff */
[----:B--2---:R-:W-:-:S05]  /*2820*/  IMAD.WIDE R4, R3, 0x4, R4 ;  /* 0x0000000403047825 */ /* 0x004fca00078e0204 */
[----:B-----5:R3:W5:Y:S01]  /*2830*/  LDG.E R92, desc[UR52][R4.64] ;  /* 0x00000034045c7981 */ /* 0x020762000c1e1900 */
[----:B------:R-:W-:Y:S05]  /*2840*/  BRA `(.L_x_42) ;  /* 0x0000000000087947 */ /* 0x000fea0003800000 */
.L_x_43:
[----:B------:R-:W-:Y:S02]  /*2850*/  ULDC UR4, c[0x0][0x5a0] ;  /* 0x0001680000047ab9 */ /* 0x000fe40000000800 */
[----:B-----5:R-:W-:-:S07]  /*2860*/  MOV R92, UR4 ;  /* 0x00000004005c7c02 */ /* 0x020fce0008000f00 */
.L_x_42:
[----:B------:R-:W-:Y:S01]  /*2870*/  ULDC.64 UR4, c[0x0][0x588] ;  /* 0x0001620000047ab9 */ /* 0x000fe20000000a00 */
[----:B------:R-:W-:Y:S01]  /*2880*/  ISETP.NE.U32.AND P3, PT, R8, RZ, PT ;  /* 0x000000ff0800720c */ /* 0x000fe20003f65070 */
[----:B------:R-:W-:Y:S02]  /*2890*/  UISETP.NE.U32.AND UP0, UPT, UR4, URZ, UPT ;  /* 0x0000003f0400728c */ /* 0x000fe4000bf05070 */
[----:B------:R-:W-:Y:S02]  /*28a0*/  ISETP.NE.U32.AND P4, PT, RZ, UR4, PT ;  /* 0x00000004ff007c0c */ /* 0x000fe4000bf85070 */
[----:B------:R-:W-:Y:S01]  /*28b0*/  ISETP.NE.AND.EX P3, PT, R9, RZ, PT, P3 ;  /* 0x000000ff0900720c */ /* 0x000fe20003f65330 */
[----:B------:R-:W-:Y:S02]  /*28c0*/  UISETP.NE.AND.EX UP0, UPT, UR5, URZ, UPT, UP0 ;  /* 0x0000003f0500728c */ /* 0x000fe4000bf05300 */
[----:B------:R-:W-:Y:S02]  /*28d0*/  ISETP.NE.AND.EX P4, PT, RZ, UR5, PT, P4 ;  /* 0x00000005ff007c0c */ /* 0x000fe4000bf85340 */
[----:B------:R-:W-:-:S02]  /*28e0*/  PLOP3.LUT P0, PT, PT, PT, PT, 0x8, 0x0 ;  /* 0x000000000000781c */ /* 0x000fc40003f0e170 */
[----:B------:R-:W-:-:S04]  /*28f0*/  PLOP3.LUT P1, PT, PT, PT, UP0, 0x80, 0x0 ;  /* 0x000000000000781c */ /* 0x000fc80003f2f008 */
[----:B------:R-:W-:-:S05]  /*2900*/  PLOP3.LUT P1, PT, P1, PT, PT, 0x8, 0x0 ;  /* 0x000000000000781c */ /* 0x000fca0000f2e170 */
[----:B------:R-:W-:Y:S08]  /*2910*/  @P4 BRA P3, `(.L_x_44) ;  /* 0x0000000000244947 */ /* 0x000ff00001800000 */
[----:B------:R-:W-:Y:S04]  /*2920*/  BSSY B0, `(.L_x_44) ;  /* 0x0000008000007945 */ /* 0x000fe80003800000 */
[----:B------:R-:W-:Y:S05]  /*2930*/  @!P2 BRA `(.L_x_45) ;  /* 0x000000000014a947 */ /* 0x000fea0003800000 */
[----:B------:R-:W-:Y:S02]  /*2940*/  LOP3.LUT P3, RZ, R90, 0xff, RZ, 0xc0, !PT ;  /* 0x000000ff5aff7812 */ /* 0x000fe4000786c0ff */
[----:B------:R-:W-:-:S11]  /*2950*/  PLOP3.LUT P0, PT, P1, PT, PT, 0x80, 0x0 ;  /* 0x000000000000781c */ /* 0x000fd60000f0f070 */
[----:B------:R-:W-:Y:S05]  /*2960*/  @!P3 BRA `(.L_x_46) ;  /* 0x00000000000cb947 */ /* 0x000fea0003800000 */
[----:B-----5:R-:W-:Y:S01]  /*2970*/  FSETP.EQ.AND P0, PT, R91, RZ, PT ;  /* 0x000000ff5b00720b */ /* 0x020fe20003f02000 */
[----:B------:R-:W-:-:S12]  /*2980*/  BRA `(.L_x_46) ;  /* 0x0000000000047947 */ /* 0x000fd80003800000 */
.L_x_45:
[----:B-----5:R-:W-:-:S13]  /*2990*/  FSETP.EQ.AND P0, PT, R91, RZ, PT ;  /* 0x000000ff5b00720b */ /* 0x020fda0003f02000 */
.L_x_46:
[----:B-1----:R-:W-:Y:S05]  /*29a0*/  BSYNC B0 ;  /* 0x0000000000007941 */ /* 0x002fea0003800000 */
.L_x_44:
[----:B------:R-:W-:Y:S04]  /*29b0*/  BSSY B0, `(.L_x_47) ;  /* 0x0000007000007945 */ /* 0x000fe80003800000 */
[----:B------:R-:W-:Y:S05]  /*29c0*/  @!P2 BRA `(.L_x_48) ;  /* 0x000000000010a947 */ /* 0x000fea0003800000 */
[----:B------:R-:W-:-:S13]  /*29d0*/  LOP3.LUT P2, RZ, R90, 0xff, RZ, 0xc0, !PT ;  /* 0x000000ff5aff7812 */ /* 0x000fda000784c0ff */
[----:B------:R-:W-:Y:S05]  /*29e0*/  @!P2 BRA `(.L_x_49) ;  /* 0x00000000000ca947 */ /* 0x000fea0003800000 */
[----:B-----5:R-:W-:Y:S01]  /*29f0*/  FSETP.EQ.AND P1, PT, R91, RZ, PT ;  /* 0x000000ff5b00720b */ /* 0x020fe20003f22000 */
[----:B------:R-:W-:-:S12]  /*2a00*/  BRA `(.L_x_49) ;  /* 0x0000000000047947 */ /* 0x000fd80003800000 */
.L_x_48:
[----:B-----5:R-:W-:-:S13]  /*2a10*/  FSETP.EQ.AND P1, PT, R91, RZ, PT ;  /* 0x000000ff5b00720b */ /* 0x020fda0003f22000 */
.L_x_49:
[----:B-1----:R-:W-:Y:S05]  /*2a20*/  BSYNC B0 ;  /* 0x0000000000007941 */ /* 0x002fea0003800000 */
.L_x_47:
[----:B------:R-:W-:Y:S01]  /*2a30*/  BSSY B0, `(.L_x_50) ;  /* 0x000001b000007945 */ /* 0x000fe20003800000 */
[----:B------:R-:W-:Y:S01]  /*2a40*/  LOP3.LUT R95, R95, 0x1, RZ, 0x3c, !PT ;  /* 0x000000015f5f7812 */ /* 0x000fe200078e3cff */
[----:B--23--:R-:W-:Y:S01]  /*2a50*/  IMAD.MOV.U32 R4, RZ, RZ, RZ ;  /* 0x000000ffff047224 */ /* 0x00cfe200078e00ff */
[----:B------:R-:W-:Y:S02]  /*2a60*/  CS2R R10, SRZ ;  /* 0x00000000000a7805 */ /* 0x000fe4000001ff00 */
[----:B------:R-:W-:Y:S02]  /*2a70*/  CS2R R8, SRZ ;  /* 0x0000000000087805 */ /* 0x000fe4000001ff00 */
[----:B------:R-:W-:Y:S02]  /*2a80*/  CS2R R14, SRZ ;  /* 0x00000000000e7805 */ /* 0x000fe4000001ff00 */
[----:B------:R-:W-:Y:S01]  /*2a90*/  CS2R R12, SRZ ;  /* 0x00000000000c7805 */ /* 0x000fe2000001ff00 */
[----:B------:R-:W-:Y:S06]  /*2aa0*/  @P0 BRA `(.L_x_51) ;  /* 0x00000000004c0947 */ /* 0x000fec0003800000 */
[----:B------:R-:W-:-:S13]  /*2ab0*/  ISETP.NE.AND P2, PT, R101, 0x3, PT ;  /* 0x000000036500780c */ /* 0x000fda0003f45270 */
[----:B------:R-:W-:Y:S05]  /*2ac0*/  @!P2 BRA `(.L_x_52) ;  /* 0x000000000004a947 */ /* 0x000fea0003800000 */
[----:B------:R-:W-:Y:S01]  /*2ad0*/  BPT.TRAP 0x1 ;  /* 0x000000040000795c */ /* 0x000fe20000300000 */
.L_x_52:
[----:B------:R-:W-:Y:S01]  /*2ae0*/  SHF.L.U32 R3, R95, 0x1f, RZ ;  /* 0x0000001f5f037819 */ /* 0x000fe200000006ff */
[----:B------:R-:W-:Y:S01]  /*2af0*/  BSSY B1, `(.L_x_53) ;  /* 0x0000005000017945 */ /* 0x000fe20003800000 */
[----:B------:R-:W-:Y:S02]  /*2b00*/  @!P1 LEA R0, R94, UR51, 0x1 ;  /* 0x000000335e009c11 */ /* 0x000fe4000f8e08ff */
[----:B------:R-:W1:Y:S01]  /*2b10*/  SYNCS.PHASECHK.TRANS64.TRYWAIT P2, [UR51+0x60], R3 ;  /* 0x00006003ff0075a7 */ /* 0x000e620008040173 */
[----:B------:R-:W-:Y:S01]  /*2b20*/  MOV R15, RZ ;  /* 0x000000ff000f7202 */ /* 0x000fe20000000f00 */
[----:B-1----:R-:W-:Y:S06]  /*2b30*/  @!P2 BRA `(.L_x_54) ;  /* 0x000000a8008ca947 */ /* 0x002fec0003800000 */
.L_x_360:
[----:B------:R-:W-:Y:S05]  /*2b40*/  BSYNC B1 ;  /* 0x0000000000017941 */ /* 0x000fea0003800000 */
.L_x_53:
[----:B------:R-:W-:Y:S01]  /*2b50*/  IMAD.MOV.U32 R14, RZ, RZ, RZ ;  /* 0x000000ffff0e7224 */ /* 0x000fe200078e00ff */
[----:B------:R-:W-:Y:S02]  /*2b60*/  CS2R R12, SRZ ;  /* 0x00000000000c7805 */ /* 0x000fe4000001ff00 */
[----:B------:R-:W-:Y:S02]  /*2b70*/  MOV R10, RZ ;  /* 0x000000ff000a7202 */ /* 0x000fe40000000f00 */
[----:B------:R-:W-:Y:S01]  /*2b80*/  CS2R R8, SRZ ;  /* 0x0000000000087805 */ /* 0x000fe2000001ff00 */
[----:B-1----:R-:W-:Y:S01]  /*2b90*/  @!P1 IMAD R3, R97, 0x2, R0 ;  /* 0x0000000261039824 */ /* 0x002fe200078e0200 */
[----:B------:R-:W-:Y:S05]  /*2ba0*/  @!P1 WARPSYNC.ALL ;  /* 0x0000000000009948 */ /* 0x000fea0003800000 */
[----:B------:R1:W2:Y:S01]  /*2bb0*/  @!P1 LDSM.16.M88.4 R12, [R0+0x200] ;  /* 0x00020000000c983b */ /* 0x0002a20000000200 */
[----:B------:R-:W-:-:S03]  /*2bc0*/  MOV R4, 0x1 ;  /* 0x0000000100047802 */ /* 0x000fc60000000f00 */
[----:B------:R1:W3:Y:S04]  /*2bd0*/  @!P1 LDSM.16.M88.4 R8, [R3+0x200] ;  /* 0x000200000308983b */ /* 0x0002e80000000200 */
.L_x_51:
[----:B------:R-:W-:Y:S05]  /*2be0*/  BSYNC B0 ;  /* 0x0000000000007941 */ /* 0x000fea0003800000 */
.L_x_50:
[C---:B-12---:R-:W-:Y:S01]  /*2bf0*/  IMAD.U32 R0, R12.reuse, 0x10000, RZ ;  /* 0x000100000c007824 */ /* 0x046fe200078e00ff */
[----:B------:R-:W-:Y:S01]  /*2c00*/  LOP3.LUT R6, R12, 0xffff0000, RZ, 0xc0, !PT ;  /* 0xffff00000c067812 */ /* 0x000fe200078ec0ff */
[----:B------:R-:W-:Y:S01]  /*2c10*/  IMAD.MOV.U32 R118, RZ, RZ, 0x3bbb989d ;  /* 0x3bbb989dff767424 */ /* 0x000fe200078e00ff */
[----:B------:R-:W-:Y:S01]  /*2c20*/  SHF.L.U32 R12, R13, 0x10, RZ ;  /* 0x000000100d0c7819 */ /* 0x000fe200000006ff */
[----:B-----5:R-:W-:Y:S01]  /*2c30*/  FMUL R5, R91, R0 ;  /* 0x000000005b057220 */ /* 0x020fe20000400000 */
[----:B------:R-:W-:Y:S01]  /*2c40*/  LOP3.LUT R20, R13, 0xffff0000, RZ, 0xc0, !PT ;  /* 0xffff00000d147812 */ /* 0x000fe200078ec0ff */
[----:B------:R-:W-:Y:S01]  /*2c50*/  FMUL R6, R91, R6 ;  /* 0x000000065b067220 */ /* 0x000fe20000400000 */
[C---:B---3--:R-:W-:Y:S01]  /*2c60*/  SHF.L.U32 R106, R9.reuse, 0x10, RZ ;  /* 0x00000010096a7819 */ /* 0x048fe200000006ff */
[C---:B------:R-:W-:Y:S01]  /*2c70*/  FFMA R24, R92.reuse, R24, R5 ;  /* 0x000000185c187223 */ /* 0x040fe20000000005 */
[----:B------:R-:W-:Y:S01]  /*2c80*/  LOP3.LUT R108, R9, 0xffff0000, RZ, 0xc0, !PT ;  /* 0xffff0000096c7812 */ /* 0x000fe200078ec0ff */
[C---:B------:R-:W-:Y:S01]  /*2c90*/  FMUL R7, R91.reuse, R12 ;  /* 0x0000000c5b077220 */ /* 0x040fe20000400000 */
[----:B------:R-:W-:Y:S01]  /*2ca0*/  FMUL R9, R91, R20 ;  /* 0x000000145b097220 */ /* 0x000fe20000400000 */
[----:B------:R-:W-:Y:S01]  /*2cb0*/  FFMA R25, R92, R25, R6 ;  /* 0x000000195c197223 */ /* 0x000fe20000000006 */
[----:B------:R-:W-:Y:S01]  /*2cc0*/  MOV R125, 0x437c0000 ;  /* 0x437c0000007d7802 */ /* 0x000fe20000000f00 */
[----:B------:R-:W-:Y:S01]  /*2cd0*/  FFMA.SAT R3, -R24, R118, 0.5 ;  /* 0x3f00000018037423 */ /* 0x000fe20000002176 */
[C---:B------:R-:W-:Y:S01]  /*2ce0*/  FFMA R26, R92.reuse, R26, R7 ;  /* 0x0000001a5c1a7223 */ /* 0x040fe20000000007 */
[----:B------:R-:W-:Y:S01]  /*2cf0*/  FFMA R27, R92, R27, R9 ;  /* 0x0000001b5c1b7223 */ /* 0x000fe20000000009 */
[-C--:B------:R-:W-:Y:S01]  /*2d00*/  FFMA.SAT R12, -R25, R118.reuse, 0.5 ;  /* 0x3f000000190c7423 */ /* 0x080fe20000002176 */
[-C--:B------:R-:W-:Y:S01]  /*2d10*/  FFMA.RM R3, R3, R125.reuse, 12582913 ;  /* 0x4b40000103037423 */ /* 0x080fe2000000407d */
[C---:B------:R-:W-:Y:S01]  /*2d20*/  SHF.L.U32 R100, R15.reuse, 0x10, RZ ;  /* 0x000000100f647819 */ /* 0x040fe200000006ff */
[-C--:B------:R-:W-:Y:S01]  /*2d30*/  FFMA.SAT R13, -R26, R118.reuse, 0.5 ;  /* 0x3f0000001a0d7423 */ /* 0x080fe20000002176 */
[----:B------:R-:W-:Y:S01]  /*2d40*/  LOP3.LUT R102, R15, 0xffff0000, RZ, 0xc0, !PT ;  /* 0xffff00000f667812 */ /* 0x000fe200078ec0ff */
[----:B------:R-:W-:Y:S01]  /*2d50*/  FFMA.SAT R15, -R27, R118, 0.5 ;  /* 0x3f0000001b0f7423 */ /* 0x000fe20000002176 */
[-C--:B------:R-:W-:Y:S01]  /*2d60*/  FFMA.RM R20, R12, R125.reuse, 12582913 ;  /* 0x4b4000010c147423 */ /* 0x080fe2000000407d */
[----:B------:R-:W-:Y:S01]  /*2d70*/  SHF.L.U32 R112, R11, 0x10, RZ ;  /* 0x000000100b707819 */ /* 0x000fe200000006ff */
[-C--:B------:R-:W-:Y:S01]  /*2d80*/  FFMA.RM R107, R13, R125.reuse, 12582913 ;  /* 0x4b4000010d6b7423 */ /* 0x080fe2000000407d */
[----:B------:R-:W-:Y:S01]  /*2d90*/  LOP3.LUT R0, R11, 0xffff0000, RZ, 0xc0, !PT ;  /* 0xffff00000b007812 */ /* 0x000fe200078ec0ff */
[----:B------:R-:W-:Y:S01]  /*2da0*/  FADD R11, R3, -12583039 ;  /* 0xcb40007f030b7421 */ /* 0x000fe20000000000 */
[----:B------:R-:W-:Y:S01]  /*2db0*/  FFMA.RM R109, R15, R125, 12582913 ;  /* 0x4b4000010f6d7423 */ /* 0x000fe2000000407d */
[----:B------:R-:W-:Y:S01]  /*2dc0*/  FADD R12, R20, -12583039 ;  /* 0xcb40007f140c7421 */ /* 0x000fe20000000000 */
[----:B------:R-:W-:Y:S01]  /*2dd0*/  FMUL R15, R91, R100 ;  /* 0x000000645b0f7220 */ /* 0x000fe20000400000 */
[----:B------:R-:W-:Y:S01]  /*2de0*/  FFMA R11, -R24, 1.4426950216293334961, -R11 ;  /* 0x3fb8aa3b180b7823 */ /* 0x000fe2000000090b */
[----:B------:R-:W-:-:S02]  /*2df0*/  IMAD.U32 R22, R14, 0x10000, RZ ;  /* 0x000100000e167824 */ /* 0x000fc400078e00ff */
[----:B------:R-:W-:Y:S01]  /*2e00*/  FADD R13, R107, -12583039 ;  /* 0xcb40007f6b0d7421 */ /* 0x000fe20000000000 */
[----:B------:R-:W-:Y:S01]  /*2e10*/  FFMA R12, -R25, 1.4426950216293334961, -R12 ;  /* 0x3fb8aa3b190c7823 */ /* 0x000fe2000000090c */
[----:B------:R-:W-:Y:S01]  /*2e20*/  FFMA R30, R92, R30, R15 ;  /* 0x0000001e5c1e7223 */ /* 0x000fe2000000000f */
[----:B------:R-:W-:Y:S01]  /*2e30*/  FFMA R24, -R24, 1.925963033500011079e-08, R11 ;  /* 0x32a5706018187823 */ /* 0x000fe2000000010b */
[----:B------:R-:W-:Y:S01]  /*2e40*/  FMUL R11, R91, R22 ;  /* 0x000000165b0b7220 */ /* 0x000fe20000400000 */
[----:B------:R-:W-:Y:S01]  /*2e50*/  LOP3.LUT R14, R14, 0xffff0000, RZ, 0xc0, !PT ;  /* 0xffff00000e0e7812 */ /* 0x000fe200078ec0ff */
[----:B------:R-:W-:Y:S01]  /*2e60*/  FADD R114, R109, -12583039 ;  /* 0xcb40007f6d727421 */ /* 0x000fe20000000000 */
[----:B------:R-:W-:Y:S01]  /*2e70*/  FFMA R13, -R26, 1.4426950216293334961, -R13 ;  /* 0x3fb8aa3b1a0d7823 */ /* 0x000fe2000000090d */
[----:B------:R-:W-:Y:S01]  /*2e80*/  FFMA R12, -R25, 1.925963033500011079e-08, R12 ;  /* 0x32a57060190c7823 */ /* 0x000fe2000000010c */
[----:B------:R-:W-:Y:S01]  /*2e90*/  FMUL R21, R91, R102 ;  /* 0x000000665b157220 */ /* 0x000fe20000400000 */
[----:B------:R-:W-:Y:S01]  /*2ea0*/  FFMA.SAT R25, -R30, R118, 0.5 ;  /* 0x3f0000001e197423 */ /* 0x000fe20000002176 */
[----:B------:R-:W-:Y:S01]  /*2eb0*/  FFMA R28, R92, R28, R11 ;  /* 0x0000001c5c1c7223 */ /* 0x000fe2000000000b */
[----:B------:R-:W-:Y:S01]  /*2ec0*/  FFMA R114, -R27, 1.4426950216293334961, -R114 ;  /* 0x3fb8aa3b1b727823 */ /* 0x000fe20000000972 */
[----:B------:R-:W-:Y:S01]  /*2ed0*/  FFMA R26, -R26, 1.925963033500011079e-08, R13 ;  /* 0x32a570601a1a7823 */ /* 0x000fe2000000010d */
[----:B------:R-:W-:Y:S01]  /*2ee0*/  FMUL R13, R91, R14 ;  /* 0x0000000e5b0d7220 */ /* 0x000fe20000400000 */
[----:B------:R-:W-:Y:S01]  /*2ef0*/  FFMA R31, R92, R31, R21 ;  /* 0x0000001f5c1f7223 */ /* 0x000fe20000000015 */
[----:B------:R-:W-:Y:S01]  /*2f00*/  FFMA.RM R100, R25, R125, 12582913 ;  /* 0x4b40000119647423 */ /* 0x000fe2000000407d */
[-C--:B------:R-:W-:Y:S01]  /*2f10*/  FFMA.SAT R14, -R28, R118.reuse, 0.5 ;  /* 0x3f0000001c0e7423 */ /* 0x080fe20000002176 */
[----:B------:R-:W-:Y:S01]  /*2f20*/  FFMA R114, -R27, 1.925963033500011079e-08, R114 ;  /* 0x32a570601b727823 */ /* 0x000fe20000000172 */
[----:B------:R-:W-:Y:S01]  /*2f30*/  FFMA R29, R92, R29, R13 ;  /* 0x0000001d5c1d7223 */ /* 0x000fe2000000000d */
[-C--:B------:R-:W-:Y:S01]  /*2f40*/  FFMA.SAT R27, -R31, R118.reuse, 0.5 ;  /* 0x3f0000001f1b7423 */ /* 0x080fe20000002176 */
[----:B------:R-:W-:Y:S01]  /*2f50*/  FADD R25, R100, -12583039 ;  /* 0xcb40007f64197421 */ /* 0x000fe20000000000 */
[-C--:B------:R-:W-:Y:S01]  /*2f60*/  FFMA.RM R14, R14, R125.reuse, 12582913 ;  /* 0x4b4000010e0e7423 */ /* 0x080fe2000000407d */
[C---:B------:R-:W-:Y:S01]  /*2f70*/  IMAD.U32 R104, R8.reuse, 0x10000, RZ ;  /* 0x0001000008687824 */ /* 0x040fe200078e00ff */
[----:B------:R-:W-:Y:S01]  /*2f80*/  LOP3.LUT R8, R8, 0xffff0000, RZ, 0xc0, !PT ;  /* 0xffff000008087812 */ /* 0x000fe200078ec0ff */
[----:B------:R-:W-:Y:S01]  /*2f90*/  FFMA.SAT R22, -R29, R118, 0.5 ;  /* 0x3f0000001d167423 */ /* 0x000fe20000002176 */
[-C--:B------:R-:W-:Y:S01]  /*2fa0*/  FFMA.RM R102, R27, R125.reuse, 12582913 ;  /* 0x4b4000011b667423 */ /* 0x080fe2000000407d */
[----:B------:R-:W-:Y:S01]  /*2fb0*/  FFMA R25, -R30, 1.4426950216293334961, -R25 ;  /* 0x3fb8aa3b1e197823 */ /* 0x000fe20000000919 */
[----:B------:R-:W-:Y:S01]  /*2fc0*/  FADD R23, R14, -12583039 ;  /* 0xcb40007f0e177421 */ /* 0x000fe20000000000 */
[----:B------:R-:W-:Y:S01]  /*2fd0*/  FFMA.RM R22, R22, R125, 12582913 ;  /* 0x4b40000116167423 */ /* 0x000fe2000000407d */
[----:B------:R-:W-:Y:S01]  /*2fe0*/  FADD R116, R102, -12583039 ;  /* 0xcb40007f66747421 */ /* 0x000fe20000000000 */
[----:B------:R-:W-:Y:S01]  /*2ff0*/  FFMA R30, -R30, 1.925963033500011079e-08, R25 ;  /* 0x32a570601e1e7823 */ /* 0x000fe20000000119 */
[----:B------:R-:W-:Y:S01]  /*3000*/  FMUL R25, R91, R8 ;  /* 0x000000085b197220 */ /* 0x000fe20000400000 */
[----:B------:R-:W-:Y:S01]  /*3010*/  FFMA R23, -R28, 1.4426950216293334961, -R23 ;  /* 0x3fb8aa3b1c177823 */ /* 0x000fe20000000917 */
[----:B------:R1:W-:Y:S01]  /*3020*/  MUFU.EX2 R105, R12 ;  /* 0x0000000c00697308 */ /* 0x0003e20000000800 */
[----:B------:R-:W-:Y:S01]  /*3030*/  FFMA R116, -R31, 1.4426950216293334961, -R116 ;  /* 0x3fb8aa3b1f747823 */ /* 0x000fe20000000974 */
[----:B------:R-:W-:Y:S01]  /*3040*/  FFMA R33, R92, R33, R25 ;  /* 0x000000215c217223 */ /* 0x000fe20000000019 */
[----:B------:R-:W-:Y:S01]  /*3050*/  FFMA R28, -R28, 1.925963033500011079e-08, R23 ;  /* 0x32a570601c1c7823 */ /* 0x000fe20000000117 */
[C---:B------:R-:W-:Y:S01]  /*3060*/  FMUL R23, R91.reuse, R104 ;  /* 0x000000685b177220 */ /* 0x040fe20000400000 */
[----:B------:R-:W-:Y:S01]  /*3070*/  FMUL R27, R91, R106 ;  /* 0x0000006a5b1b7220 */ /* 0x000fe20000400000 */
[----:B------:R-:W-:Y:S01]  /*3080*/  FFMA R116, -R31, 1.925963033500011079e-08, R116 ;  /* 0x32a570601f747823 */ /* 0x000fe20000000174 */
[----:B------:R-:W-:Y:S01]  /*3090*/  FFMA.SAT R31, -R33, R118, 0.5 ;  /* 0x3f000000211f7423 */ /* 0x000fe20000002176 */
[----:B------:R-:W-:Y:S01]  /*30a0*/  FFMA R32, R92, R32, R23 ;  /* 0x000000205c207223 */ /* 0x000fe20000000017 */
[----:B-1----:R-:W-:Y:S01]  /*30b0*/  FADD R12, R22, -12583039 ;  /* 0xcb40007f160c7421 */ /* 0x002fe20000000000 */
[----:B------:R-:W-:Y:S01]  /*30c0*/  FFMA R34, R92, R34, R27 ;  /* 0x000000225c227223 */ /* 0x000fe2000000001b */
[----:B------:R-:W-:Y:S01]  /*30d0*/  FFMA.RM R104, R31, R125, 12582913 ;  /* 0x4b4000011f687423 */ /* 0x000fe2000000407d */
[----:B------:R1:W2:Y:S01]  /*30e0*/  MUFU.EX2 R111, R28 ;  /* 0x0000001c006f7308 */ /* 0x0002a20000000800 */
[----:B------:R-:W-:Y:S01]  /*30f0*/  FFMA R12, -R29, 1.4426950216293334961, -R12 ;  /* 0x3fb8aa3b1d0c7823 */ /* 0x000fe2000000090c */
[----:B------:R-:W-:Y:S01]  /*3100*/  FFMA.SAT R106, -R34, R118, 0.5 ;  /* 0x3f000000226a7423 */ /* 0x000fe20000002176 */
[----:B------:R-:W-:Y:S01]  /*3110*/  FMUL R8, R91, R108 ;  /* 0x0000006c5b087220 */ /* 0x000fe20000400000 */
[----:B------:R-:W-:-:S02]  /*3120*/  IMAD.U32 R110, R10, 0x10000, RZ ;  /* 0x000100000a6e7824 */ /* 0x000fc400078e00ff */
[----:B------:R-:W-:Y:S01]  /*3130*/  FFMA R12, -R29, 1.925963033500011079e-08, R12 ;  /* 0x32a570601d0c7823 */ /* 0x000fe2000000010c */
[----:B------:R-:W-:Y:S01]  /*3140*/  FFMA.RM R106, R106, R125, 12582913 ;  /* 0x4b4000016a6a7423 */ /* 0x000fe2000000407d */
[----:B------:R-:W-:Y:S01]  /*3150*/  FFMA R35, R92, R35, R8 ;  /* 0x000000235c237223 */ /* 0x000fe20000000008 */
[----:B------:R-:W-:Y:S01]  /*3160*/  LOP3.LUT R10, R10, 0xffff0000, RZ, 0xc0, !PT ;  /* 0xffff00000a0a7812 */ /* 0x000fe200078ec0ff */
[-C--:B-1----:R-:W-:Y:S01]  /*3170*/  FFMA.SAT R28, -R32, R118.reuse, 0.5 ;  /* 0x3f000000201c7423 */ /* 0x082fe20000002176 */
[----:B------:R1:W-:Y:S01]  /*3180*/  MUFU.EX2 R113, R12 ;  /* 0x0000000c00717308 */ /* 0x0003e20000000800 */
[----:B------:R-:W-:Y:S01]  /*3190*/  FADD R31, R106, -12583039 ;  /* 0xcb40007f6a1f7421 */ /* 0x000fe20000000000 */
[----:B------:R-:W-:Y:S01]  /*31a0*/  FFMA.SAT R108, -R35, R118, 0.5 ;  /* 0x3f000000236c7423 */ /* 0x000fe20000002176 */
[-C--:B------:R-:W-:Y:S01]  /*31b0*/  FFMA.RM R28, R28, R125.reuse, 12582913 ;  /* 0x4b4000011c1c7423 */ /* 0x080fe2000000407d */
[C---:B------:R-:W-:Y:S01]  /*31c0*/  FMUL R10, R91.reuse, R10 ;  /* 0x0000000a5b0a7220 */ /* 0x040fe20000400000 */
[----:B------:R-:W-:Y:S01]  /*31d0*/  FFMA R31, -R34, 1.4426950216293334961, -R31 ;  /* 0x3fb8aa3b221f7823 */ /* 0x000fe2000000091f */
[----:B------:R-:W-:Y:S01]  /*31e0*/  FFMA.RM R108, R108, R125, 12582913 ;  /* 0x4b4000016c6c7423 */ /* 0x000fe2000000407d */
[----:B------:R-:W-:Y:S01]  /*31f0*/  FADD R29, R28, -12583039 ;  /* 0xcb40007f1c1d7421 */ /* 0x000fe20000000000 */
[----:B------:R3:W-:Y:S01]  /*3200*/  MUFU.EX2 R115, R30 ;  /* 0x0000001e00737308 */ /* 0x0007e20000000800 */
[----:B-1----:R-:W-:Y:S01]  /*3210*/  FADD R12, R104, -12583039 ;  /* 0xcb40007f680c7421 */ /* 0x002fe20000000000 */
[----:B------:R-:W-:Y:S01]  /*3220*/  FFMA R34, -R34, 1.925963033500011079e-08, R31 ;  /* 0x32a5706022227823 */ /* 0x000fe2000000011f */
[----:B------:R-:W-:Y:S01]  /*3230*/  FFMA R29, -R32, 1.4426950216293334961, -R29 ;  /* 0x3fb8aa3b201d7823 */ /* 0x000fe2000000091d */
[----:B------:R-:W-:Y:S01]  /*3240*/  FMUL R31, R91, R112 ;  /* 0x000000705b1f7220 */ /* 0x000fe20000400000 */
[----:B------:R-:W-:Y:S01]  /*3250*/  FFMA R12, -R33, 1.4426950216293334961, -R12 ;  /* 0x3fb8aa3b210c7823 */ /* 0x000fe2000000090c */
[----:B------:R-:W-:Y:S01]  /*3260*/  FFMA R37, R92, R37, R10 ;  /* 0x000000255c257223 */ /* 0x000fe2000000000a */
[----:B------:R-:W-:Y:S01]  /*3270*/  FFMA R32, -R32, 1.925963033500011079e-08, R29 ;  /* 0x32a5706020207823 */ /* 0x000fe2000000011d */
[----:B------:R-:W-:Y:S01]  /*3280*/  FMUL R29, R91, R110 ;  /* 0x0000006e5b1d7220 */ /* 0x000fe20000400000 */
[----:B------:R-:W-:Y:S01]  /*3290*/  FFMA R33, -R33, 1.925963033500011079e-08, R12 ;  /* 0x32a5706021217823 */ /* 0x000fe2000000010c */
[----:B------:R-:W-:Y:S01]  /*32a0*/  FMUL R12, R91, R0 ;  /* 0x000000005b0c7220 */ /* 0x000fe20000400000 */
[----:B---3--:R-:W-:Y:S01]  /*32b0*/  FADD R30, R108, -12583039 ;  /* 0xcb40007f6c1e7421 */ /* 0x008fe20000000000 */
[----:B------:R1:W-:Y:S01]  /*32c0*/  MUFU.EX2 R117, R116 ;  /* 0x0000007400757308 */ /* 0x0003e20000000800 */
[C---:B------:R-:W-:Y:S01]  /*32d0*/  FFMA R36, R92.reuse, R36, R29 ;  /* 0x000000245c247223 */ /* 0x040fe2000000001d */
[C---:B------:R-:W-:Y:S01]  /*32e0*/  FFMA R39, R92.reuse, R39, R12 ;  /* 0x000000275c277223 */ /* 0x040fe2000000000c */
[----:B------:R-:W-:Y:S01]  /*32f0*/  FFMA R30, -R35, 1.4426950216293334961, -R30 ;  /* 0x3fb8aa3b231e7823 */ /* 0x000fe2000000091e */
[----:B------:R-:W-:Y:S01]  /*3300*/  FFMA R38, R92, R38, R31 ;  /* 0x000000265c267223 */ /* 0x000fe2000000001f */
[----:B------:R-:W-:Y:S01]  /*3310*/  FFMA.SAT R0, -R36, R118, 0.5 ;  /* 0x3f00000024007423 */ /* 0x000fe20000002176 */
[----:B------:R-:W-:-:S02]  /*3320*/  IMAD.SHL.U32 R3, R3, 0x800000, RZ ;  /* 0x0080000003037824 */ /* 0x000fc400078e00ff */
[----:B------:R-:W-:Y:S01]  /*3330*/  FFMA R30, -R35, 1.925963033500011079e-08, R30 ;  /* 0x32a57060231e7823 */ /* 0x000fe2000000011e */
[----:B------:R-:W3:Y:S01]  /*3340*/  MUFU.EX2 R24, R24 ;  /* 0x0000001800187308 */ /* 0x000ee20000000800 */
[-C--:B-1----:R-:W-:Y:S01]  /*3350*/  FFMA.SAT R116, -R39, R118.reuse, 0.5 ;  /* 0x3f00000027747423 */ /* 0x082fe20000002176 */
[-C--:B------:R-:W-:Y:S01]  /*3360*/  FFMA.SAT R110, -R38, R118.reuse, 0.5 ;  /* 0x3f000000266e7423 */ /* 0x080fe20000002176 */
[-C--:B------:R-:W-:Y:S01]  /*3370*/  FFMA.RM R0, R0, R125.reuse, 12582913 ;  /* 0x4b40000100007423 */ /* 0x080fe2000000407d */
[----:B------:R-:W-:Y:S02]  /*3380*/  IMAD.SHL.U32 R14, R14, 0x800000, RZ ;  /* 0x008000000e0e7824 */ /* 0x000fe400078e00ff */
[-C--:B------:R-:W-:Y:S01]  /*3390*/  FFMA.RM R116, R116, R125.reuse, 12582913 ;  /* 0x4b40000174747423 */ /* 0x080fe2000000407d */
[----:B------:R-:W-:Y:S01]  /*33a0*/  FFMA.RM R112, R110, R125, 12582913 ;  /* 0x4b4000016e707423 */ /* 0x000fe2000000407d */
[----:B------:R-:W-:Y:S01]  /*33b0*/  FADD R121, R0, -12583039 ;  /* 0xcb40007f00797421 */ /* 0x000fe20000000000 */
[----:B------:R1:W-:Y:S01]  /*33c0*/  MUFU.EX2 R119, R32 ;  /* 0x0000002000777308 */ /* 0x0003e20000000800 */
[----:B--2---:R-:W-:Y:S01]  /*33d0*/  FFMA R111, R14, R111, 1 ;  /* 0x3f8000000e6f7423 */ /* 0x004fe2000000006f */
[----:B------:R-:W-:Y:S01]  /*33e0*/  SHF.L.U32 R109, R109, 0x17, RZ ;  /* 0x000000176d6d7819 */ /* 0x000fe200000006ff */
[----:B------:R-:W-:Y:S01]  /*33f0*/  FFMA R123, -R36, 1.4426950216293334961, -R121 ;  /* 0x3fb8aa3b247b7823 */ /* 0x000fe20000000979 */
[----:B------:R-:W-:Y:S01]  /*3400*/  SHF.L.U32 R20, R20, 0x17, RZ ;  /* 0x0000001714147819 */ /* 0x000fe200000006ff */
[----:B------:R-:W-:Y:S01]  /*3410*/  IMAD.SHL.U32 R107, R107, 0x800000, RZ ;  /* 0x008000006b6b7824 */ /* 0x000fe200078e00ff */
[----:B------:R-:W-:Y:S01]  /*3420*/  SHF.L.U32 R22, R22, 0x17, RZ ;  /* 0x0000001716167819 */ /* 0x000fe200000006ff */
[----:B------:R-:W-:Y:S01]  /*3430*/  FFMA R123, -R36, 1.925963033500011079e-08, R123 ;  /* 0x32a57060247b7823 */ /* 0x000fe2000000017b */
[----:B------:R2:W-:Y:S01]  /*3440*/  MUFU.EX2 R35, R34 ;  /* 0x0000002200237308 */ /* 0x0005e20000000800 */
[----:B-1----:R-:W-:Y:S01]  /*3450*/  FFMA.SAT R32, -R37, R118, 0.5 ;  /* 0x3f00000025207423 */ /* 0x002fe20000002176 */
[----:B------:R-:W-:Y:S01]  /*3460*/  SHF.L.U32 R102, R102, 0x17, RZ ;  /* 0x0000001766667819 */ /* 0x000fe200000006ff */
[----:B------:R-:W-:Y:S01]  /*3470*/  IMAD.SHL.U32 R28, R28, 0x800000, RZ ;  /* 0x008000001c1c7824 */ /* 0x000fe200078e00ff */
[----:B------:R-:W-:Y:S01]  /*3480*/  SHF.L.U32 R104, R104, 0x17, RZ ;  /* 0x0000001768687819 */ /* 0x000fe200000006ff */
[----:B------:R-:W-:Y:S01]  /*3490*/  FFMA.RM R32, R32, R125, 12582913 ;  /* 0x4b40000120207423 */ /* 0x000fe2000000407d */
[----:B------:R-:W-:Y:S01]  /*34a0*/  FADD R125, R112, -12583039 ;  /* 0xcb40007f707d7421 */ /* 0x000fe20000000000 */
[----:B------:R-:W-:Y:S01]  /*34b0*/  SHF.L.U32 R106, R106, 0x17, RZ ;  /* 0x000000176a6a7819 */ /* 0x000fe200000006ff */
[----:B------:R-:W1:Y:S01]  /*34c0*/  MUFU.EX2 R26, R26 ;  /* 0x0000001a001a7308 */ /* 0x000e620000000800 */
[----:B--2---:R-:W-:Y:S01]  /*34d0*/  FADD R34, R116, -12583039 ;  /* 0xcb40007f74227421 */ /* 0x004fe20000000000 */
[----:B------:R-:W-:Y:S01]  /*34e0*/  FADD R110, R32, -12583039 ;  /* 0xcb40007f206e7421 */ /* 0x000fe20000000000 */
[----:B------:R-:W-:Y:S01]  /*34f0*/  FFMA R125, -R38, 1.4426950216293334961, -R125 ;  /* 0x3fb8aa3b267d7823 */ /* 0x000fe2000000097d */
[----:B------:R-:W-:Y:S01]  /*3500*/  SHF.L.U32 R0, R0, 0x17, RZ ;  /* 0x0000001700007819 */ /* 0x000fe200000006ff */
[----:B------:R-:W-:Y:S01]  /*3510*/  FFMA R34, -R39, 1.4426950216293334961, -R34 ;  /* 0x3fb8aa3b27227823 */ /* 0x000fe20000000922 */
[----:B------:R-:W-:Y:S01]  /*3520*/  FFMA R110, -R37, 1.4426950216293334961, -R110 ;  /* 0x3fb8aa3b256e7823 */ /* 0x000fe2000000096e */
[----:B------:R-:W-:Y:S01]  /*3530*/  FFMA R125, -R38, 1.925963033500011079e-08, R125 ;  /* 0x32a57060267d7823 */ /* 0x000fe2000000017d */
[----:B------:R-:W2:Y:S01]  /*3540*/  MUFU.EX2 R114, R114 ;  /* 0x0000007200727308 */ /* 0x000ea20000000800 */
[----:B------:R-:W-:Y:S01]  /*3550*/  FFMA R34, -R39, 1.925963033500011079e-08, R34 ;  /* 0x32a5706027227823 */ /* 0x000fe20000000122 */
[----:B---3--:R-:W-:Y:S01]  /*3560*/  FFMA R39, R3, R24, 1 ;  /* 0x3f80000003277423 */ /* 0x008fe20000000018 */
[----:B------:R-:W-:Y:S01]  /*3570*/  FFMA R110, -R37, 1.925963033500011079e-08, R110 ;  /* 0x32a57060256e7823 */ /* 0x000fe2000000016e */
[----:B------:R-:W-:Y:S01]  /*3580*/  SHF.L.U32 R112, R112, 0x17, RZ ;  /* 0x0000001770707819 */ /* 0x000fe200000006ff */
[----:B------:R-:W-:Y:S01]  /*3590*/  IMAD.SHL.U32 R100, R100, 0x800000, RZ ;  /* 0x0080000064647824 */ /* 0x000fe200078e00ff */
[----:B------:R-:W-:Y:S01]  /*35a0*/  BSSY B1, `(.L_x_55) ;  /* 0x0000025000017945 */ /* 0x000fe20003800000 */
[----:B------:R-:W-:Y:S01]  /*35b0*/  VIADD R14, R39, 0x1800000 ;  /* 0x01800000270e7836 */ /* 0x000fe20000000000 */
[----:B------:R-:W3:Y:S01]  /*35c0*/  MUFU.EX2 R33, R33 ;  /* 0x0000002100217308 */ /* 0x000ee20000000800 */
[----:B------:R-:W-:-:S02]  /*35d0*/  IMAD.SHL.U32 R108, R108, 0x800000, RZ ;  /* 0x008000006c6c7824 */ /* 0x000fc400078e00ff */
[----:B-1----:R-:W-:Y:S01]  /*35e0*/  FFMA R107, R107, R26, 1 ;  /* 0x3f8000006b6b7423 */ /* 0x002fe2000000001a */
[----:B------:R-:W-:Y:S01]  /*35f0*/  IMAD.SHL.U32 R32, R32, 0x800000, RZ ;  /* 0x0080000020207824 */ /* 0x000fe200078e00ff */
[----:B------:R-:W-:Y:S01]  /*3600*/  LOP3.LUT R14, R14, 0x7f800000, RZ, 0xc0, !PT ;  /* 0x7f8000000e0e7812 */ /* 0x000fe200078ec0ff */
[----:B------:R-:W-:Y:S02]  /*3610*/  IMAD.SHL.U32 R116, R116, 0x800000, RZ ;  /* 0x0080000074747824 */ /* 0x000fe400078e00ff */
[----:B------:R-:W-:Y:S01]  /*3620*/  FFMA R119, R28, R119, 1 ;  /* 0x3f8000001c777423 */ /* 0x000fe20000000077 */
[----:B------:R-:W-:Y:S01]  /*3630*/  FFMA R20, R20, R105, 1 ;  /* 0x3f80000014147423 */ /* 0x000fe20000000069 */
[----:B------:R-:W1:Y:S01]  /*3640*/  MUFU.EX2 R121, R30 ;  /* 0x0000001e00797308 */ /* 0x000e620000000800 */
[----:B------:R-:W-:Y:S01]  /*3650*/  ISETP.GT.U32.AND P2, PT, R14, 0x1ffffff, PT ;  /* 0x01ffffff0e00780c */ /* 0x000fe20003f44070 */
[----:B--2---:R-:W-:Y:S01]  /*3660*/  FFMA R114, R109, R114, 1 ;  /* 0x3f8000006d727423 */ /* 0x004fe20000000072 */
[----:B------:R-:W-:Y:S01]  /*3670*/  FFMA R22, R22, R113, 1 ;  /* 0x3f80000016167423 */ /* 0x000fe20000000071 */
[----:B------:R-:W-:Y:S01]  /*3680*/  FFMA R115, R100, R115, 1 ;  /* 0x3f80000064737423 */ /* 0x000fe20000000073 */
[----:B------:R-:W-:Y:S01]  /*3690*/  FFMA R24, R102, R117, 1 ;  /* 0x3f80000066187423 */ /* 0x000fe20000000075 */
[----:B------:R-:W-:-:S02]  /*36a0*/  FFMA R109, R106, R35, 1 ;  /* 0x3f8000006a6d7423 */ /* 0x000fc40000000023 */
[----:B------:R-:W2:Y:S01]  /*36b0*/  MUFU.EX2 R123, R123 ;  /* 0x0000007b007b7308 */ /* 0x000ea20000000800 */
[----:B---3--:R-:W-:-:S07]  /*36c0*/  FFMA R26, R104, R33, 1 ;  /* 0x3f800000681a7423 */ /* 0x008fce0000000021 */
[----:B------:R-:W3:Y:S01]  /*36d0*/  MUFU.EX2 R3, R110 ;  /* 0x0000006e00037308 */ /* 0x000ee20000000800 */
[----:B-1----:R-:W-:-:S07]  /*36e0*/  FFMA R108, R108, R121, 1 ;  /* 0x3f8000006c6c7423 */ /* 0x002fce0000000079 */
[----:B------:R-:W1:Y:S01]  /*36f0*/  MUFU.EX2 R125, R125 ;  /* 0x0000007d007d7308 */ /* 0x000e620000000800 */
[----:B--2---:R-:W-:-:S07]  /*3700*/  FFMA R123, R0, R123, 1 ;  /* 0x3f800000007b7423 */ /* 0x004fce000000007b */
[----:B------:R-:W2:Y:S01]  /*3710*/  MUFU.EX2 R37, R34 ;  /* 0x0000002200257308 */ /* 0x000ea20000000800 */
[----:B---3--:R-:W-:Y:S01]  /*3720*/  FFMA R28, R32, R3, 1 ;  /* 0x3f800000201c7423 */ /* 0x008fe20000000003 */
[----:B-1----:R-:W-:Y:S01]  /*3730*/  FFMA R125, R112, R125, 1 ;  /* 0x3f800000707d7423 */ /* 0x002fe2000000007d */
[----:B--2---:R-:W-:Y:S01]  /*3740*/  FFMA R116, R116, R37, 1 ;  /* 0x3f80000074747423 */ /* 0x004fe20000000025 */
[----:B------:R-:W-:Y:S06]  /*3750*/  @P2 BRA `(.L_x_56) ;  /* 0x0000000000142947 */ /* 0x000fec0003800000 */
[----:B------:R-:W-:Y:S02]  /*3760*/  MOV R0, R39 ;  /* 0x0000002700007202 */ /* 0x000fe40000000f00 */
[----:B------:R-:W-:-:S07]  /*3770*/  MOV R34, 0x3790 ;  /* 0x0000379000227802 */ /* 0x000fce0000000f00 */
[----:B------:R-:W-:Y:S05]  /*3780*/  CALL.REL.NOINC `($__internal_0_$__cuda_sm20_rcp_rn_f32_slowpath) ;  /* 0x000000a400387944 */ /* 0x000fea0003c00000 */
[----:B------:R-:W-:Y:S01]  /*3790*/  IMAD.MOV.U32 R32, RZ, RZ, R3 ;  /* 0x000000ffff207224 */ /* 0x000fe200078e0003 */
[----:B------:R-:W-:Y:S06]  /*37a0*/  BRA `(.L_x_57) ;  /* 0x0000000000107947 */ /* 0x000fec0003800000 */
.L_x_56:
[----:B------:R-:W1:Y:S02]  /*37b0*/  MUFU.RCP R32, R39 ;  /* 0x0000002700207308 */ /* 0x000e640000001000 */
[----:B-1----:R-:W-:-:S04]  /*37c0*/  FFMA R0, R39, R32, -1 ;  /* 0xbf80000027007423 */ /* 0x002fc80000000020 */
[----:B------:R-:W-:-:S04]  /*37d0*/  FADD.FTZ R3, -R0, -RZ ;  /* 0x800000ff00037221 */ /* 0x000fc80000010100 */
[----:B------:R-:W-:-:S07]  /*37e0*/  FFMA R32, R32, R3, R32 ;  /* 0x0000000320207223 */ /* 0x000fce0000000020 */
.L_x_57:
[----:B------:R-:W-:Y:S05]  /*37f0*/  BSYNC B1 ;  /* 0x0000000000017941 */ /* 0x000fea0003800000 */
.L_x_55:
[----:B------:R-:W-:Y:S01]  /*3800*/  IADD3 R0, R20, 0x1800000, RZ ;  /* 0x0180000014007810 */ /* 0x000fe20007ffe0ff */
[----:B------:R-:W-:Y:S03]  /*3810*/  BSSY B1, `(.L_x_58) ;  /* 0x000000d000017945 */ /* 0x000fe60003800000 */
[----:B------:R-:W-:-:S04]  /*3820*/  LOP3.LUT R0, R0, 0x7f800000, RZ, 0xc0, !PT ;  /* 0x7f80000000007812 */ /* 0x000fc800078ec0ff */
[----:B------:R-:W-:-:S13]  /*3830*/  ISETP.GT.U32.AND P2, PT, R0, 0x1ffffff, PT ;  /* 0x01ffffff0000780c */ /* 0x000fda0003f44070 */
[----:B------:R-:W-:Y:S05]  /*3840*/  @P2 BRA `(.L_x_59) ;  /* 0x0000000000142947 */ /* 0x000fea0003800000 */
[----:B------:R-:W-:Y:S01]  /*3850*/  IMAD.MOV.U32 R0, RZ, RZ, R20 ;  /* 0x000000ffff007224 */ /* 0x000fe200078e0014 */
[----:B------:R-:W-:-:S07]  /*3860*/  MOV R34, 0x3880 ;  /* 0x0000388000227802 */ /* 0x000fce0000000f00 */
[----:B------:R-:W-:Y:S05]  /*3870*/  CALL.REL.NOINC `($__internal_0_$__cuda_sm20_rcp_rn_f32_slowpath) ;  /* 0x000000a000fc7944 */ /* 0x000fea0003c00000 */
[----:B------:R-:W-:Y:S01]  /*3880*/  MOV R33, R3 ;  /* 0x0000000300217202 */ /* 0x000fe20000000f00 */
[----:B------:R-:W-:Y:S06]  /*3890*/  BRA `(.L_x_60) ;  /* 0x0000000000107947 */ /* 0x000fec0003800000 */
.L_x_59:
[----:B------:R-:W1:Y:S02]  /*38a0*/  MUFU.RCP R33, R20 ;  /* 0x0000001400217308 */ /* 0x000e640000001000 */
[----:B-1----:R-:W-:-:S04]  /*38b0*/  FFMA R0, R20, R33, -1 ;  /* 0xbf80000014007423 */ /* 0x002fc80000000021 */
[----:B------:R-:W-:-:S04]  /*38c0*/  FADD.FTZ R0, -R0, -RZ ;  /* 0x800000ff00007221 */ /* 0x000fc80000010100 */
[----:B------:R-:W-:-:S07]  /*38d0*/  FFMA R33, R33, R0, R33 ;  /* 0x0000000021217223 */ /* 0x000fce0000000021 */
.L_x_60:
[----:B------:R-:W-:Y:S05]  /*38e0*/  BSYNC B1 ;  /* 0x0000000000017941 */ /* 0x000fea0003800000 */
.L_x_58:
[----:B------:R-:W-:Y:S01]  /*38f0*/  VIADD R0, R107, 0x1800000 ;  /* 0x018000006b007836 */ /* 0x000fe20000000000 */
[----:B------:R-:W-:Y:S04]  /*3900*/  BSSY B1, `(.L_x_61) ;  /* 0x000000d000017945 */ /* 0x000fe80003800000 */
[----:B------:R-:W-:-:S04]  /*3910*/  LOP3.LUT R0, R0, 0x7f800000, RZ, 0xc0, !PT ;  /* 0x7f80000000007812 */ /* 0x000fc800078ec0ff */
[----:B------:R-:W-:-:S13]  /*3920*/  ISETP.GT.U32.AND P2, PT, R0, 0x1ffffff, PT ;  /* 0x01ffffff0000780c */ /* 0x000fda0003f44070 */
[----:B------:R-:W-:Y:S05]  /*3930*/  @P2 BRA `(.L_x_62) ;  /* 0x0000000000142947 */ /* 0x000fea0003800000 */
[----:B------:R-:W-:Y:S02]  /*3940*/  MOV R0, R107 ;  /* 0x0000006b00007202 */ /* 0x000fe40000000f00 */
[----:B------:R-:W-:-:S07]  /*3950*/  MOV R34, 0x3970 ;  /* 0x0000397000227802 */ /* 0x000fce0000000f00 */
[----:B------:R-:W-:Y:S05]  /*3960*/  CALL.REL.NOINC `($__internal_0_$__cuda_sm20_rcp_rn_f32_slowpath) ;  /* 0x000000a000c07944 */ /* 0x000fea0003c00000 */
[----:B------:R-:W-:Y:S01]  /*3970*/  IMAD.MOV.U32 R14, RZ, RZ, R3 ;  /* 0x000000ffff0e7224 */ /* 0x000fe200078e0003 */
[----:B------:R-:W-:Y:S06]  /*3980*/  BRA `(.L_x_63) ;  /* 0x0000000000107947 */ /* 0x000fec0003800000 */
.L_x_62:
[----:B------:R-:W1:Y:S02]  /*3990*/  MUFU.RCP R14, R107 ;  /* 0x0000006b000e7308 */ /* 0x000e640000001000 */
[----:B-1----:R-:W-:-:S04]  /*39a0*/  FFMA R0, R107, R14, -1 ;  /* 0xbf8000006b007423 */ /* 0x002fc8000000000e */
[----:B------:R-:W-:-:S04]  /*39b0*/  FADD.FTZ R3, -R0, -RZ ;  /* 0x800000ff00037221 */ /* 0x000fc80000010100 */
[----:B------:R-:W-:-:S07]  /*39c0*/  FFMA R14, R14, R3, R14 ;  /* 0x000000030e0e7223 */ /* 0x000fce000000000e */
.L_x_63:
[----:B------:R-:W-:Y:S05]  /*39d0*/  BSYNC B1 ;  /* 0x0000000000017941 */ /* 0x000fea0003800000 */
.L_x_61:
        /* <DEDUP_REMOVED lines=10> */
.L_x_65:
[----:B------:R-:W1:Y:S02]  /*3a80*/  MUFU.RCP R37, R114 ;  /* 0x0000007200257308 */ /* 0x000e640000001000 */
[----:B-1----:R-:W-:-:S04]  /*3a90*/  FFMA R0, R114, R37, -1 ;  /* 0xbf80000072007423 */ /* 0x002fc80000000025 */
[----:B------:R-:W-:-:S04]  /*3aa0*/  FADD.FTZ R0, -R0, -RZ ;  /* 0x800000ff00007221 */ /* 0x000fc80000010100 */
[----:B------:R-:W-:-:S07]  /*3ab0*/  FFMA R37, R37, R0, R37 ;  /* 0x0000000025257223 */ /* 0x000fce0000000025 */
.L_x_66:
[----:B------:R-:W-:Y:S05]  /*3ac0*/  BSYNC B1 ;  /* 0x0000000000017941 */ /* 0x000fea0003800000 */
.L_x_64:
        /* <DEDUP_REMOVED lines=10> */
.L_x_68:
[----:B------:R-:W1:Y:S02]  /*3b70*/  MUFU.RCP R20, R111 ;  /* 0x0000006f00147308 */ /* 0x000e640000001000 */
[----:B-1----:R-:W-:-:S04]  /*3b80*/  FFMA R0, R111, R20, -1 ;  /* 0xbf8000006f007423 */ /* 0x002fc80000000014 */
[----:B------:R-:W-:-:S04]  /*3b90*/  FADD.FTZ R3, -R0, -RZ ;  /* 0x800000ff00037221 */ /* 0x000fc80000010100 */
[----:B------:R-:W-:-:S07]  /*3ba0*/  FFMA R20, R20, R3, R20 ;  /* 0x0000000314147223 */ /* 0x000fce0000000014 */
.L_x_69:
[----:B------:R-:W-:Y:S05]  /*3bb0*/  BSYNC B1 ;  /* 0x0000000000017941 */ /* 0x000fea0003800000 */
.L_x_67:
        /* <DEDUP_REMOVED lines=10> */
.L_x_71:
[----:B------:R-:W1:Y:S02]  /*3c60*/  MUFU.RCP R39, R22 ;  /* 0x0000001600277308 */ /* 0x000e640000001000 */
[----:B-1----:R-:W-:-:S04]  /*3c70*/  FFMA R0, R22, R39, -1 ;  /* 0xbf80000016007423 */ /* 0x002fc80000000027 */
[----:B------:R-:W-:-:S04]  /*3c80*/  FADD.FTZ R0, -R0, -RZ ;  /* 0x800000ff00007221 */ /* 0x000fc80000010100 */
[----:B------:R-:W-:-:S07]  /*3c90*/  FFMA R39, R39, R0, R39 ;  /* 0x0000000027277223 */ /* 0x000fce0000000027 */
.L_x_72:
[----:B------:R-:W-:Y:S05]  /*3ca0*/  BSYNC B1 ;  /* 0x0000000000017941 */ /* 0x000fea0003800000 */
.L_x_70:
        /* <DEDUP_REMOVED lines=10> */
.L_x_74:
[----:B------:R-:W1:Y:S02]  /*3d50*/  MUFU.RCP R22, R115 ;  /* 0x0000007300167308 */ /* 0x000e640000001000 */
[----:B-1----:R-:W-:-:S04]  /*3d60*/  FFMA R0, R115, R22, -1 ;  /* 0xbf80000073007423 */ /* 0x002fc80000000016 */
[----:B------:R-:W-:-:S04]  /*3d70*/  FADD.FTZ R3, -R0, -RZ ;  /* 0x800000ff00037221 */ /* 0x000fc80000010100 */
[----:B------:R-:W-:-:S07]  /*3d80*/  FFMA R22, R22, R3, R22 ;  /* 0x0000000316167223 */ /* 0x000fce0000000016 */
.L_x_75:
[----:B------:R-:W-:Y:S05]  /*3d90*/  BSYNC B1 ;  /* 0x0000000000017941 */ /* 0x000fea0003800000 */
.L_x_73:
        /* <DEDUP_REMOVED lines=10> */
.L_x_77:
[----:B------:R-:W1:Y:S02]  /*3e40*/  MUFU.RCP R105, R24 ;  /* 0x0000001800697308 */ /* 0x000e640000001000 */
[----:B-1----:R-:W-:-:S04]  /*3e50*/  FFMA R0, R24, R105, -1 ;  /* 0xbf80000018007423 */ /* 0x002fc80000000069 */
[----:B------:R-:W-:-:S04]  /*3e60*/  FADD.FTZ R0, -R0, -RZ ;  /* 0x800000ff00007221 */ /* 0x000fc80000010100 */
[----:B------:R-:W-:-:S07]  /*3e70*/  FFMA R105, R105, R0, R105 ;  /* 0x0000000069697223 */ /* 0x000fce0000000069 */
.L_x_78:
[----:B------:R-:W-:Y:S05]  /*3e80*/  BSYNC B1 ;  /* 0x0000000000017941 */ /* 0x000fea0003800000 */
.L_x_76:
        /* <DEDUP_REMOVED lines=10> */
.L_x_80:
[----:B------:R-:W1:Y:S02]  /*3f30*/  MUFU.RCP R36, R119 ;  /* 0x0000007700247308 */ /* 0x000e640000001000 */
[----:B-1----:R-:W-:-:S04]  /*3f40*/  FFMA R0, R119, R36, -1 ;  /* 0xbf80000077007423 */ /* 0x002fc80000000024 */
[----:B------:R-:W-:-:S04]  /*3f50*/  FADD.FTZ R3, -R0, -RZ ;  /* 0x800000ff00037221 */ /* 0x000fc80000010100 */
[----:B------:R-:W-:-:S07]  /*3f60*/  FFMA R36, R36, R3, R36 ;  /* 0x0000000324247223 */ /* 0x000fce0000000024 */
.L_x_81:
[----:B------:R-:W-:Y:S05]  /*3f70*/  BSYNC B1 ;  /* 0x0000000000017941 */ /* 0x000fea0003800000 */
.L_x_79:
        /* <DEDUP_REMOVED lines=10> */
.L_x_83:
[----:B------:R-:W1:Y:S02]  /*4020*/  MUFU.RCP R107, R26 ;  /* 0x0000001a006b7308 */ /* 0x000e640000001000 */
[----:B-1----:R-:W-:-:S04]  /*4030*/  FFMA R0, R26, R107, -1 ;  /* 0xbf8000001a007423 */ /* 0x002fc8000000006b */
[----:B------:R-:W-:-:S04]  /*4040*/  FADD.FTZ R0, -R0, -RZ ;  /* 0x800000ff00007221 */ /* 0x000fc80000010100 */
[----:B------:R-:W-:-:S07]  /*4050*/  FFMA R107, R107, R0, R107 ;  /* 0x000000006b6b7223 */ /* 0x000fce000000006b */
.L_x_84:
[----:B------:R-:W-:Y:S05]  /*4060*/  BSYNC B1 ;  /* 0x0000000000017941 */ /* 0x000fea0003800000 */
.L_x_82:
        /* <DEDUP_REMOVED lines=10> */
.L_x_86:
[----:B------:R-:W1:Y:S02]  /*4110*/  MUFU.RCP R24, R109 ;  /* 0x0000006d00187308 */ /* 0x000e640000001000 */
[----:B-1----:R-:W-:-:S04]  /*4120*/  FFMA R0, R109, R24, -1 ;  /* 0xbf8000006d007423 */ /* 0x002fc80000000018 */
[----:B------:R-:W-:-:S04]  /*4130*/  FADD.FTZ R3, -R0, -RZ ;  /* 0x800000ff00037221 */ /* 0x000fc80000010100 */
[----:B------:R-:W-:-:S07]  /*4140*/  FFMA R24, R24, R3, R24 ;  /* 0x0000000318187223 */ /* 0x000fce0000000018 */
.L_x_87:
[----:B------:R-:W-:Y:S05]  /*4150*/  BSYNC B1 ;  /* 0x0000000000017941 */ /* 0x000fea0003800000 */
.L_x_85:
        /* <DEDUP_REMOVED lines=10> */
.L_x_89:
[----:B------:R-:W1:Y:S02]  /*4200*/  MUFU.RCP R109, R108 ;  /* 0x0000006c006d7308 */ /* 0x000e640000001000 */
[----:B-1----:R-:W-:-:S04]  /*4210*/  FFMA R0, R108, R109, -1 ;  /* 0xbf8000006c007423 */ /* 0x002fc8000000006d */
[----:B------:R-:W-:-:S04]  /*4220*/  FADD.FTZ R0, -R0, -RZ ;  /* 0x800000ff00007221 */ /* 0x000fc80000010100 */
[----:B------:R-:W-:-:S07]  /*4230*/  FFMA R109, R109, R0, R109 ;  /* 0x000000006d6d7223 */ /* 0x000fce000000006d */
.L_x_90:
[----:B------:R-:W-:Y:S05]  /*4240*/  BSYNC B1 ;  /* 0x0000000000017941 */ /* 0x000fea0003800000 */
.L_x_88:
        /* <DEDUP_REMOVED lines=10> */
.L_x_92:
[----:B------:R-:W1:Y:S02]  /*42f0*/  MUFU.RCP R38, R123 ;  /* 0x0000007b00267308 */ /* 0x000e640000001000 */
[----:B-1----:R-:W-:-:S04]  /*4300*/  FFMA R0, R123, R38, -1 ;  /* 0xbf8000007b007423 */ /* 0x002fc80000000026 */
[----:B------:R-:W-:-:S04]  /*4310*/  FADD.FTZ R3, -R0, -RZ ;  /* 0x800000ff00037221 */ /* 0x000fc80000010100 */
[----:B------:R-:W-:-:S07]  /*4320*/  FFMA R38, R38, R3, R38 ;  /* 0x0000000326267223 */ /* 0x000fce0000000026 */
.L_x_93:
[----:B------:R-:W-:Y:S05]  /*4330*/  BSYNC B1 ;  /* 0x0000000000017941 */ /* 0x000fea0003800000 */
.L_x_91:
        /* <DEDUP_REMOVED lines=10> */
.L_x_95:
[----:B------:R-:W1:Y:S02]  /*43e0*/  MUFU.RCP R111, R28 ;  /* 0x0000001c006f7308 */ /* 0x000e640000001000 */
[----:B-1----:R-:W-:-:S04]  /*43f0*/  FFMA R0, R28, R111, -1 ;  /* 0xbf8000001c007423 */ /* 0x002fc8000000006f */
[----:B------:R-:W-:-:S04]  /*4400*/  FADD.FTZ R0, -R0, -RZ ;  /* 0x800000ff00007221 */ /* 0x000fc80000010100 */
[----:B------:R-:W-:-:S07]  /*4410*/  FFMA R111, R111, R0, R111 ;  /* 0x000000006f6f7223 */ /* 0x000fce000000006f */
.L_x_96:
[----:B------:R-:W-:Y:S05]  /*4420*/  BSYNC B1 ;  /* 0x0000000000017941 */ /* 0x000fea0003800000 */
.L_x_94:
        /* <DEDUP_REMOVED lines=10> */
.L_x_98:
[----:B------:R-:W1:Y:S02]  /*44d0*/  MUFU.RCP R26, R125 ;  /* 0x0000007d001a7308 */ /* 0x000e640000001000 */
[----:B-1----:R-:W-:-:S04]  /*44e0*/  FFMA R0, R125, R26, -1 ;  /* 0xbf8000007d007423 */ /* 0x002fc8000000001a */
[----:B------:R-:W-:-:S04]  /*44f0*/  FADD.FTZ R3, -R0, -RZ ;  /* 0x800000ff00037221 */ /* 0x000fc80000010100 */
[----:B------:R-:W-:-:S07]  /*4500*/  FFMA R26, R26, R3, R26 ;  /* 0x000000031a1a7223 */ /* 0x000fce000000001a */
.L_x_99:
[----:B------:R-:W-:Y:S05]  /*4510*/  BSYNC B1 ;  /* 0x0000000000017941 */ /* 0x000fea0003800000 */
.L_x_97:
        /* <DEDUP_REMOVED lines=8> */
[----:B------:R-:W-:Y:S05]  /*45a0*/  BRA `(.L_x_102) ;  /* 0x0000000000107947 */ /* 0x000fea0003800000 */
.L_x_101:
[----:B------:R-:W1:Y:S02]  /*45b0*/  MUFU.RCP R3, R116 ;  /* 0x0000007400037308 */ /* 0x000e640000001000 */
[----:B-1----:R-:W-:-:S04]  /*45c0*/  FFMA R0, R116, R3, -1 ;  /* 0xbf80000074007423 */ /* 0x002fc80000000003 */
[----:B------:R-:W-:-:S04]  /*45d0*/  FADD.FTZ R0, -R0, -RZ ;  /* 0x800000ff00007221 */ /* 0x000fc80000010100 */
[----:B------:R-:W-:-:S07]  /*45e0*/  FFMA R3, R3, R0, R3 ;  /* 0x0000000003037223 */ /* 0x000fce0000000003 */
.L_x_102:
[----:B------:R-:W-:Y:S05]  /*45f0*/  BSYNC B1 ;  /* 0x0000000000017941 */ /* 0x000fea0003800000 */
.L_x_100:
[----:B------:R-:W-:Y:S01]  /*4600*/  F2FP.BF16.F32.PACK_AB R32, R33, R32 ;  /* 0x000000202120723e */ /* 0x000fe200000010ff */
[----:B------:R-:W-:Y:S05]  /*4610*/  WARPSYNC.ALL ;  /* 0x0000000000007948 */ /* 0x000fea0003800000 */
[----:B------:R-:W-:Y:S01]  /*4620*/  F2FP.BF16.F32.PACK_AB R33, R37, R14 ;  /* 0x0000000e2521723e */ /* 0x000fe200000010ff */
[----:B------:R-:W-:Y:S01]  /*4630*/  BSSY B0, `(.L_x_103) ;  /* 0x000001a000007945 */ /* 0x000fe20003800000 */
[----:B------:R-:W-:Y:S02]  /*4640*/  LEA R14, R94, UR51, 0x1 ;  /* 0x000000335e0e7c11 */ /* 0x000fe4000f8e08ff */
[----:B------:R-:W-:-:S02]  /*4650*/  F2FP.BF16.F32.PACK_AB R34, R39, R20 ;  /* 0x000000142722723e */ /* 0x000fc400000010ff */
[----:B------:R-:W-:Y:S02]  /*4660*/  F2FP.BF16.F32.PACK_AB R35, R105, R22 ;  /* 0x000000166923723e */ /* 0x000fe400000010ff */
[----:B------:R-:W-:Y:S02]  /*4670*/  F2FP.BF16.F32.PACK_AB R36, R107, R36 ;  /* 0x000000246b24723e */ /* 0x000fe400000010ff */
[----:B------:R-:W-:Y:S01]  /*4680*/  F2FP.BF16.F32.PACK_AB R37, R109, R24 ;  /* 0x000000186d25723e */ /* 0x000fe200000010ff */
[----:B------:R1:W-:Y:S01]  /*4690*/  STSM.16.M88.4 [R14+0x200], R32 ;  /* 0x000200200e007844 */ /* 0x0003e20000000200 */
[----:B------:R-:W-:Y:S02]  /*46a0*/  F2FP.BF16.F32.PACK_AB R38, R111, R38 ;  /* 0x000000266f26723e */ /* 0x000fe400000010ff */
[----:B------:R-:W-:Y:S02]  /*46b0*/  F2FP.BF16.F32.PACK_AB R39, R3, R26 ;  /* 0x0000001a0327723e */ /* 0x000fe400000010ff */
[----:B------:R-:W-:-:S02]  /*46c0*/  LEA R0, R97, R14, 0x1 ;  /* 0x0000000e61007211 */ /* 0x000fc400078e08ff */
[----:B------:R-:W-:-:S03]  /*46d0*/  ISETP.GT.U32.AND P5, PT, R96, 0x3e, PT ;  /* 0x0000003e6000780c */ /* 0x000fc60003fa4070 */
[----:B------:R1:W-:Y:S01]  /*46e0*/  STSM.16.M88.4 [R0+0x200], R36 ;  /* 0x0002002400007844 */ /* 0x0003e20000000200 */
[----:B------:R-:W-:Y:S01]  /*46f0*/  @!PT LDS RZ, [RZ] ;  /* 0x00000000fffff984 */ /* 0x000fe20000000800 */
[----:B------:R-:W-:Y:S01]  /*4700*/  @!PT LDS RZ, [RZ] ;  /* 0x00000000fffff984 */ /* 0x000fe20000000800 */
[----:B------:R-:W-:Y:S01]  /*4710*/  @!PT LDS RZ, [RZ] ;  /* 0x00000000fffff984 */ /* 0x000fe20000000800 */
[----:B------:R-:W-:Y:S01]  /*4720*/  @!PT LDS RZ, [RZ] ;  /* 0x00000000fffff984 */ /* 0x000fe20000000800 */
[----:B------:R2:W-:Y:S06]  /*4730*/  MEMBAR.ALL.CTA ;  /* 0x0000000000007992 */ /* 0x0005ec0000008000 */
[----:B--2---:R-:W2:Y:S02]  /*4740*/  FENCE.VIEW.ASYNC.S ;  /* 0x00000000000073c6 */ /* 0x004ea40000000000 */
[----:B--2---:R-:W-:Y:S06]  /*4750*/  BAR.SYNC.DEFER_BLOCKING 0x1, 0x100 ;  /* 0x0044000000007b1d */ /* 0x004fec0000010000 */
[----:B------:R-:W-:Y:S05]  /*4760*/  @P5 BRA `(.L_x_104) ;  /* 0x0000000000185947 */ /* 0x000fea0003800000 */
[----:B------:R-:W-:Y:S02]  /*4770*/  UIADD3 UR4, UP0, UR54, 0x4f0, URZ ;  /* 0x000004f036047890 */ /* 0x000fe4000ff1e03f */
[----:B------:R-:W-:Y:S02]  /*4780*/  UIADD3 UR44, UR51, 0x200, URZ ;  /* 0x00000200332c7890 */ /* 0x000fe4000fffe03f */
[----:B------:R-:W-:-:S09]  /*4790*/  UIADD3.X UR5, URZ, UR55, URZ, UP0, !UPT ;  /* 0x000000373f057290 */ /* 0x000fd200087fe43f */
[----:B------:R2:W-:Y:S01]  /*47a0*/  UTMASTG.3D [UR44], [UR4] ;  /* 0x0000002c040073b5 */ /* 0x0005e20008010000 */
[----:B------:R0:W-:Y:S01]  /*47b0*/  UTMACMDFLUSH ;  /* 0x00000000000079b7 */ /* 0x0001e20000000000 */
[----:B--2---:R-:W-:-:S04]  /*47c0*/  DEPBAR.LE SB0, 0x1 ;  /* 0x000080400000791a */ /* 0x004fc80000000000 */
.L_x_104:
[----:B------:R-:W-:Y:S05]  /*47d0*/  BSYNC B0 ;  /* 0x0000000000007941 */ /* 0x000fea0003800000 */
.L_x_103:
[----:B------:R-:W-:Y:S01]  /*47e0*/  BAR.SYNC.DEFER_BLOCKING 0x1, 0x100 ;  /* 0x0044000000007b1d */ /* 0x000fe20000010000 */
[----:B------:R-:W-:Y:S01]  /*47f0*/  ISETP.NE.AND P2, PT, RZ, UR41, PT ;  /* 0x00000029ff007c0c */ /* 0x000fe2000bf45270 */
[----:B-1----:R-:W-:-:S12]  /*4800*/  VIADD R33, R14, 0x200 ;  /* 0x000002000e217836 */ /* 0x002fd80000000000 */
[----:B------:R-:W-:Y:S05]  /*4810*/  @!P2 BRA `(.L_x_105) ;  /* 0x000000000034a947 */ /* 0x000fea0003800000 */
[----:B------:R-:W-:Y:S04]  /*4820*/  BSSY B0, `(.L_x_106) ;  /* 0x0000009000007945 */ /* 0x000fe80003800000 */
[----:B------:R-:W-:Y:S05]  /*4830*/  @P0 BRA `(.L_x_107) ;  /* 0x00000000001c0947 */ /* 0x000fea0003800000 */
[----:B------:R-:W-:-:S13]  /*4840*/  ISETP.NE.AND P2, PT, R101, 0x3, PT ;  /* 0x000000036500780c */ /* 0x000fda0003f45270 */
[----:B------:R-:W-:Y:S05]  /*4850*/  @!P2 BRA `(.L_x_108) ;  /* 0x000000000004a947 */ /* 0x000fea0003800000 */
[----:B------:R-:W-:Y:S01]  /*4860*/  BPT.TRAP 0x1 ;  /* 0x000000040000795c */ /* 0x000fe20000300000 */
.L_x_108:
[----:B------:R-:W-:-:S04]  /*4870*/  ULEA UR4, UR40, UR51, 0x3 ;  /* 0x0000003328047291 */ /* 0x000fc8000f8e183f */
[----:B------:R-:W-:-:S04]  /*4880*/  UIADD3 UR4, UR4, 0x80, URZ ;  /* 0x0000008004047890 */ /* 0x000fc8000fffe03f */
[----:B------:R-:W-:-:S09]  /*4890*/  UPRMT UR4, UR50, 0x654, UR4 ;  /* 0x0000065432047896 */ /* 0x000fd20008000004 */
[----:B------:R-:W-:Y:S03]  /*48a0*/  SYNCS.ARRIVE.TRANS64.RED.A1T0 RZ, [UR4], RZ ;  /* 0x000000ffffff79a7 */ /* 0x000fe60008100404 */
.L_x_107:
[----:B------:R-:W-:Y:S05]  /*48b0*/  BSYNC B0 ;  /* 0x0000000000007941 */ /* 0x000fea0003800000 */
.L_x_106:
[----:B------:R-:W-:-:S04]  /*48c0*/  UIADD3 UR40, UR40, 0x1, URZ ;  /* 0x0000000128287890 */ /* 0x000fc8000fffe03f */
[----:B------:R-:W-:-:S04]  /*48d0*/  UISETP.NE.AND UP0, UPT, UR40, 0x4, UPT ;  /* 0x000000042800788c */ /* 0x000fc8000bf05270 */
[----:B------:R-:W-:-:S12]  /*48e0*/  USEL UR40, UR40, URZ, UP0 ;  /* 0x0000003f28287287 */ /* 0x000fd80008000000 */
.L_x_105:
[----:B------:R-:W-:Y:S04]  /*48f0*/  BSSY B0, `(.L_x_109) ;  /* 0x0000032000007945 */ /* 0x000fe80003800000 */
[----:B------:R-:W-:Y:S05]  /*4900*/  @P0 BRA `(.L_x_110) ;  /* 0x0000000000c00947 */ /* 0x000fea0003800000 */
[----:B------:R-:W-:-:S13]  /*4910*/  ISETP.NE.AND P2, PT, R101, 0x3, PT ;  /* 0x000000036500780c */ /* 0x000fda0003f45270 */
[----:B------:R-:W-:Y:S05]  /*4920*/  @!P2 BRA `(.L_x_111) ;  /* 0x000000000004a947 */ /* 0x000fea0003800000 */
[----:B------:R-:W-:Y:S01]  /*4930*/  BPT.TRAP 0x1 ;  /* 0x000000040000795c */ /* 0x000fe20000300000 */
.L_x_111:
[----:B------:R-:W-:Y:S01]  /*4940*/  LEA R0, R4, UR51, 0x3 ;  /* 0x0000003304007c11 */ /* 0x000fe2000f8e18ff */
[----:B------:R-:W-:Y:S01]  /*4950*/  BSSY B1, `(.L_x_112) ;  /* 0x0000004000017945 */ /* 0x000fe20003800000 */
[----:B------:R-:W-:-:S04]  /*4960*/  SHF.L.U32 R3, R95, 0x1f, RZ ;  /* 0x0000001f5f037819 */ /* 0x000fc800000006ff */
[----:B------:R-:W1:Y:S02]  /*4970*/  SYNCS.PHASECHK.TRANS64.TRYWAIT P2, [R0+URZ+0x60], R3 ;  /* 0x00006003000075a7 */ /* 0x000e64000804017f */
[----:B-1----:R-:W-:Y:S05]  /*4980*/  @!P2 BRA `(.L_x_113) ;  /* 0x0000008c0010a947 */ /* 0x002fea0003800000 */
.L_x_361:
[----:B------:R-:W-:Y:S05]  /*4990*/  BSYNC B1 ;  /* 0x0000000000017941 */ /* 0x000fea0003800000 */
.L_x_112:
[----:B------:R-:W-:Y:S05]  /*49a0*/  @P1 BRA `(.L_x_114) ;  /* 0x0000000000941947 */ /* 0x000fea0003800000 */
[----:B-1----:R-:W-:Y:S01]  /*49b0*/  LEA R0, R4, R33, 0xd ;  /* 0x0000002104007211 */ /* 0x002fe200078e68ff */
[----:B------:R-:W-:Y:S05]  /*49c0*/  WARPSYNC.ALL ;  /* 0x0000000000007948 */ /* 0x000fea0003800000 */
[----:B------:R-:W-:Y:S01]  /*49d0*/  IMAD R3, R97, 0x2, R0 ;  /* 0x0000000261037824 */ /* 0x000fe200078e0200 */
[----:B------:R-:W1:Y:S04]  /*49e0*/  LDSM.16.M88.4 R8, [R0] ;  /* 0x000000000008783b */ /* 0x000e680000000200 */
[----:B------:R-:W2:Y:S01]  /*49f0*/  LDSM.16.M88.4 R28, [R3] ;  /* 0x00000000031c783b */ /* 0x000ea20000000200 */
[----:B-1----:R-:W-:Y:S01]  /*4a00*/  SHF.L.U32 R6, R8, 0x10, RZ ;  /* 0x0000001008067819 */ /* 0x002fe200000006ff */
[----:B------:R-:W-:Y:S01]  /*4a10*/  IMAD.U32 R12, R9, 0x10000, RZ ;  /* 0x00010000090c7824 */ /* 0x000fe200078e00ff */
[----:B------:R-:W-:Y:S01]  /*4a20*/  SHF.L.U32 R22, R10, 0x10, RZ ;  /* 0x000000100a167819 */ /* 0x000fe200000006ff */
[----:B------:R-:W-:Y:S01]  /*4a30*/  IMAD.U32 R24, R11, 0x10000, RZ ;  /* 0x000100000b187824 */ /* 0x000fe200078e00ff */
[----:B------:R-:W-:Y:S01]  /*4a40*/  LOP3.LUT R8, R8, 0xffff0000, RZ, 0xc0, !PT ;  /* 0xffff000008087812 */ /* 0x000fe200078ec0ff */
[----:B--2---:R-:W-:Y:S01]  /*4a50*/  IMAD.U32 R32, R29, 0x10000, RZ ;  /* 0x000100001d207824 */ /* 0x004fe200078e00ff */
[----:B------:R-:W-:Y:S01]  /*4a60*/  LOP3.LUT R10, R10, 0xffff0000, RZ, 0xc0, !PT ;  /* 0xffff00000a0a7812 */ /* 0x000fe200078ec0ff */
[----:B------:R-:W-:Y:S01]  /*4a70*/  IMAD.U32 R38, R31, 0x10000, RZ ;  /* 0x000100001f267824 */ /* 0x000fe200078e00ff */
[----:B------:R-:W-:Y:S01]  /*4a80*/  SHF.L.U32 R0, R28, 0x10, RZ ;  /* 0x000000101c007819 */ /* 0x000fe200000006ff */
[C---:B------:R-:W-:Y:S01]  /*4a90*/  FMUL R5, R91.reuse, R6 ;  /* 0x000000065b057220 */ /* 0x040fe20000400000 */
[----:B------:R-:W-:Y:S01]  /*4aa0*/  SHF.L.U32 R36, R30, 0x10, RZ ;  /* 0x000000101e247819 */ /* 0x000fe200000006ff */
[----:B------:R-:W-:Y:S01]  /*4ab0*/  FMUL R6, R91, R8 ;  /* 0x000000085b067220 */ /* 0x000fe20000400000 */
[----:B------:R-:W-:Y:S01]  /*4ac0*/  LOP3.LUT R20, R9, 0xffff0000, RZ, 0xc0, !PT ;  /* 0xffff000009147812 */ /* 0x000fe200078ec0ff */
[----:B------:R-:W-:Y:S01]  /*4ad0*/  FMUL R7, R91, R12 ;  /* 0x0000000c5b077220 */ /* 0x000fe20000400000 */
[----:B------:R-:W-:Y:S01]  /*4ae0*/  LOP3.LUT R26, R11, 0xffff0000, RZ, 0xc0, !PT ;  /* 0xffff00000b1a7812 */ /* 0x000fe200078ec0ff */
[C---:B------:R-:W-:Y:S01]  /*4af0*/  FMUL R13, R91.reuse, R10 ;  /* 0x0000000a5b0d7220 */ /* 0x040fe20000400000 */
        /* <DEDUP_REMOVED lines=8> */
[C---:B------:R-:W-:Y:S01]  /*4b80*/  FMUL R23, R91.reuse, R0 ;  /* 0x000000005b177220 */ /* 0x040fe20000400000 */
[C---:B------:R-:W-:Y:S01]  /*4b90*/  FMUL R25, R91.reuse, R28 ;  /* 0x0000001c5b197220 */ /* 0x040fe20000400000 */
[C---:B------:R-:W-:Y:S01]  /*4ba0*/  FMUL R27, R91.reuse, R32 ;  /* 0x000000205b1b7220 */ /* 0x040fe20000400000 */
[C---:B------:R-:W-:Y:S01]  /*4bb0*/  FMUL R8, R91.reuse, R34 ;  /* 0x000000225b087220 */ /* 0x040fe20000400000 */
[C---:B------:R-:W-:Y:S01]  /*4bc0*/  FMUL R29, R91.reuse, R36 ;  /* 0x000000245b1d7220 */ /* 0x040fe20000400000 */
[C---:B------:R-:W-:Y:S01]  /*4bd0*/  FMUL R10, R91.reuse, R30 ;  /* 0x0000001e5b0a7220 */ /* 0x040fe20000400000 */
[C---:B------:R-:W-:Y:S01]  /*4be0*/  FMUL R31, R91.reuse, R38 ;  /* 0x000000265b1f7220 */ /* 0x040fe20000400000 */
[----:B------:R-:W-:-:S07]  /*4bf0*/  FMUL R12, R91, R100 ;  /* 0x000000645b0c7220 */ /* 0x000fce0000400000 */
.L_x_114:
[----:B------:R-:W-:-:S07]  /*4c00*/  IADD3 R4, R4, 0x1, RZ ;  /* 0x0000000104047810 */ /* 0x000fce0007ffe0ff */
.L_x_110:
[----:B------:R-:W-:Y:S05]  /*4c10*/  BSYNC B0 ;  /* 0x0000000000007941 */ /* 0x000fea0003800000 */
.L_x_109:
[----:B------:R-:W-:Y:S02]  /*4c20*/  IMAD.MOV.U32 R100, RZ, RZ, 0x3bbb989d ;  /* 0x3bbb989dff647424 */ /* 0x000fe400078e00ff */
[C---:B------:R-:W-:Y:S01]  /*4c30*/  FFMA R41, R92.reuse, R41, R6 ;  /* 0x000000295c297223 */ /* 0x040fe20000000006 */
[----:B------:R-:W-:Y:S01]  /*4c40*/  MOV R111, 0x437c0000 ;  /* 0x437c0000006f7802 */ /* 0x000fe20000000f00 */
[C---:B------:R-:W-:Y:S01]  /*4c50*/  FFMA R42, R92.reuse, R42, R7 ;  /* 0x0000002a5c2a7223 */ /* 0x040fe20000000007 */
[C---:B------:R-:W-:Y:S01]  /*4c60*/  FFMA R43, R92.reuse, R43, R9 ;  /* 0x0000002b5c2b7223 */ /* 0x040fe20000000009 */
[----:B------:R-:W-:Y:S01]  /*4c70*/  FFMA.SAT R20, -R41, R100, 0.5 ;  /* 0x3f00000029147423 */ /* 0x000fe20000002164 */
[----:B------:R-:W-:Y:S01]  /*4c80*/  FFMA R44, R92, R44, R11 ;  /* 0x0000002c5c2c7223 */ /* 0x000fe2000000000b */
[-C--:B------:R-:W-:Y:S01]  /*4c90*/  FFMA.SAT R24, -R42, R100.reuse, 0.5 ;  /* 0x3f0000002a187423 */ /* 0x080fe20000002164 */
[----:B------:R-:W-:Y:S01]  /*4ca0*/  FFMA.SAT R26, -R43, R100, 0.5 ;  /* 0x3f0000002b1a7423 */ /* 0x000fe20000002164 */
[----:B------:R-:W-:Y:S01]  /*4cb0*/  FFMA.RM R20, R20, R111, 12582913 ;  /* 0x4b40000114147423 */ /* 0x000fe2000000406f */
[----:B------:R-:W-:Y:S01]  /*4cc0*/  FFMA R45, R92, R45, R13 ;  /* 0x0000002d5c2d7223 */ /* 0x000fe2000000000d */
[-C--:B------:R-:W-:Y:S01]  /*4cd0*/  FFMA.RM R24, R24, R111.reuse, 12582913 ;  /* 0x4b40000118187423 */ /* 0x080fe2000000406f */
[----:B------:R-:W-:Y:S01]  /*4ce0*/  FFMA.RM R26, R26, R111, 12582913 ;  /* 0x4b4000011a1a7423 */ /* 0x000fe2000000406f */
[----:B------:R-:W-:Y:S01]  /*4cf0*/  FADD R22, R20, -12583039 ;  /* 0xcb40007f14167421 */ /* 0x000fe20000000000 */
[----:B------:R-:W-:Y:S01]  /*4d00*/  FFMA R40, R92, R40, R5 ;  /* 0x000000285c287223 */ /* 0x000fe20000000005 */
[-C--:B------:R-:W-:Y:S01]  /*4d10*/  FFMA.SAT R30, -R44, R100.reuse, 0.5 ;  /* 0x3f0000002c1e7423 */ /* 0x080fe20000002164 */
[-C--:B------:R-:W-:Y:S01]  /*4d20*/  FFMA.SAT R32, -R45, R100.reuse, 0.5 ;  /* 0x3f0000002d207423 */ /* 0x080fe20000002164 */
[C---:B------:R-:W-:Y:S01]  /*4d30*/  FFMA R22, -R41.reuse, 1.4426950216293334961, -R22 ;  /* 0x3fb8aa3b29167823 */ /* 0x040fe20000000916 */
[----:B------:R-:W-:Y:S01]  /*4d40*/  FADD R35, R24, -12583039 ;  /* 0xcb40007f18237421 */ /* 0x000fe20000000000 */
[----:B------:R-:W-:Y:S01]  /*4d50*/  FADD R28, R26, -12583039 ;  /* 0xcb40007f1a1c7421 */ /* 0x000fe20000000000 */
[----:B-1----:R-:W-:Y:S01]  /*4d60*/  FFMA.SAT R0, -R40, R100, 0.5 ;  /* 0x3f00000028007423 */ /* 0x002fe20000002164 */
[C---:B------:R-:W-:Y:S01]  /*4d70*/  FFMA R46, R92.reuse, R46, R15 ;  /* 0x0000002e5c2e7223 */ /* 0x040fe2000000000f */
[----:B------:R-:W-:Y:S01]  /*4d80*/  FFMA R47, R92, R47, R21 ;  /* 0x0000002f5c2f7223 */ /* 0x000fe20000000015 */
[----:B------:R-:W-:Y:S01]  /*4d90*/  FFMA R22, -R41, 1.925963033500011079e-08, R22 ;  /* 0x32a5706029167823 */ /* 0x000fe20000000116 */
[-C--:B------:R-:W-:Y:S01]  /*4da0*/  FFMA.RM R30, R30, R111.reuse, 12582913 ;  /* 0x4b4000011e1e7423 */ /* 0x080fe2000000406f */
[-C--:B------:R-:W-:Y:S01]  /*4db0*/  FFMA.RM R32, R32, R111.reuse, 12582913 ;  /* 0x4b40000120207423 */ /* 0x080fe2000000406f */
[----:B------:R-:W-:Y:S01]  /*4dc0*/  FFMA R28, -R43, 1.4426950216293334961, -R28 ;  /* 0x3fb8aa3b2b1c7823 */ /* 0x000fe2000000091c */
[-C--:B------:R-:W-:Y:S01]  /*4dd0*/  FFMA.RM R0, R0, R111.reuse, 12582913 ;  /* 0x4b40000100007423 */ /* 0x080fe2000000406f */
[----:B------:R-:W-:Y:S01]  /*4de0*/  FFMA R37, -R42, 1.4426950216293334961, -R35 ;  /* 0x3fb8aa3b2a257823 */ /* 0x000fe20000000923 */
[-C--:B------:R-:W-:Y:S01]  /*4df0*/  FFMA.SAT R34, -R46, R100.reuse, 0.5 ;  /* 0x3f0000002e227423 */ /* 0x080fe20000002164 */
[----:B------:R-:W-:Y:S01]  /*4e00*/  FFMA.SAT R36, -R47, R100, 0.5 ;  /* 0x3f0000002f247423 */ /* 0x000fe20000002164 */
[----:B------:R1:W-:Y:S01]  /*4e10*/  MUFU.EX2 R35, R22 ;  /* 0x0000001600237308 */ /* 0x0003e20000000800 */
[----:B------:R-:W-:Y:S01]  /*4e20*/  FADD R39, R30, -12583039 ;  /* 0xcb40007f1e277421 */ /* 0x000fe20000000000 */
[----:B------:R-:W-:Y:S01]  /*4e30*/  FFMA R28, -R43, 1.925963033500011079e-08, R28 ;  /* 0x32a570602b1c7823 */ /* 0x000fe2000000011c */
[----:B------:R-:W-:Y:S01]  /*4e40*/  FADD R3, R0, -12583039 ;  /* 0xcb40007f00037421 */ /* 0x000fe20000000000 */
[-C--:B------:R-:W-:Y:S01]  /*4e50*/  FFMA.RM R34, R34, R111.reuse, 12582913 ;  /* 0x4b40000122227423 */ /* 0x080fe2000000406f */
[----:B------:R-:W-:Y:S01]  /*4e60*/  FFMA.RM R36, R36, R111, 12582913 ;  /* 0x4b40000124247423 */ /* 0x000fe2000000406f */
[----:B------:R-:W-:Y:S01]  /*4e70*/  FFMA R48, R92, R48, R23 ;  /* 0x000000305c307223 */ /* 0x000fe20000000017 */
[----:B------:R-:W-:Y:S01]  /*4e80*/  FFMA R41, -R44, 1.4426950216293334961, -R39 ;  /* 0x3fb8aa3b2c297823 */ /* 0x000fe20000000927 */
[----:B------:R-:W-:Y:S01]  /*4e90*/  FFMA R3, -R40, 1.4426950216293334961, -R3 ;  /* 0x3fb8aa3b28037823 */ /* 0x000fe20000000903 */
[----:B-1----:R-:W-:Y:S01]  /*4ea0*/  FADD R22, R32, -12583039 ;  /* 0xcb40007f20167421 */ /* 0x002fe20000000000 */
[----:B------:R1:W-:Y:S01]  /*4eb0*/  MUFU.EX2 R39, R28 ;  /* 0x0000001c00277308 */ /* 0x0003e20000000800 */
[----:B------:R-:W-:Y:S01]  /*4ec0*/  FADD R43, R34, -12583039 ;  /* 0xcb40007f222b7421 */ /* 0x000fe20000000000 */
[----:B------:R-:W-:Y:S01]  /*4ed0*/  FFMA.SAT R38, -R48, R100, 0.5 ;  /* 0x3f00000030267423 */ /* 0x000fe20000002164 */
[C---:B------:R-:W-:Y:S01]  /*4ee0*/  FFMA R22, -R45.reuse, 1.4426950216293334961, -R22 ;  /* 0x3fb8aa3b2d167823 */ /* 0x040fe20000000916 */
[C---:B------:R-:W-:Y:S01]  /*4ef0*/  FFMA R49, R92.reuse, R49, R25 ;  /* 0x000000315c317223 */ /* 0x040fe20000000019 */
[----:B------:R-:W-:Y:S01]  /*4f00*/  FFMA R50, R92, R50, R27 ;  /* 0x000000325c327223 */ /* 0x000fe2000000001b */
[----:B------:R-:W-:Y:S01]  /*4f10*/  FFMA R3, -R40, 1.925963033500011079e-08, R3 ;  /* 0x32a5706028037823 */ /* 0x000fe20000000103 */
[----:B------:R-:W-:Y:S01]  /*4f20*/  FFMA R22, -R45, 1.925963033500011079e-08, R22 ;  /* 0x32a570602d167823 */ /* 0x000fe20000000116 */
[----:B------:R-:W-:Y:S01]  /*4f30*/  FFMA R51, R92, R51, R8 ;  /* 0x000000335c337223 */ /* 0x000fe20000000008 */
[----:B-1----:R-:W-:Y:S01]  /*4f40*/  FADD R28, R36, -12583039 ;  /* 0xcb40007f241c7421 */ /* 0x002fe20000000000 */
[----:B------:R-:W-:Y:S01]  /*4f50*/  FFMA R45, -R46, 1.4426950216293334961, -R43 ;  /* 0x3fb8aa3b2e2d7823 */ /* 0x000fe2000000092b */
[-C--:B------:R-:W-:Y:S01]  /*4f60*/  FFMA.RM R38, R38, R111.reuse, 12582913 ;  /* 0x4b40000126267423 */ /* 0x080fe2000000406f */
[-C--:B------:R-:W-:Y:S01]  /*4f70*/  FFMA.SAT R40, -R49, R100.reuse, 0.5 ;  /* 0x3f00000031287423 */ /* 0x080fe20000002164 */
[----:B------:R-:W-:Y:S01]  /*4f80*/  FFMA R28, -R47, 1.4426950216293334961, -R28 ;  /* 0x3fb8aa3b2f1c7823 */ /* 0x000fe2000000091c */
[----:B------:R1:W-:Y:S01]  /*4f90*/  MUFU.EX2 R43, R22 ;  /* 0x00000016002b7308 */ /* 0x0003e20000000800 */
[----:B------:R-:W-:Y:S01]  /*4fa0*/  FFMA R41, -R44, 1.925963033500011079e-08, R41 ;  /* 0x32a570602c297823 */ /* 0x000fe20000000129 */
[-C--:B------:R-:W-:Y:S01]  /*4fb0*/  FFMA.SAT R44, -R51, R100.reuse, 0.5 ;  /* 0x3f000000332c7423 */ /* 0x080fe20000002164 */
[----:B------:R-:W-:Y:S01]  /*4fc0*/  FFMA R28, -R47, 1.925963033500011079e-08, R28 ;  /* 0x32a570602f1c7823 */ /* 0x000fe2000000011c */
[----:B------:R-:W-:Y:S01]  /*4fd0*/  FADD R47, R38, -12583039 ;  /* 0xcb40007f262f7421 */ /* 0x000fe20000000000 */
[-C--:B------:R-:W-:Y:S01]  /*4fe0*/  FFMA.RM R40, R40, R111.reuse, 12582913 ;  /* 0x4b40000128287423 */ /* 0x080fe2000000406f */
[----:B------:R-:W-:Y:S01]  /*4ff0*/  FFMA R37, -R42, 1.925963033500011079e-08, R37 ;  /* 0x32a570602a257823 */ /* 0x000fe20000000125 */
[----:B------:R-:W-:Y:S01]  /*5000*/  FFMA.RM R44, R44, R111, 12582913 ;  /* 0x4b4000012c2c7423 */ /* 0x000fe2000000406f */
[----:B------:R-:W-:Y:S01]  /*5010*/  FFMA R105, -R48, 1.4426950216293334961, -R47 ;  /* 0x3fb8aa3b30697823 */ /* 0x000fe2000000092f */
[----:B-1----:R-:W-:Y:S01]  /*5020*/  FFMA.SAT R22, -R50, R100, 0.5 ;  /* 0x3f00000032167423 */ /* 0x002fe20000002164 */
[C---:B------:R-:W-:Y:S01]  /*5030*/  FFMA R52, R92.reuse, R52, R29 ;  /* 0x000000345c347223 */ /* 0x040fe2000000001d */
[----:B------:R-:W-:Y:S01]  /*5040*/  FFMA R53, R92, R53, R10 ;  /* 0x000000355c357223 */ /* 0x000fe2000000000a */
[----:B------:R-:W-:Y:S01]  /*5050*/  FFMA R45, -R46, 1.925963033500011079e-08, R45 ;  /* 0x32a570602e2d7823 */ /* 0x000fe2000000012d */
[----:B------:R-:W-:Y:S01]  /*5060*/  FFMA.RM R42, R22, R111, 12582913 ;  /* 0x4b400001162a7423 */ /* 0x000fe2000000406f */
[----:B------:R-:W-:Y:S01]  /*5070*/  FADD R22, R40, -12583039 ;  /* 0xcb40007f28167421 */ /* 0x000fe20000000000 */
[----:B------:R1:W-:Y:S01]  /*5080*/  MUFU.EX2 R47, R28 ;  /* 0x0000001c002f7308 */ /* 0x0003e20000000800 */
[----:B------:R-:W-:Y:S01]  /*5090*/  FADD R46, R44, -12583039 ;  /* 0xcb40007f2c2e7421 */ /* 0x000fe20000000000 */
[----:B------:R-:W-:Y:S01]  /*50a0*/  FADD R107, R42, -12583039 ;  /* 0xcb40007f2a6b7421 */ /* 0x000fe20000000000 */
[----:B------:R-:W-:Y:S01]  /*50b0*/  FFMA R105, -R48, 1.925963033500011079e-08, R105 ;  /* 0x32a5706030697823 */ /* 0x000fe20000000169 */
[----:B------:R-:W-:Y:S01]  /*50c0*/  FFMA R22, -R49, 1.4426950216293334961, -R22 ;  /* 0x3fb8aa3b31167823 */ /* 0x000fe20000000916 */
[-C--:B------:R-:W-:Y:S01]  /*50d0*/  FFMA.SAT R48, -R53, R100.reuse, 0.5 ;  /* 0x3f00000035307423 */ /* 0x080fe20000002164 */
[----:B------:R-:W-:Y:S01]  /*50e0*/  FFMA R107, -R50, 1.4426950216293334961, -R107 ;  /* 0x3fb8aa3b326b7823 */ /* 0x000fe2000000096b */
[----:B------:R-:W-:Y:S01]  /*50f0*/  FFMA R46, -R51, 1.4426950216293334961, -R46 ;  /* 0x3fb8aa3b332e7823 */ /* 0x000fe2000000092e */
[----:B------:R-:W2:Y:S01]  /*5100*/  MUFU.EX2 R3, R3 ;  /* 0x0000000300037308 */ /* 0x000ea20000000800 */
[----:B-1----:R-:W-:Y:S01]  /*5110*/  FFMA.SAT R28, -R52, R100, 0.5 ;  /* 0x3f000000341c7423 */ /* 0x002fe20000002164 */
[C---:B------:R-:W-:Y:S01]  /*5120*/  FFMA R54, R92.reuse, R54, R31 ;  /* 0x000000365c367223 */ /* 0x040fe2000000001f */
[----:B------:R-:W-:Y:S01]  /*5130*/  FFMA R22, -R49, 1.925963033500011079e-08, R22 ;  /* 0x32a5706031167823 */ /* 0x000fe20000000116 */
[----:B------:R-:W-:Y:S01]  /*5140*/  FFMA R55, R92, R55, R12 ;  /* 0x000000375c377223 */ /* 0x000fe2000000000c */
[-C--:B------:R-:W-:Y:S01]  /*5150*/  FFMA.RM R28, R28, R111.reuse, 12582913 ;  /* 0x4b4000011c1c7423 */ /* 0x080fe2000000406f */
[-C--:B------:R-:W-:Y:S01]  /*5160*/  FFMA.RM R48, R48, R111.reuse, 12582913 ;  /* 0x4b40000130307423 */ /* 0x080fe2000000406f */
[----:B------:R-:W-:Y:S01]  /*5170*/  FFMA R107, -R50, 1.925963033500011079e-08, R107 ;  /* 0x32a57060326b7823 */ /* 0x000fe2000000016b */
[----:B------:R-:W-:Y:S01]  /*5180*/  FFMA R46, -R51, 1.925963033500011079e-08, R46 ;  /* 0x32a57060332e7823 */ /* 0x000fe2000000012e */
[-C--:B------:R-:W-:Y:S01]  /*5190*/  FFMA.SAT R50, -R54, R100.reuse, 0.5 ;  /* 0x3f00000036327423 */ /* 0x080fe20000002164 */
[----:B------:R1:W-:Y:S01]  /*51a0*/  MUFU.EX2 R49, R22 ;  /* 0x0000001600317308 */ /* 0x0003e20000000800 */
[----:B------:R-:W-:Y:S01]  /*51b0*/  FADD R51, R28, -12583039 ;  /* 0xcb40007f1c337421 */ /* 0x000fe20000000000 */
[----:B------:R-:W-:Y:S01]  /*51c0*/  FFMA.SAT R100, -R55, R100, 0.5 ;  /* 0x3f00000037647423 */ /* 0x000fe20000002164 */
[----:B------:R-:W-:Y:S01]  /*51d0*/  FFMA.RM R50, R50, R111, 12582913 ;  /* 0x4b40000132327423 */ /* 0x000fe2000000406f */
[----:B------:R-:W-:-:S02]  /*51e0*/  IMAD.SHL.U32 R0, R0, 0x800000, RZ ;  /* 0x0080000000007824 */ /* 0x000fc400078e00ff */
[----:B------:R-:W-:Y:S01]  /*51f0*/  FFMA R109, -R52, 1.4426950216293334961, -R51 ;  /* 0x3fb8aa3b346d7823 */ /* 0x000fe20000000933 */
[----:B------:R-:W-:Y:S01]  /*5200*/  FFMA.RM R100, R100, R111, 12582913 ;  /* 0x4b40000164647423 */ /* 0x000fe2000000406f */
[----:B------:R-:W-:Y:S01]  /*5210*/  FADD R111, R50, -12583039 ;  /* 0xcb40007f326f7421 */ /* 0x000fe20000000000 */
[----:B------:R-:W-:Y:S01]  /*5220*/  SHF.L.U32 R20, R20, 0x17, RZ ;  /* 0x0000001714147819 */ /* 0x000fe200000006ff */
[----:B-1----:R-:W-:Y:S01]  /*5230*/  FADD R22, R48, -12583039 ;  /* 0xcb40007f30167421 */ /* 0x002fe20000000000 */
[----:B------:R-:W-:Y:S01]  /*5240*/  FFMA R109, -R52, 1.925963033500011079e-08, R109 ;  /* 0x32a57060346d7823 */ /* 0x000fe2000000016d */
[----:B------:R-:W-:Y:S01]  /*5250*/  FADD R52, R100, -12583039 ;  /* 0xcb40007f64347421 */ /* 0x000fe20000000000 */
[C---:B------:R-:W-:Y:S01]  /*5260*/  FFMA R111, -R54.reuse, 1.4426950216293334961, -R111 ;  /* 0x3fb8aa3b366f7823 */ /* 0x040fe2000000096f */
[----:B------:R-:W-:Y:S01]  /*5270*/  FFMA R22, -R53, 1.4426950216293334961, -R22 ;  /* 0x3fb8aa3b35167823 */ /* 0x000fe20000000916 */
[----:B------:R-:W1:Y:S01]  /*5280*/  MUFU.EX2 R37, R37 ;  /* 0x0000002500257308 */ /* 0x000e620000000800 */
[----:B------:R-:W-:Y:S01]  /*5290*/  FFMA R52, -R55, 1.4426950216293334961, -R52 ;  /* 0x3fb8aa3b37347823 */ /* 0x000fe20000000934 */
[----:B------:R-:W-:Y:S01]  /*52a0*/  FFMA R111, -R54, 1.925963033500011079e-08, R111 ;  /* 0x32a57060366f7823 */ /* 0x000fe2000000016f */
[----:B------:R-:W-:Y:S01]  /*52b0*/  FFMA R22, -R53, 1.925963033500011079e-08, R22 ;  /* 0x32a5706035167823 */ /* 0x000fe20000000116 */
[----:B--2---:R-:W-:Y:S01]  /*52c0*/  FFMA R53, R0, R3, 1 ;  /* 0x3f80000000357423 */ /* 0x004fe20000000003 */
[----:B------:R-:W-:Y:S01]  /*52d0*/  FFMA R52, -R55, 1.925963033500011079e-08, R52 ;  /* 0x32a5706037347823 */ /* 0x000fe20000000134 */
[----:B------:R-:W-:Y:S01]  /*52e0*/  FFMA R20, R20, R35, 1 ;  /* 0x3f80000014147423 */ /* 0x000fe20000000023 */
[----:B------:R-:W-:Y:S01]  /*52f0*/  SHF.L.U32 R42, R42, 0x17, RZ ;  /* 0x000000172a2a7819 */ /* 0x000fe200000006ff */
[----:B------:R-:W-:Y:S01]  /*5300*/  VIADD R0, R53, 0x1800000 ;  /* 0x0180000035007836 */ /* 0x000fe20000000000 */
[----:B------:R-:W2:Y:S01]  /*5310*/  MUFU.EX2 R107, R107 ;  /* 0x0000006b006b7308 */ /* 0x000ea20000000800 */
[----:B------:R-:W-:Y:S01]  /*5320*/  IMAD.SHL.U32 R24, R24, 0x800000, RZ ;  /* 0x0080000018187824 */ /* 0x000fe200078e00ff */
[----:B------:R-:W-:Y:S01]  /*5330*/  SHF.L.U32 R26, R26, 0x17, RZ ;  /* 0x000000171a1a7819 */ /* 0x000fe200000006ff */
[----:B------:R-:W-:Y:S01]  /*5340*/  IMAD.SHL.U32 R30, R30, 0x800000, RZ ;  /* 0x008000001e1e7824 */ /* 0x000fe200078e00ff */
[----:B------:R-:W-:Y:S01]  /*5350*/  LOP3.LUT R0, R0, 0x7f800000, RZ, 0xc0, !PT ;  /* 0x7f80000000007812 */ /* 0x000fe200078ec0ff */
[----:B------:R-:W-:Y:S01]  /*5360*/  IMAD.SHL.U32 R34, R34, 0x800000, RZ ;  /* 0x0080000022227824 */ /* 0x000fe200078e00ff */
[----:B------:R-:W-:Y:S01]  /*5370*/  SHF.L.U32 R32, R32, 0x17, RZ ;  /* 0x0000001720207819 */ /* 0x000fe200000006ff */
[----:B------:R-:W-:Y:S01]  /*5380*/  IMAD.SHL.U32 R38, R38, 0x800000, RZ ;  /* 0x0080000026267824 */ /* 0x000fe200078e00ff */
[----:B------:R-:W3:Y:S01]  /*5390*/  MUFU.EX2 R41, R41 ;  /* 0x0000002900297308 */ /* 0x000ee20000000800 */
[----:B------:R-:W-:Y:S01]  /*53a0*/  ISETP.GT.U32.AND P2, PT, R0, 0x1ffffff, PT ;  /* 0x01ffffff0000780c */ /* 0x000fe20003f44070 */
[----:B------:R-:W-:Y:S01]  /*53b0*/  IMAD.SHL.U32 R44, R44, 0x800000, RZ ;  /* 0x008000002c2c7824 */ /* 0x000fe200078e00ff */
[----:B------:R-:W-:Y:S01]  /*53c0*/  SHF.L.U32 R36, R36, 0x17, RZ ;  /* 0x0000001724247819 */ /* 0x000fe200000006ff */
[----:B------:R-:W-:Y:S01]  /*53d0*/  IMAD.SHL.U32 R48, R48, 0x800000, RZ ;  /* 0x0080000030307824 */ /* 0x000fe200078e00ff */
[----:B------:R-:W-:Y:S01]  /*53e0*/  SHF.L.U32 R40, R40, 0x17, RZ ;  /* 0x0000001728287819 */ /* 0x000fe200000006ff */
[----:B------:R-:W-:Y:S01]  /*53f0*/  IMAD.SHL.U32 R100, R100, 0x800000, RZ ;  /* 0x0080000064647824 */ /* 0x000fe200078e00ff */
[----:B------:R-:W-:Y:S01]  /*5400*/  SHF.L.U32 R28, R28, 0x17, RZ ;  /* 0x000000171c1c7819 */ /* 0x000fe200000006ff */
[----:B------:R-:W4:Y:S01]  /*5410*/  MUFU.EX2 R45, R45 ;  /* 0x0000002d002d7308 */ /* 0x000f220000000800 */
[----:B------:R-:W-:Y:S01]  /*5420*/  SHF.L.U32 R50, R50, 0x17, RZ ;  /* 0x0000001732327819 */ /* 0x000fe200000006ff */
[----:B------:R-:W-:Y:S01]  /*5430*/  BSSY B1, `(.L_x_115) ;  /* 0x000001f000017945 */ /* 0x000fe20003800000 */
[----:B-1----:R-:W-:Y:S01]  /*5440*/  FFMA R55, R24, R37, 1 ;  /* 0x3f80000018377423 */ /* 0x002fe20000000025 */
[----:B--2---:R-:W-:Y:S01]  /*5450*/  FFMA R107, R42, R107, 1 ;  /* 0x3f8000002a6b7423 */ /* 0x004fe2000000006b */
[----:B------:R-:W-:Y:S01]  /*5460*/  FFMA R26, R26, R39, 1 ;  /* 0x3f8000001a1a7423 */ /* 0x000fe20000000027 */
[----:B------:R-:W-:Y:S01]  /*5470*/  FFMA R32, R32, R43, 1 ;  /* 0x3f80000020207423 */ /* 0x000fe2000000002b */
[----:B------:R-:W-:Y:S01]  /*5480*/  FFMA R24, R36, R47, 1 ;  /* 0x3f80000024187423 */ /* 0x000fe2000000002f */
[----:B------:R-:W1:Y:S01]  /*5490*/  MUFU.EX2 R105, R105 ;  /* 0x0000006900697308 */ /* 0x000e620000000800 */
[----:B---3--:R-:W-:Y:S01]  /*54a0*/  FFMA R41, R30, R41, 1 ;  /* 0x3f8000001e297423 */ /* 0x008fe20000000029 */
[----:B------:R-:W-:-:S06]  /*54b0*/  FFMA R40, R40, R49, 1 ;  /* 0x3f80000028287423 */ /* 0x000fcc0000000031 */
[----:B------:R-:W2:Y:S01]  /*54c0*/  MUFU.EX2 R51, R46 ;  /* 0x0000002e00337308 */ /* 0x000ea20000000800 */
[----:B----4-:R-:W-:-:S07]  /*54d0*/  FFMA R45, R34, R45, 1 ;  /* 0x3f800000222d7423 */ /* 0x010fce000000002d */
[----:B------:R-:W3:Y:S01]  /*54e0*/  MUFU.EX2 R109, R109 ;  /* 0x0000006d006d7308 */ /* 0x000ee20000000800 */
[----:B-1----:R-:W-:-:S07]  /*54f0*/  FFMA R105, R38, R105, 1 ;  /* 0x3f80000026697423 */ /* 0x002fce0000000069 */
[----:B------:R-:W1:Y:S01]  /*5500*/  MUFU.EX2 R3, R22 ;  /* 0x0000001600037308 */ /* 0x000e620000000800 */
[----:B--2---:R-:W-:-:S07]  /*5510*/  FFMA R44, R44, R51, 1 ;  /* 0x3f8000002c2c7423 */ /* 0x004fce0000000033 */
[----:B------:R-:W2:Y:S01]  /*5520*/  MUFU.EX2 R111, R111 ;  /* 0x0000006f006f7308 */ /* 0x000ea20000000800 */
[----:B---3--:R-:W-:-:S07]  /*5530*/  FFMA R109, R28, R109, 1 ;  /* 0x3f8000001c6d7423 */ /* 0x008fce000000006d */
[----:B------:R-:W3:Y:S01]  /*5540*/  MUFU.EX2 R35, R52 ;  /* 0x0000003400237308 */ /* 0x000ee20000000800 */
[----:B-1----:R-:W-:Y:S01]  /*5550*/  FFMA R48, R48, R3, 1 ;  /* 0x3f80000030307423 */ /* 0x002fe20000000003 */
[----:B--2---:R-:W-:Y:S01]  /*5560*/  FFMA R111, R50, R111, 1 ;  /* 0x3f800000326f7423 */ /* 0x004fe2000000006f */
[----:B---3--:R-:W-:Y:S01]  /*5570*/  FFMA R42, R100, R35, 1 ;  /* 0x3f800000642a7423 */ /* 0x008fe20000000023 */
[----:B------:R-:W-:Y:S06]  /*5580*/  @P2 BRA `(.L_x_116) ;  /* 0x0000000000142947 */ /* 0x000fec0003800000 */
[----:B------:R-:W-:Y:S02]  /*5590*/  MOV R0, R53 ;  /* 0x0000003500007202 */ /* 0x000fe40000000f00 */
[----:B------:R-:W-:-:S07]  /*55a0*/  MOV R34, 0x55c0 ;  /* 0x000055c000227802 */ /* 0x000fce0000000f00 */
[----:B------:R-:W-:Y:S05]  /*55b0*/  CALL.REL.NOINC `($__internal_0_$__cuda_sm20_rcp_rn_f32_slowpath) ;  /* 0x0000008400ac7944 */ /* 0x000fea0003c00000 */
[----:B------:R-:W-:Y:S01]  /*55c0*/  IMAD.MOV.U32 R36, RZ, RZ, R3 ;  /* 0x000000ffff247224 */ /* 0x000fe200078e0003 */
[----:B------:R-:W-:Y:S06]  /*55d0*/  BRA `(.L_x_117) ;  /* 0x0000000000107947 */ /* 0x000fec0003800000 */
.L_x_116:
[----:B------:R-:W1:Y:S02]  /*55e0*/  MUFU.RCP R36, R53 ;  /* 0x0000003500247308 */ /* 0x000e640000001000 */
[----:B-1----:R-:W-:-:S04]  /*55f0*/  FFMA R0, R53, R36, -1 ;  /* 0xbf80000035007423 */ /* 0x002fc80000000024 */
[----:B------:R-:W-:-:S04]  /*5600*/  FADD.FTZ R3, -R0, -RZ ;  /* 0x800000ff00037221 */ /* 0x000fc80000010100 */
[----:B------:R-:W-:-:S07]  /*5610*/  FFMA R36, R36, R3, R36 ;  /* 0x0000000324247223 */ /* 0x000fce0000000024 */
.L_x_117:
[----:B------:R-:W-:Y:S05]  /*5620*/  BSYNC B1 ;  /* 0x0000000000017941 */ /* 0x000fea0003800000 */
.L_x_115:
        /* <DEDUP_REMOVED lines=10> */
.L_x_119:
[----:B------:R-:W1:Y:S02]  /*56d0*/  MUFU.RCP R37, R20 ;  /* 0x0000001400257308 */ /* 0x000e640000001000 */
[----:B-1----:R-:W-:-:S04]  /*56e0*/  FFMA R0, R20, R37, -1 ;  /* 0xbf80000014007423 */ /* 0x002fc80000000025 */
[----:B------:R-:W-:-:S04]  /*56f0*/  FADD.FTZ R0, -R0, -RZ ;  /* 0x800000ff00007221 */ /* 0x000fc80000010100 */
[----:B------:R-:W-:-:S07]  /*5700*/  FFMA R37, R37, R0, R37 ;  /* 0x0000000025257223 */ /* 0x000fce0000000025 */
.L_x_120:
[----:B------:R-:W-:Y:S05]  /*5710*/  BSYNC B1 ;  /* 0x0000000000017941 */ /* 0x000fea0003800000 */
.L_x_118:
        /* <DEDUP_REMOVED lines=10> */
.L_x_122:
[----:B------:R-:W1:Y:S02]  /*57c0*/  MUFU.RCP R20, R55 ;  /* 0x0000003700147308 */ /* 0x000e640000001000 */
[----:B-1----:R-:W-:-:S04]  /*57d0*/  FFMA R0, R55, R20, -1 ;  /* 0xbf80000037007423 */ /* 0x002fc80000000014 */
[----:B------:R-:W-:-:S04]  /*57e0*/  FADD.FTZ R3, -R0, -RZ ;  /* 0x800000ff00037221 */ /* 0x000fc80000010100 */
[----:B------:R-:W-:-:S07]  /*57f0*/  FFMA R20, R20, R3, R20 ;  /* 0x0000000314147223 */ /* 0x000fce0000000014 */
.L_x_123:
[----:B------:R-:W-:Y:S05]  /*5800*/  BSYNC B1 ;  /* 0x0000000000017941 */ /* 0x000fea0003800000 */
.L_x_121:
        /* <DEDUP_REMOVED lines=10> */
.L_x_125:
[----:B------:R-:W1:Y:S02]  /*58b0*/  MUFU.RCP R39, R26 ;  /* 0x0000001a00277308 */ /* 0x000e640000001000 */
[----:B-1----:R-:W-:-:S04]  /*58c0*/  FFMA R0, R26, R39, -1 ;  /* 0xbf8000001a007423 */ /* 0x002fc80000000027 */
[----:B------:R-:W-:-:S04]  /*58d0*/  FADD.FTZ R0, -R0, -RZ ;  /* 0x800000ff00007221 */ /* 0x000fc80000010100 */
[----:B------:R-:W-:-:S07]  /*58e0*/  FFMA R39, R39, R0, R39 ;  /* 0x0000000027277223 */ /* 0x000fce0000000027 */
.L_x_126:
[----:B------:R-:W-:Y:S05]  /*58f0*/  BSYNC B1 ;  /* 0x0000000000017941 */ /* 0x000fea0003800000 */
.L_x_124:
        /* <DEDUP_REMOVED lines=10> */
.L_x_128:
[----:B------:R-:W1:Y:S02]  /*59a0*/  MUFU.RCP R38, R41 ;  /* 0x0000002900267308 */ /* 0x000e640000001000 */
[----:B-1----:R-:W-:-:S04]  /*59b0*/  FFMA R0, R41, R38, -1 ;  /* 0xbf80000029007423 */ /* 0x002fc80000000026 */
[----:B------:R-:W-:-:S04]  /*59c0*/  FADD.FTZ R3, -R0, -RZ ;  /* 0x800000ff00037221 */ /* 0x000fc80000010100 */
[----:B------:R-:W-:-:S07]  /*59d0*/  FFMA R38, R38, R3, R38 ;  /* 0x0000000326267223 */ /* 0x000fce0000000026 */
.L_x_129:
[----:B------:R-:W-:Y:S05]  /*59e0*/  BSYNC B1 ;  /* 0x0000000000017941 */ /* 0x000fea0003800000 */
.L_x_127:
        /* <DEDUP_REMOVED lines=10> */
.L_x_131:
[----:B------:R-:W1:Y:S02]  /*5a90*/  MUFU.RCP R41, R32 ;  /* 0x0000002000297308 */ /* 0x000e640000001000 */
[----:B-1----:R-:W-:-:S04]  /*5aa0*/  FFMA R0, R32, R41, -1 ;  /* 0xbf80000020007423 */ /* 0x002fc80000000029 */
[----:B------:R-:W-:-:S04]  /*5ab0*/  FADD.FTZ R0, -R0, -RZ ;  /* 0x800000ff00007221 */ /* 0x000fc80000010100 */
[----:B------:R-:W-:-:S07]  /*5ac0*/  FFMA R41, R41, R0, R41 ;  /* 0x0000000029297223 */ /* 0x000fce0000000029 */
.L_x_132:
[----:B------:R-:W-:Y:S05]  /*5ad0*/  BSYNC B1 ;  /* 0x0000000000017941 */ /* 0x000fea0003800000 */
.L_x_130:
        /* <DEDUP_REMOVED lines=10> */
.L_x_134:
[----:B------:R-:W1:Y:S02]  /*5b80*/  MUFU.RCP R22, R45 ;  /* 0x0000002d00167308 */ /* 0x000e640000001000 */
[----:B-1----:R-:W-:-:S04]  /*5b90*/  FFMA R0, R45, R22, -1 ;  /* 0xbf8000002d007423 */ /* 0x002fc80000000016 */
[----:B------:R-:W-:-:S04]  /*5ba0*/  FADD.FTZ R3, -R0, -RZ ;  /* 0x800000ff00037221 */ /* 0x000fc80000010100 */
[----:B------:R-:W-:-:S07]  /*5bb0*/  FFMA R22, R22, R3, R22 ;  /* 0x0000000316167223 */ /* 0x000fce0000000016 */
.L_x_135:
[----:B------:R-:W-:Y:S05]  /*5bc0*/  BSYNC B1 ;  /* 0x0000000000017941 */ /* 0x000fea0003800000 */
.L_x_133:
        /* <DEDUP_REMOVED lines=10> */
.L_x_137:
[----:B------:R-:W1:Y:S02]  /*5c70*/  MUFU.RCP R43, R24 ;  /* 0x00000018002b7308 */ /* 0x000e640000001000 */
[----:B-1----:R-:W-:-:S04]  /*5c80*/  FFMA R0, R24, R43, -1 ;  /* 0xbf80000018007423 */ /* 0x002fc8000000002b */
[----:B------:R-:W-:-:S04]  /*5c90*/  FADD.FTZ R0, -R0, -RZ ;  /* 0x800000ff00007221 */ /* 0x000fc80000010100 */
[----:B------:R-:W-:-:S07]  /*5ca0*/  FFMA R43, R43, R0, R43 ;  /* 0x000000002b2b7223 */ /* 0x000fce000000002b */
.L_x_138:
[----:B------:R-:W-:Y:S05]  /*5cb0*/  BSYNC B1 ;  /* 0x0000000000017941 */ /* 0x000fea0003800000 */
.L_x_136:
        /* <DEDUP_REMOVED lines=10> */
.L_x_140:
[----:B------:R-:W1:Y:S02]  /*5d60*/  MUFU.RCP R24, R105 ;  /* 0x0000006900187308 */ /* 0x000e640000001000 */
[----:B-1----:R-:W-:-:S04]  /*5d70*/  FFMA R0, R105, R24, -1 ;  /* 0xbf80000069007423 */ /* 0x002fc80000000018 */
[----:B------:R-:W-:-:S04]  /*5d80*/  FADD.FTZ R3, -R0, -RZ ;  /* 0x800000ff00037221 */ /* 0x000fc80000010100 */
[----:B------:R-:W-:-:S07]  /*5d90*/  FFMA R24, R24, R3, R24 ;  /* 0x0000000318187223 */ /* 0x000fce0000000018 */
.L_x_141:
[----:B------:R-:W-:Y:S05]  /*5da0*/  BSYNC B1 ;  /* 0x0000000000017941 */ /* 0x000fea0003800000 */
.L_x_139:
        /* <DEDUP_REMOVED lines=10> */
.L_x_143:
[----:B------:R-:W1:Y:S02]  /*5e50*/  MUFU.RCP R45, R40 ;  /* 0x00000028002d7308 */ /* 0x000e640000001000 */
[----:B-1----:R-:W-:-:S04]  /*5e60*/  FFMA R0, R40, R45, -1 ;  /* 0xbf80000028007423 */ /* 0x002fc8000000002d */
[----:B------:R-:W-:-:S04]  /*5e70*/  FADD.FTZ R0, -R0, -RZ ;  /* 0x800000ff00007221 */ /* 0x000fc80000010100 */
[----:B------:R-:W-:-:S07]  /*5e80*/  FFMA R45, R45, R0, R45 ;  /* 0x000000002d2d7223 */ /* 0x000fce000000002d */
.L_x_144:
[----:B------:R-:W-:Y:S05]  /*5e90*/  BSYNC B1 ;  /* 0x0000000000017941 */ /* 0x000fea0003800000 */
.L_x_142:
        /* <DEDUP_REMOVED lines=10> */
.L_x_146:
[----:B------:R-:W1:Y:S02]  /*5f40*/  MUFU.RCP R26, R107 ;  /* 0x0000006b001a7308 */ /* 0x000e640000001000 */
[----:B-1----:R-:W-:-:S04]  /*5f50*/  FFMA R0, R107, R26, -1 ;  /* 0xbf8000006b007423 */ /* 0x002fc8000000001a */
[----:B------:R-:W-:-:S04]  /*5f60*/  FADD.FTZ R3, -R0, -RZ ;  /* 0x800000ff00037221 */ /* 0x000fc80000010100 */
[----:B------:R-:W-:-:S07]  /*5f70*/  FFMA R26, R26, R3, R26 ;  /* 0x000000031a1a7223 */ /* 0x000fce000000001a */
.L_x_147:
[----:B------:R-:W-:Y:S05]  /*5f80*/  BSYNC B1 ;  /* 0x0000000000017941 */ /* 0x000fea0003800000 */
.L_x_145:
        /* <DEDUP_REMOVED lines=10> */
.L_x_149:
[----:B------:R-:W1:Y:S02]  /*6030*/  MUFU.RCP R47, R44 ;  /* 0x0000002c002f7308 */ /* 0x000e640000001000 */
[----:B-1----:R-:W-:-:S04]  /*6040*/  FFMA R0, R44, R47, -1 ;  /* 0xbf8000002c007423 */ /* 0x002fc8000000002f */
[----:B------:R-:W-:-:S04]  /*6050*/  FADD.FTZ R0, -R0, -RZ ;  /* 0x800000ff00007221 */ /* 0x000fc80000010100 */
[----:B------:R-:W-:-:S07]  /*6060*/  FFMA R47, R47, R0, R47 ;  /* 0x000000002f2f7223 */ /* 0x000fce000000002f */
.L_x_150:
[----:B------:R-:W-:Y:S05]  /*6070*/  BSYNC B1 ;  /* 0x0000000000017941 */ /* 0x000fea0003800000 */
.L_x_148:
        /* <DEDUP_REMOVED lines=10> */
.L_x_152:
[----:B------:R-:W1:Y:S02]  /*6120*/  MUFU.RCP R28, R109 ;  /* 0x0000006d001c7308 */ /* 0x000e640000001000 */
[----:B-1----:R-:W-:-:S04]  /*6130*/  FFMA R0, R109, R28, -1 ;  /* 0xbf8000006d007423 */ /* 0x002fc8000000001c */
[----:B------:R-:W-:-:S04]  /*6140*/  FADD.FTZ R3, -R0, -RZ ;  /* 0x800000ff00037221 */ /* 0x000fc80000010100 */
[----:B------:R-:W-:-:S07]  /*6150*/  FFMA R28, R28, R3, R28 ;  /* 0x000000031c1c7223 */ /* 0x000fce000000001c */
.L_x_153:
[----:B------:R-:W-:Y:S05]  /*6160*/  BSYNC B1 ;  /* 0x0000000000017941 */ /* 0x000fea0003800000 */
.L_x_151:
        /* <DEDUP_REMOVED lines=10> */
.L_x_155:
[----:B------:R-:W1:Y:S02]  /*6210*/  MUFU.RCP R49, R48 ;  /* 0x0000003000317308 */ /* 0x000e640000001000 */
[----:B-1----:R-:W-:-:S04]  /*6220*/  FFMA R0, R48, R49, -1 ;  /* 0xbf80000030007423 */ /* 0x002fc80000000031 */
[----:B------:R-:W-:-:S04]  /*6230*/  FADD.FTZ R0, -R0, -RZ ;  /* 0x800000ff00007221 */ /* 0x000fc80000010100 */
[----:B------:R-:W-:-:S07]  /*6240*/  FFMA R49, R49, R0, R49 ;  /* 0x0000000031317223 */ /* 0x000fce0000000031 */
.L_x_156:
[----:B------:R-:W-:Y:S05]  /*6250*/  BSYNC B1 ;  /* 0x0000000000017941 */ /* 0x000fea0003800000 */
.L_x_154:
        /* <DEDUP_REMOVED lines=10> */
.L_x_158:
[----:B------:R-:W1:Y:S02]  /*6300*/  MUFU.RCP R30, R111 ;  /* 0x0000006f001e7308 */ /* 0x000e640000001000 */
[----:B-1----:R-:W-:-:S04]  /*6310*/  FFMA R0, R111, R30, -1 ;  /* 0xbf8000006f007423 */ /* 0x002fc8000000001e */
[----:B------:R-:W-:-:S04]  /*6320*/  FADD.FTZ R3, -R0, -RZ ;  /* 0x800000ff00037221 */ /* 0x000fc80000010100 */
[----:B------:R-:W-:-:S07]  /*6330*/  FFMA R30, R30, R3, R30 ;  /* 0x000000031e1e7223 */ /* 0x000fce000000001e */
.L_x_159:
[----:B------:R-:W-:Y:S05]  /*6340*/  BSYNC B1 ;  /* 0x0000000000017941 */ /* 0x000fea0003800000 */
.L_x_157:
[----:B------:R-:W-:-:S04]  /*6350*/  IADD3 R0, R42, 0x1800000, RZ ;  /* 0x018000002a007810 */ /* 0x000fc80007ffe0ff */
[----:B------:R-:W-:-:S04]  /*6360*/  LOP3.LUT R0, R0, 0x7f800000, RZ, 0xc0, !PT ;  /* 0x7f80000000007812 */ /* 0x000fc800078ec0ff */
[----:B------:R-:W-:-:S13]  /*6370*/  ISETP.GT.U32.AND P2, PT, R0, 0x1ffffff, PT ;  /* 0x01ffffff0000780c */ /* 0x000fda0003f44070 */
[----:B------:R-:W-:Y:S05]  /*6380*/  @P2 BRA `(.L_x_160) ;  /* 0x0000000000102947 */ /* 0x000fea0003800000 */
[----:B------:R-:W-:Y:S01]  /*6390*/  IMAD.MOV.U32 R0, RZ, RZ, R42 ;  /* 0x000000ffff007224 */ /* 0x000fe200078e002a */
[----:B------:R-:W-:-:S07]  /*63a0*/  MOV R34, 0x63c0 ;  /* 0x000063c000227802 */ /* 0x000fce0000000f00 */
[----:B------:R-:W-:Y:S05]  /*63b0*/  CALL.REL.NOINC `($__internal_0_$__cuda_sm20_rcp_rn_f32_slowpath) ;  /* 0x00000078002c7944 */ /* 0x000fea0003c00000 */
[----:B------:R-:W-:Y:S05]  /*63c0*/  BRA `(.L_x_161) ;  /* 0x0000000000107947 */ /* 0x000fea0003800000 */
.L_x_160:
[----:B------:R-:W1:Y:S02]  /*63d0*/  MUFU.RCP R3, R42 ;  /* 0x0000002a00037308 */ /* 0x000e640000001000 */
[----:B-1----:R-:W-:-:S04]  /*63e0*/  FFMA R0, R42, R3, -1 ;  /* 0xbf8000002a007423 */ /* 0x002fc80000000003 */
[----:B------:R-:W-:-:S04]  /*63f0*/  FADD.FTZ R0, -R0, -RZ ;  /* 0x800000ff00007221 */ /* 0x000fc80000010100 */
[----:B------:R-:W-:-:S07]  /*6400*/  FFMA R3, R3, R0, R3 ;  /* 0x0000000003037223 */ /* 0x000fce0000000003 */
.L_x_161:
[----:B------:R-:W-:Y:S01]  /*6410*/  F2FP.BF16.F32.PACK_AB R36, R37, R36 ;  /* 0x000000242524723e */ /* 0x000fe200000010ff */
[----:B------:R-:W-:Y:S05]  /*6420*/  WARPSYNC.ALL ;  /* 0x0000000000007948 */ /* 0x000fea0003800000 */
[----:B------:R-:W-:Y:S01]  /*6430*/  F2FP.BF16.F32.PACK_AB R37, R39, R20 ;  /* 0x000000142725723e */ /* 0x000fe200000010ff */
[----:B------:R-:W-:Y:S01]  /*6440*/  BSSY B0, `(.L_x_162) ;  /* 0x000001b000007945 */ /* 0x000fe20003800000 */
[----:B------:R-:W-:Y:S02]  /*6450*/  F2FP.BF16.F32.PACK_AB R38, R41, R38 ;  /* 0x000000262926723e */ /* 0x000fe400000010ff */
[----:B------:R-:W-:-:S02]  /*6460*/  F2FP.BF16.F32.PACK_AB R39, R43, R22 ;  /* 0x000000162b27723e */ /* 0x000fc400000010ff */
[----:B------:R-:W-:Y:S02]  /*6470*/  F2FP.BF16.F32.PACK_AB R40, R45, R24 ;  /* 0x000000182d28723e */ /* 0x000fe400000010ff */
[----:B------:R-:W-:Y:S01]  /*6480*/  F2FP.BF16.F32.PACK_AB R41, R47, R26 ;  /* 0x0000001a2f29723e */ /* 0x000fe200000010ff */
[----:B------:R1:W-:Y:S01]  /*6490*/  STSM.16.M88.4 [R14+0x2200], R36 ;  /* 0x002200240e007844 */ /* 0x0003e20000000200 */
[----:B------:R-:W-:Y:S02]  /*64a0*/  F2FP.BF16.F32.PACK_AB R42, R49, R28 ;  /* 0x0000001c312a723e */ /* 0x000fe400000010ff */
[----:B------:R-:W-:Y:S02]  /*64b0*/  F2FP.BF16.F32.PACK_AB R43, R3, R30 ;  /* 0x0000001e032b723e */ /* 0x000fe400000010ff */
[----:B------:R-:W-:-:S05]  /*64c0*/  LEA R0, R97, R14, 0x1 ;  /* 0x0000000e61007211 */ /* 0x000fca00078e08ff */
        /* <DEDUP_REMOVED lines=11> */
[----:B------:R-:W-:Y:S02]  /*6580*/  UIADD3 UR4, UR51, 0x2200, URZ ;  /* 0x0000220033047890 */ /* 0x000fe4000fffe03f */
[----:B------:R-:W-:Y:S01]  /*6590*/  UIADD3.X UR9, URZ, UR55, URZ, UP0, !UPT ;  /* 0x000000373f097290 */ /* 0x000fe200087fe43f */
[----:B------:R-:W-:Y:S01]  /*65a0*/  UMOV UR6, UR46 ;  /* 0x0000002e00067c82 */ /* 0x000fe20008000000 */
[----:B------:R-:W-:-:S07]  /*65b0*/  UMOV UR7, UR47 ;  /* 0x0000002f00077c82 */ /* 0x000fce0008000000 */
[----:B------:R2:W-:Y:S01]  /*65c0*/  UTMASTG.3D [UR4], [UR8] ;  /* 0x00000004080073b5 */ /* 0x0005e20008010000 */
[----:B------:R0:W-:Y:S01]  /*65d0*/  UTMACMDFLUSH ;  /* 0x00000000000079b7 */ /* 0x0001e20000000000 */
[----:B--2---:R-:W-:-:S04]  /*65e0*/  DEPBAR.LE SB0, 0x1 ;  /* 0x000080400000791a */ /* 0x004fc80000000000 */
.L_x_163:
[----:B------:R-:W-:Y:S05]  /*65f0*/  BSYNC B0 ;  /* 0x0000000000007941 */ /* 0x000fea0003800000 */
.L_x_162:
[----:B------:R-:W-:Y:S06]  /*6600*/  BAR.SYNC.DEFER_BLOCKING 0x1, 0x100 ;  /* 0x0044000000007b1d */ /* 0x000fec0000010000 */
[----:B------:R-:W-:Y:S04]  /*6610*/  BSSY B0, `(.L_x_164) ;  /* 0x0000009000007945 */ /* 0x000fe80003800000 */
[----:B------:R-:W-:Y:S05]  /*6620*/  @P0 BRA `(.L_x_165) ;  /* 0x00000000001c0947 */ /* 0x000fea0003800000 */
[----:B------:R-:W-:-:S13]  /*6630*/  ISETP.NE.AND P2, PT, R101, 0x3, PT ;  /* 0x000000036500780c */ /* 0x000fda0003f45270 */
[----:B------:R-:W-:Y:S05]  /*6640*/  @!P2 BRA `(.L_x_166) ;  /* 0x000000000004a947 */ /* 0x000fea0003800000 */
[----:B------:R-:W-:Y:S01]  /*6650*/  BPT.TRAP 0x1 ;  /* 0x000000040000795c */ /* 0x000fe20000300000 */
.L_x_166:
[----:B------:R-:W-:-:S04]  /*6660*/  ULEA UR4, UR40, UR51, 0x3 ;  /* 0x0000003328047291 */ /* 0x000fc8000f8e183f */
[----:B------:R-:W-:-:S04]  /*6670*/  UIADD3 UR4, UR4, 0x80, URZ ;  /* 0x0000008004047890 */ /* 0x000fc8000fffe03f */
[----:B------:R-:W-:-:S09]  /*6680*/  UPRMT UR4, UR50, 0x654, UR4 ;  /* 0x0000065432047896 */ /* 0x000fd20008000004 */
[----:B------:R-:W-:Y:S03]  /*6690*/  SYNCS.ARRIVE.TRANS64.RED.A1T0 RZ, [UR4], RZ ;  /* 0x000000ffffff79a7 */ /* 0x000fe60008100404 */
.L_x_165:
[----:B------:R-:W-:Y:S05]  /*66a0*/  BSYNC B0 ;  /* 0x0000000000007941 */ /* 0x000fea0003800000 */
.L_x_164:
[----:B------:R-:W-:Y:S01]  /*66b0*/  UIADD3 UR40, UR40, 0x1, URZ ;  /* 0x0000000128287890 */ /* 0x000fe2000fffe03f */
[----:B------:R-:W-:Y:S01]  /*66c0*/  BSSY B0, `(.L_x_167) ;  /* 0x0000039000007945 */ /* 0x000fe20003800000 */
[----:B------:R-:W-:Y:S02]  /*66d0*/  IMAD.MOV.U32 R20, RZ, RZ, R95 ;  /* 0x000000ffff147224 */ /* 0x000fe400078e005f */
[----:B------:R-:W-:-:S04]  /*66e0*/  UISETP.NE.AND UP0, UPT, UR40, 0x4, UPT ;  /* 0x000000042800788c */ /* 0x000fc8000bf05270 */
[----:B------:R-:W-:Y:S01]  /*66f0*/  USEL UR40, UR40, URZ, UP0 ;  /* 0x0000003f28287287 */ /* 0x000fe20008000000 */
[----:B------:R-:W-:Y:S11]  /*6700*/  @P0 BRA `(.L_x_168) ;  /* 0x0000000000d00947 */ /* 0x000ff60003800000 */
[----:B------:R-:W-:-:S13]  /*6710*/  ISETP.NE.AND P2, PT, R101, 0x3, PT ;  /* 0x000000036500780c */ /* 0x000fda0003f45270 */
[----:B------:R-:W-:Y:S05]  /*6720*/  @!P2 BRA `(.L_x_169) ;  /* 0x000000000004a947 */ /* 0x000fea0003800000 */
[----:B------:R-:W-:Y:S01]  /*6730*/  BPT.TRAP 0x1 ;  /* 0x000000040000795c */ /* 0x000fe20000300000 */
.L_x_169:
[C---:B-1----:R-:W-:Y:S01]  /*6740*/  LEA R0, R4.reuse, UR51, 0x3 ;  /* 0x0000003304007c11 */ /* 0x042fe2000f8e18ff */
[----:B------:R-:W-:Y:S01]  /*6750*/  BSSY B1, `(.L_x_170) ;  /* 0x0000007000017945 */ /* 0x000fe20003800000 */
[----:B------:R-:W-:Y:S02]  /*6760*/  SHF.L.U32 R3, R95, 0x1f, RZ ;  /* 0x0000001f5f037819 */ /* 0x000fe400000006ff */
[----:B------:R-:W-:Y:S02]  /*6770*/  IADD3 R35, R4, 0x1, RZ ;  /* 0x0000000104237810 */ /* 0x000fe40007ffe0ff */
[----:B------:R-:W1:Y:S02]  /*6780*/  SYNCS.PHASECHK.TRANS64.TRYWAIT P2, [R0+URZ+0x60], R3 ;  /* 0x00006003000075a7 */ /* 0x000e64000804017f */
[----:B------:R-:W-:-:S04]  /*6790*/  ISETP.NE.AND P3, PT, R35, 0x4, PT ;  /* 0x000000042300780c */ /* 0x000fc80003f65270 */
[----:B------:R-:W-:Y:S01]  /*67a0*/  SEL R42, RZ, 0x1, P3 ;  /* 0x00000001ff2a7807 */ /* 0x000fe20001800000 */
[----:B-1----:R-:W-:Y:S08]  /*67b0*/  @!P2 BRA `(.L_x_171) ;  /* 0x0000006c0098a947 */ /* 0x002ff00003800000 */
.L_x_362:
[----:B------:R-:W-:Y:S05]  /*67c0*/  BSYNC B1 ;  /* 0x0000000000017941 */ /* 0x000fea0003800000 */
.L_x_170:
[----:B------:R-:W-:Y:S05]  /*67d0*/  @P1 BRA `(.L_x_172) ;  /* 0x0000000000941947 */ /* 0x000fea0003800000 */
[----:B------:R-:W-:Y:S01]  /*67e0*/  IMAD R26, R4, 0x2000, R33 ;  /* 0x00002000041a7824 */ /* 0x000fe200078e0221 */
[----:B------:R-:W-:Y:S05]  /*67f0*/  WARPSYNC.ALL ;  /* 0x0000000000007948 */ /* 0x000fea0003800000 */
[----:B------:R-:W-:Y:S01]  /*6800*/  LEA R29, R97, R26, 0x1 ;  /* 0x0000001a611d7211 */ /* 0x000fe200078e08ff */
[----:B------:R-:W1:Y:S05]  /*6810*/  LDSM.16.M88.4 R4, [R26] ;  /* 0x000000001a04783b */ /* 0x000e6a0000000200 */
[----:B------:R-:W2:Y:S01]  /*6820*/  LDSM.16.M88.4 R28, [R29] ;  /* 0x000000001d1c783b */ /* 0x000ea20000000200 */
[----:B-1----:R-:W-:Y:S01]  /*6830*/  IMAD.U32 R0, R4, 0x10000, RZ ;  /* 0x0001000004007824 */ /* 0x002fe200078e00ff */
[C---:B------:R-:W-:Y:S01]  /*6840*/  SHF.L.U32 R8, R5.reuse, 0x10, RZ ;  /* 0x0000001005087819 */ /* 0x040fe200000006ff */
[----:B------:R-:W-:Y:S01]  /*6850*/  IMAD.U32 R12, R6, 0x10000, RZ ;  /* 0x00010000060c7824 */ /* 0x000fe200078e00ff */
[----:B------:R-:W-:Y:S01]  /*6860*/  LOP3.LUT R10, R5, 0xffff0000, RZ, 0xc0, !PT ;  /* 0xffff0000050a7812 */ /* 0x000fe200078ec0ff */
[C---:B------:R-:W-:Y:S01]  /*6870*/  FMUL R5, R91.reuse, R0 ;  /* 0x000000005b057220 */ /* 0x040fe20000400000 */
[----:B--2---:R-:W-:Y:S01]  /*6880*/  IMAD.U32 R26, R28, 0x10000, RZ ;  /* 0x000100001c1a7824 */ /* 0x004fe200078e00ff */
[----:B------:R-:W-:Y:S01]  /*6890*/  LOP3.LUT R4, R4, 0xffff0000, RZ, 0xc0, !PT ;  /* 0xffff000004047812 */ /* 0x000fe200078ec0ff */
[----:B------:R-:W-:Y:S01]  /*68a0*/  IMAD.U32 R36, R30, 0x10000, RZ ;  /* 0x000100001e247824 */ /* 0x000fe200078e00ff */
[----:B------:R-:W-:Y:S01]  /*68b0*/  LOP3.LUT R20, R6, 0xffff0000, RZ, 0xc0, !PT ;  /* 0xffff000006147812 */ /* 0x000fe200078ec0ff */
[----:B------:R-:W-:Y:S01]  /*68c0*/  FMUL R9, R91, R10 ;  /* 0x0000000a5b097220 */ /* 0x000fe20000400000 */
[----:B------:R-:W-:Y:S01]  /*68d0*/  SHF.L.U32 R22, R7, 0x10, RZ ;  /* 0x0000001007167819 */ /* 0x000fe200000006ff */
[----:B------:R-:W-:Y:S01]  /*68e0*/  FMUL R11, R91, R12 ;  /* 0x0000000c5b0b7220 */ /* 0x000fe20000400000 */
[----:B------:R-:W-:Y:S01]  /*68f0*/  LOP3.LUT R24, R7, 0xffff0000, RZ, 0xc0, !PT ;  /* 0xffff000007187812 */ /* 0x000fe200078ec0ff */
[C---:B------:R-:W-:Y:S01]  /*6900*/  FMUL R7, R91.reuse, R8 ;  /* 0x000000085b077220 */ /* 0x040fe20000400000 */
        /* <DEDUP_REMOVED lines=17> */
[----:B------:R-:W-:-:S07]  /*6a20*/  FMUL R12, R91, R40 ;  /* 0x000000285b0c7220 */ /* 0x000fce0000400000 */
.L_x_172:
[----:B------:R-:W-:Y:S02]  /*6a30*/  LOP3.LUT R20, R95, R42, RZ, 0x3c, !PT ;  /* 0x0000002a5f147212 */ /* 0x000fe400078e3cff */
[----:B------:R-:W-:-:S07]  /*6a40*/  SEL R4, R35, RZ, P3 ;  /* 0x000000ff23047207 */ /* 0x000fce0001800000 */
.L_x_168:
[----:B------:R-:W-:Y:S05]  /*6a50*/  BSYNC B0 ;  /* 0x0000000000007941 */ /* 0x000fea0003800000 */
.L_x_167:
[----:B------:R-:W-:Y:S02]  /*6a60*/  IMAD.MOV.U32 R54, RZ, RZ, 0x3bbb989d ;  /* 0x3bbb989dff367424 */ /* 0x000fe400078e00ff */
[C---:B------:R-:W-:Y:S01]  /*6a70*/  FFMA R57, R92.reuse, R57, R6 ;  /* 0x000000395c397223 */ /* 0x040fe20000000006 */
[----:B------:R-:W-:Y:S01]  /*6a80*/  MOV R105, 0x437c0000 ;  /* 0x437c000000697802 */ /* 0x000fe20000000f00 */
[C---:B------:R-:W-:Y:S01]  /*6a90*/  FFMA R58, R92.reuse, R58, R7 ;  /* 0x0000003a5c3a7223 */ /* 0x040fe20000000007 */
[C---:B------:R-:W-:Y:S01]  /*6aa0*/  FFMA R59, R92.reuse, R59, R9 ;  /* 0x0000003b5c3b7223 */ /* 0x040fe20000000009 */
[-C--:B------:R-:W-:Y:S01]  /*6ab0*/  FFMA.SAT R22, -R57, R54.reuse, 0.5 ;  /* 0x3f00000039167423 */ /* 0x080fe20000002136 */
[----:B------:R-:W-:Y:S01]  /*6ac0*/  FFMA R61, R92, R61, R13 ;  /* 0x0000003d5c3d7223 */ /* 0x000fe2000000000d */
[-C--:B------:R-:W-:Y:S01]  /*6ad0*/  FFMA.SAT R26, -R58, R54.reuse, 0.5 ;  /* 0x3f0000003a1a7423 */ /* 0x080fe20000002136 */
[----:B------:R-:W-:Y:S01]  /*6ae0*/  FFMA.SAT R28, -R59, R54, 0.5 ;  /* 0x3f0000003b1c7423 */ /* 0x000fe20000002136 */
[-C--:B------:R-:W-:Y:S01]  /*6af0*/  FFMA.RM R22, R22, R105.reuse, 12582913 ;  /* 0x4b40000116167423 */ /* 0x080fe20000004069 */
[----:B------:R-:W-:Y:S01]  /*6b00*/  FFMA R56, R92, R56, R5 ;  /* 0x000000385c387223 */ /* 0x000fe20000000005 */
[-C--:B------:R-:W-:Y:S01]  /*6b10*/  FFMA.RM R26, R26, R105.reuse, 12582913 ;  /* 0x4b4000011a1a7423 */ /* 0x080fe20000004069 */
[----:B------:R-:W-:Y:S01]  /*6b20*/  FFMA R60, R92, R60, R11 ;  /* 0x0000003c5c3c7223 */ /* 0x000fe2000000000b */
[----:B------:R-:W-:Y:S01]  /*6b30*/  FADD R24, R22, -12583039 ;  /* 0xcb40007f16187421 */ /* 0x000fe20000000000 */
[-C--:B------:R-:W-:Y:S01]  /*6b40*/  FFMA.RM R28, R28, R105.reuse, 12582913 ;  /* 0x4b4000011c1c7423 */ /* 0x080fe20000004069 */
[-C--:B------:R-:W-:Y:S01]  /*6b50*/  FFMA.SAT R34, -R61, R54.reuse, 0.5 ;  /* 0x3f0000003d227423 */ /* 0x080fe20000002136 */
[----:B------:R-:W-:Y:S01]  /*6b60*/  FADD R35, R26, -12583039 ;  /* 0xcb40007f1a237421 */ /* 0x000fe20000000000 */
[C---:B------:R-:W-:Y:S01]  /*6b70*/  FFMA R24, -R57.reuse, 1.4426950216293334961, -R24 ;  /* 0x3fb8aa3b39187823 */ /* 0x040fe20000000918 */
[-C--:B-1----:R-:W-:Y:S01]  /*6b80*/  FFMA.SAT R0, -R56, R54.reuse, 0.5 ;  /* 0x3f00000038007423 */ /* 0x082fe20000002136 */
[----:B------:R-:W-:Y:S01]  /*6b90*/  FFMA.SAT R32, -R60, R54, 0.5 ;  /* 0x3f0000003c207423 */ /* 0x000fe20000002136 */
[----:B------:R-:W-:Y:S01]  /*6ba0*/  FFMA R62, R92, R62, R15 ;  /* 0x0000003e5c3e7223 */ /* 0x000fe2000000000f */
[----:B------:R-:W-:Y:S01]  /*6bb0*/  FFMA R24, -R57, 1.925963033500011079e-08, R24 ;  /* 0x32a5706039187823 */ /* 0x000fe20000000118 */
[----:B------:R-:W-:Y:S01]  /*6bc0*/  FADD R30, R28, -12583039 ;  /* 0xcb40007f1c1e7421 */ /* 0x000fe20000000000 */
[----:B------:R-:W-:Y:S01]  /*6bd0*/  FFMA.RM R34, R34, R105, 12582913 ;  /* 0x4b40000122227423 */ /* 0x000fe20000004069 */
[----:B------:R-:W-:Y:S01]  /*6be0*/  FFMA R63, R92, R63, R21 ;  /* 0x0000003f5c3f7223 */ /* 0x000fe20000000015 */
[-C--:B------:R-:W-:Y:S01]  /*6bf0*/  FFMA.RM R0, R0, R105.reuse, 12582913 ;  /* 0x4b40000100007423 */ /* 0x080fe20000004069 */
[----:B------:R-:W-:Y:S01]  /*6c00*/  FFMA R37, -R58, 1.4426950216293334961, -R35 ;  /* 0x3fb8aa3b3a257823 */ /* 0x000fe20000000923 */
[-C--:B------:R-:W-:Y:S01]  /*6c10*/  FFMA.RM R32, R32, R105.reuse, 12582913 ;  /* 0x4b40000120207423 */ /* 0x080fe20000004069 */
[-C--:B------:R-:W-:Y:S01]  /*6c20*/  FFMA.SAT R36, -R62, R54.reuse, 0.5 ;  /* 0x3f0000003e247423 */ /* 0x080fe20000002136 */
[----:B------:R1:W-:Y:S01]  /*6c30*/  MUFU.EX2 R35, R24 ;  /* 0x0000001800237308 */ /* 0x0003e20000000800 */
[----:B------:R-:W-:Y:S01]  /*6c40*/  FFMA R30, -R59, 1.4426950216293334961, -R30 ;  /* 0x3fb8aa3b3b1e7823 */ /* 0x000fe2000000091e */
[----:B------:R-:W-:Y:S01]  /*6c50*/  FFMA.SAT R38, -R63, R54, 0.5 ;  /* 0x3f0000003f267423 */ /* 0x000fe20000002136 */
[----:B------:R-:W-:Y:S01]  /*6c60*/  FADD R3, R0, -12583039 ;  /* 0xcb40007f00037421 */ /* 0x000fe20000000000 */
[----:B------:R-:W-:Y:S01]  /*6c70*/  FADD R39, R32, -12583039 ;  /* 0xcb40007f20277421 */ /* 0x000fe20000000000 */
[-C--:B------:R-:W-:Y:S01]  /*6c80*/  FFMA.RM R36, R36, R105.reuse, 12582913 ;  /* 0x4b40000124247423 */ /* 0x080fe20000004069 */
[----:B------:R-:W-:Y:S01]  /*6c90*/  FFMA R64, R92, R64, R23 ;  /* 0x000000405c407223 */ /* 0x000fe20000000017 */
[----:B------:R-:W-:Y:S01]  /*6ca0*/  FFMA R30, -R59, 1.925963033500011079e-08, R30 ;  /* 0x32a570603b1e7823 */ /* 0x000fe2000000011e */
[----:B------:R-:W-:Y:S01]  /*6cb0*/  FFMA.RM R38, R38, R105, 12582913 ;  /* 0x4b40000126267423 */ /* 0x000fe20000004069 */
[----:B-1----:R-:W-:Y:S01]  /*6cc0*/  FADD R24, R34, -12583039 ;  /* 0xcb40007f22187421 */ /* 0x002fe20000000000 */
[----:B------:R-:W-:Y:S01]  /*6cd0*/  FFMA R3, -R56, 1.4426950216293334961, -R3 ;  /* 0x3fb8aa3b38037823 */ /* 0x000fe20000000903 */
[----:B------:R-:W-:Y:S01]  /*6ce0*/  FADD R43, R36, -12583039 ;  /* 0xcb40007f242b7421 */ /* 0x000fe20000000000 */
[----:B------:R-:W-:Y:S01]  /*6cf0*/  FFMA R41, -R60, 1.4426950216293334961, -R39 ;  /* 0x3fb8aa3b3c297823 */ /* 0x000fe20000000927 */
[C---:B------:R-:W-:Y:S01]  /*6d00*/  FFMA R24, -R61.reuse, 1.4426950216293334961, -R24 ;  /* 0x3fb8aa3b3d187823 */ /* 0x040fe20000000918 */
[----:B------:R-:W-:Y:S01]  /*6d10*/  FFMA.SAT R40, -R64, R54, 0.5 ;  /* 0x3f00000040287423 */ /* 0x000fe20000002136 */
[C---:B------:R-:W-:Y:S01]  /*6d20*/  FFMA R65, R92.reuse, R65, R25 ;  /* 0x000000415c417223 */ /* 0x040fe20000000019 */
[----:B------:R1:W-:Y:S01]  /*6d30*/  MUFU.EX2 R39, R30 ;  /* 0x0000001e00277308 */ /* 0x0003e20000000800 */
[----:B------:R-:W-:Y:S01]  /*6d40*/  FFMA R24, -R61, 1.925963033500011079e-08, R24 ;  /* 0x32a570603d187823 */ /* 0x000fe20000000118 */
[----:B------:R-:W-:Y:S01]  /*6d50*/  FFMA R66, R92, R66, R27 ;  /* 0x000000425c427223 */ /* 0x000fe2000000001b */
[----:B------:R-:W-:Y:S01]  /*6d60*/  FFMA R3, -R56, 1.925963033500011079e-08, R3 ;  /* 0x32a5706038037823 */ /* 0x000fe20000000103 */
[----:B------:R-:W-:Y:S01]  /*6d70*/  FFMA R45, -R62, 1.4426950216293334961, -R43 ;  /* 0x3fb8aa3b3e2d7823 */ /* 0x000fe2000000092b */
[-C--:B------:R-:W-:Y:S01]  /*6d80*/  FFMA.RM R40, R40, R105.reuse, 12582913 ;  /* 0x4b40000128287423 */ /* 0x080fe20000004069 */
[----:B------:R-:W-:Y:S01]  /*6d90*/  FFMA.SAT R42, -R65, R54, 0.5 ;  /* 0x3f000000412a7423 */ /* 0x000fe20000002136 */
[----:B------:R-:W-:Y:S01]  /*6da0*/  FFMA R68, R92, R68, R29 ;  /* 0x000000445c447223 */ /* 0x000fe2000000001d */
[----:B------:R2:W-:Y:S01]  /*6db0*/  MUFU.EX2 R43, R24 ;  /* 0x00000018002b7308 */ /* 0x0005e20000000800 */
[----:B-1----:R-:W-:Y:S01]  /*6dc0*/  FADD R30, R38, -12583039 ;  /* 0xcb40007f261e7421 */ /* 0x002fe20000000000 */
[----:B------:R-:W-:Y:S01]  /*6dd0*/  FADD R47, R40, -12583039 ;  /* 0xcb40007f282f7421 */ /* 0x000fe20000000000 */
[----:B------:R-:W-:Y:S01]  /*6de0*/  FFMA.RM R42, R42, R105, 12582913 ;  /* 0x4b4000012a2a7423 */ /* 0x000fe20000004069 */
[C---:B------:R-:W-:Y:S01]  /*6df0*/  FFMA R70, R92.reuse, R70, R31 ;  /* 0x000000465c467223 */ /* 0x040fe2000000001f */
[C---:B------:R-:W-:Y:S01]  /*6e00*/  FFMA R30, -R63.reuse, 1.4426950216293334961, -R30 ;  /* 0x3fb8aa3b3f1e7823 */ /* 0x040fe2000000091e */
[C---:B------:R-:W-:Y:S01]  /*6e10*/  FFMA R67, R92.reuse, R67, R8 ;  /* 0x000000435c437223 */ /* 0x040fe20000000008 */
[----:B------:R-:W-:Y:S01]  /*6e20*/  FFMA R69, R92, R69, R10 ;  /* 0x000000455c457223 */ /* 0x000fe2000000000a */
[----:B------:R-:W1:Y:S01]  /*6e30*/  MUFU.EX2 R3, R3 ;  /* 0x0000000300037308 */ /* 0x000e620000000800 */
[-C--:B--2---:R-:W-:Y:S01]  /*6e40*/  FFMA.SAT R24, -R66, R54.reuse, 0.5 ;  /* 0x3f00000042187423 */ /* 0x084fe20000002136 */
[----:B------:R-:W-:Y:S01]  /*6e50*/  FFMA R30, -R63, 1.925963033500011079e-08, R30 ;  /* 0x32a570603f1e7823 */ /* 0x000fe2000000011e */
[----:B------:R-:W-:Y:S01]  /*6e60*/  FFMA R49, -R64, 1.4426950216293334961, -R47 ;  /* 0x3fb8aa3b40317823 */ /* 0x000fe2000000092f */
[----:B------:R-:W-:Y:S01]  /*6e70*/  FFMA R71, R92, R71, R12 ;  /* 0x000000475c477223 */ /* 0x000fe2000000000c */
[-C--:B------:R-:W-:Y:S01]  /*6e80*/  FFMA.RM R44, R24, R105.reuse, 12582913 ;  /* 0x4b400001182c7423 */ /* 0x080fe20000004069 */
[----:B------:R-:W-:Y:S01]  /*6e90*/  FADD R24, R42, -12583039 ;  /* 0xcb40007f2a187421 */ /* 0x000fe20000000000 */
[-C--:B------:R-:W-:Y:S01]  /*6ea0*/  FFMA.SAT R52, -R70, R54.reuse, 0.5 ;  /* 0x3f00000046347423 */ /* 0x080fe20000002136 */
[----:B------:R2:W-:Y:S01]  /*6eb0*/  MUFU.EX2 R47, R30 ;  /* 0x0000001e002f7308 */ /* 0x0005e20000000800 */
[----:B------:R-:W-:Y:S01]  /*6ec0*/  FADD R51, R44, -12583039 ;  /* 0xcb40007f2c337421 */ /* 0x000fe20000000000 */
[-C--:B------:R-:W-:Y:S01]  /*6ed0*/  FFMA.SAT R46, -R67, R54.reuse, 0.5 ;  /* 0x3f000000432e7423 */ /* 0x080fe20000002136 */
[----:B------:R-:W-:Y:S01]  /*6ee0*/  FFMA R24, -R65, 1.4426950216293334961, -R24 ;  /* 0x3fb8aa3b41187823 */ /* 0x000fe20000000918 */
[-C--:B------:R-:W-:Y:S01]  /*6ef0*/  FFMA.SAT R50, -R69, R54.reuse, 0.5 ;  /* 0x3f00000045327423 */ /* 0x080fe20000002136 */
[----:B------:R-:W-:Y:S01]  /*6f00*/  FFMA R51, -R66, 1.4426950216293334961, -R51 ;  /* 0x3fb8aa3b42337823 */ /* 0x000fe20000000933 */
[-C--:B------:R-:W-:Y:S01]  /*6f10*/  FFMA.RM R52, R52, R105.reuse, 12582913 ;  /* 0x4b40000134347423 */ /* 0x080fe20000004069 */
[----:B------:R-:W-:Y:S01]  /*6f20*/  FFMA R24, -R65, 1.925963033500011079e-08, R24 ;  /* 0x32a5706041187823 */ /* 0x000fe20000000118 */
[-C--:B------:R-:W-:Y:S01]  /*6f30*/  FFMA.RM R46, R46, R105.reuse, 12582913 ;  /* 0x4b4000012e2e7423 */ /* 0x080fe20000004069 */
[-C--:B--2---:R-:W-:Y:S01]  /*6f40*/  FFMA.SAT R30, -R68, R54.reuse, 0.5 ;  /* 0x3f000000441e7423 */ /* 0x084fe20000002136 */
[----:B------:R-:W-:Y:S01]  /*6f50*/  FFMA.SAT R54, -R71, R54, 0.5 ;  /* 0x3f00000047367423 */ /* 0x000fe20000002136 */
[----:B------:R-:W-:Y:S01]  /*6f60*/  FFMA.RM R50, R50, R105, 12582913 ;  /* 0x4b40000132327423 */ /* 0x000fe20000004069 */
[----:B------:R-:W-:-:S02]  /*6f70*/  IMAD.SHL.U32 R0, R0, 0x800000, RZ ;  /* 0x0080000000007824 */ /* 0x000fc400078e00ff */
[-C--:B------:R-:W-:Y:S01]  /*6f80*/  FFMA.RM R30, R30, R105.reuse, 12582913 ;  /* 0x4b4000011e1e7423 */ /* 0x080fe20000004069 */
[----:B------:R-:W-:Y:S01]  /*6f90*/  FFMA.RM R54, R54, R105, 12582913 ;  /* 0x4b40000136367423 */ /* 0x000fe20000004069 */
[----:B------:R-:W-:Y:S01]  /*6fa0*/  FFMA R66, -R66, 1.925963033500011079e-08, R51 ;  /* 0x32a5706042427823 */ /* 0x000fe20000000133 */
[----:B------:R-:W-:Y:S01]  /*6fb0*/  FADD R59, R52, -12583039 ;  /* 0xcb40007f343b7421 */ /* 0x000fe20000000000 */
[----:B------:R-:W-:Y:S01]  /*6fc0*/  FADD R55, R30, -12583039 ;  /* 0xcb40007f1e377421 */ /* 0x000fe20000000000 */
[----:B------:R2:W-:Y:S01]  /*6fd0*/  MUFU.EX2 R51, R24 ;  /* 0x0000001800337308 */ /* 0x0005e20000000800 */
[----:B------:R-:W-:Y:S01]  /*6fe0*/  FADD R48, R46, -12583039 ;  /* 0xcb40007f2e307421 */ /* 0x000fe20000000000 */
[----:B------:R-:W-:Y:S01]  /*6ff0*/  FADD R56, R54, -12583039 ;  /* 0xcb40007f36387421 */ /* 0x000fe20000000000 */
[----:B-1----:R-:W-:Y:S01]  /*7000*/  FFMA R61, R0, R3, 1 ;  /* 0x3f800000003d7423 */ /* 0x002fe20000000003 */
[----:B------:R-:W-:Y:S01]  /*7010*/  FFMA R57, -R68, 1.4426950216293334961, -R55 ;  /* 0x3fb8aa3b44397823 */ /* 0x000fe20000000937 */
[----:B------:R-:W-:Y:S01]  /*7020*/  FFMA R59, -R70, 1.4426950216293334961, -R59 ;  /* 0x3fb8aa3b463b7823 */ /* 0x000fe2000000093b */
[----:B------:R-:W-:Y:S01]  /*7030*/  FFMA R48, -R67, 1.4426950216293334961, -R48 ;  /* 0x3fb8aa3b43307823 */ /* 0x000fe20000000930 */
[----:B------:R-:W-:Y:S01]  /*7040*/  FFMA R56, -R71, 1.4426950216293334961, -R56 ;  /* 0x3fb8aa3b47387823 */ /* 0x000fe20000000938 */
[----:B------:R-:W-:Y:S01]  /*7050*/  FFMA R37, -R58, 1.925963033500011079e-08, R37 ;  /* 0x32a570603a257823 */ /* 0x000fe20000000125 */
[----:B--2---:R-:W-:Y:S01]  /*7060*/  FADD R24, R50, -12583039 ;  /* 0xcb40007f32187421 */ /* 0x004fe20000000000 */
[----:B------:R-:W-:Y:S01]  /*7070*/  FFMA R41, -R60, 1.925963033500011079e-08, R41 ;  /* 0x32a570603c297823 */ /* 0x000fe20000000129 */
[----:B------:R-:W-:-:S02]  /*7080*/  VIADD R0, R61, 0x1800000 ;  /* 0x018000003d007836 */ /* 0x000fc40000000000 */
[----:B------:R-:W-:Y:S01]  /*7090*/  FFMA R45, -R62, 1.925963033500011079e-08, R45 ;  /* 0x32a570603e2d7823 */ /* 0x000fe2000000012d */
[----:B------:R-:W-:Y:S01]  /*70a0*/  FFMA R24, -R69, 1.4426950216293334961, -R24 ;  /* 0x3fb8aa3b45187823 */ /* 0x000fe20000000918 */
[----:B------:R-:W-:Y:S01]  /*70b0*/  FFMA R49, -R64, 1.925963033500011079e-08, R49 ;  /* 0x32a5706040317823 */ /* 0x000fe20000000131 */
[----:B------:R-:W-:Y:S01]  /*70c0*/  FFMA R57, -R68, 1.925963033500011079e-08, R57 ;  /* 0x32a5706044397823 */ /* 0x000fe20000000139 */
[----:B------:R-:W-:Y:S01]  /*70d0*/  FFMA R59, -R70, 1.925963033500011079e-08, R59 ;  /* 0x32a57060463b7823 */ /* 0x000fe2000000013b */
[----:B------:R-:W-:Y:S01]  /*70e0*/  SHF.L.U32 R22, R22, 0x17, RZ ;  /* 0x0000001716167819 */ /* 0x000fe200000006ff */
[----:B------:R-:W-:Y:S01]  /*70f0*/  FFMA R48, -R67, 1.925963033500011079e-08, R48 ;  /* 0x32a5706043307823 */ /* 0x000fe20000000130 */
[----:B------:R-:W-:Y:S01]  /*7100*/  FFMA R24, -R69, 1.925963033500011079e-08, R24 ;  /* 0x32a5706045187823 */ /* 0x000fe20000000118 */
[----:B------:R-:W-:Y:S01]  /*7110*/  FFMA R56, -R71, 1.925963033500011079e-08, R56 ;  /* 0x32a5706047387823 */ /* 0x000fe20000000138 */
[----:B------:R-:W-:Y:S01]  /*7120*/  LOP3.LUT R0, R0, 0x7f800000, RZ, 0xc0, !PT ;  /* 0x7f80000000007812 */ /* 0x000fe200078ec0ff */
[----:B------:R-:W1:Y:S01]  /*7130*/  MUFU.EX2 R37, R37 ;  /* 0x0000002500257308 */ /* 0x000e620000000800 */
[----:B------:R-:W-:Y:S01]  /*7140*/  FFMA R22, R22, R35, 1 ;  /* 0x3f80000016167423 */ /* 0x000fe20000000023 */
[----:B------:R-:W-:Y:S01]  /*7150*/  IMAD.SHL.U32 R26, R26, 0x800000, RZ ;  /* 0x008000001a1a7824 */ /* 0x000fe200078e00ff */
[----:B------:R-:W-:Y:S01]  /*7160*/  ISETP.GT.U32.AND P2, PT, R0, 0x1ffffff, PT ;  /* 0x01ffffff0000780c */ /* 0x000fe20003f44070 */
[----:B------:R-:W-:Y:S01]  /*7170*/  IMAD.SHL.U32 R32, R32, 0x800000, RZ ;  /* 0x0080000020207824 */ /* 0x000fe200078e00ff */
[----:B------:R-:W-:Y:S01]  /*7180*/  SHF.L.U32 R28, R28, 0x17, RZ ;  /* 0x000000171c1c7819 */ /* 0x000fe200000006ff */
[----:B------:R-:W-:Y:S01]  /*7190*/  IMAD.SHL.U32 R36, R36, 0x800000, RZ ;  /* 0x0080000024247824 */ /* 0x000fe200078e00ff */
[----:B------:R-:W-:Y:S01]  /*71a0*/  SHF.L.U32 R34, R34, 0x17, RZ ;  /* 0x0000001722227819 */ /* 0x000fe200000006ff */
[----:B------:R-:W2:Y:S01]  /*71b0*/  MUFU.EX2 R41, R41 ;  /* 0x0000002900297308 */ /* 0x000ea20000000800 */
[----:B------:R-:W-:Y:S01]  /*71c0*/  SHF.L.U32 R38, R38, 0x17, RZ ;  /* 0x0000001726267819 */ /* 0x000fe200000006ff */
[----:B------:R-:W-:Y:S01]  /*71d0*/  IMAD.SHL.U32 R40, R40, 0x800000, RZ ;  /* 0x0080000028287824 */ /* 0x000fe200078e00ff */
[----:B------:R-:W-:Y:S01]  /*71e0*/  SHF.L.U32 R42, R42, 0x17, RZ ;  /* 0x000000172a2a7819 */ /* 0x000fe200000006ff */
[----:B------:R-:W-:Y:S01]  /*71f0*/  IMAD.SHL.U32 R46, R46, 0x800000, RZ ;  /* 0x008000002e2e7824 */ /* 0x000fe200078e00ff */
[----:B------:R-:W-:Y:S01]  /*7200*/  SHF.L.U32 R44, R44, 0x17, RZ ;  /* 0x000000172c2c7819 */ /* 0x000fe200000006ff */
[----:B------:R-:W-:Y:S01]  /*7210*/  IMAD.SHL.U32 R50, R50, 0x800000, RZ ;  /* 0x0080000032327824 */ /* 0x000fe200078e00ff */
[----:B------:R-:W-:Y:S01]  /*7220*/  SHF.L.U32 R30, R30, 0x17, RZ ;  /* 0x000000171e1e7819 */ /* 0x000fe200000006ff */
[----:B------:R-:W3:Y:S01]  /*7230*/  MUFU.EX2 R45, R45 ;  /* 0x0000002d002d7308 */ /* 0x000ee20000000800 */
[----:B------:R-:W-:Y:S01]  /*7240*/  SHF.L.U32 R52, R52, 0x17, RZ ;  /* 0x0000001734347819 */ /* 0x000fe200000006ff */
[----:B------:R-:W-:Y:S01]  /*7250*/  IMAD.SHL.U32 R54, R54, 0x800000, RZ ;  /* 0x0080000036367824 */ /* 0x000fe200078e00ff */
[----:B------:R-:W-:Y:S01]  /*7260*/  BSSY B1, `(.L_x_173) ;  /* 0x0000020000017945 */ /* 0x000fe20003800000 */
[----:B-1----:R-:W-:Y:S01]  /*7270*/  FFMA R63, R26, R37, 1 ;  /* 0x3f8000001a3f7423 */ /* 0x002fe20000000025 */
[----:B------:R-:W-:Y:S01]  /*7280*/  FFMA R28, R28, R39, 1 ;  /* 0x3f8000001c1c7423 */ /* 0x000fe20000000027 */
[----:B------:R-:W-:Y:S01]  /*7290*/  FFMA R26, R34, R43, 1 ;  /* 0x3f800000221a7423 */ /* 0x000fe2000000002b */
[----:B------:R-:W-:Y:S01]  /*72a0*/  FFMA R42, R42, R51, 1 ;  /* 0x3f8000002a2a7423 */ /* 0x000fe20000000033 */
[----:B------:R-:W1:Y:S01]  /*72b0*/  MUFU.EX2 R49, R49 ;  /* 0x0000003100317308 */ /* 0x000e620000000800 */
[----:B--2---:R-:W-:Y:S01]  /*72c0*/  FFMA R41, R32, R41, 1 ;  /* 0x3f80000020297423 */ /* 0x004fe20000000029 */
[----:B------:R-:W-:-:S06]  /*72d0*/  FFMA R32, R38, R47, 1 ;  /* 0x3f80000026207423 */ /* 0x000fcc000000002f */
[----:B------:R-:W2:Y:S01]  /*72e0*/  MUFU.EX2 R53, R66 ;  /* 0x0000004200357308 */ /* 0x000ea20000000800 */
[----:B---3--:R-:W-:-:S07]  /*72f0*/  FFMA R45, R36, R45, 1 ;  /* 0x3f800000242d7423 */ /* 0x008fce000000002d */
[----:B------:R-:W3:Y:S01]  /*7300*/  MUFU.EX2 R55, R48 ;  /* 0x0000003000377308 */ /* 0x000ee20000000800 */
[----:B-1----:R-:W-:-:S07]  /*7310*/  FFMA R49, R40, R49, 1 ;  /* 0x3f80000028317423 */ /* 0x002fce0000000031 */
[----:B------:R-:W1:Y:S01]  /*7320*/  MUFU.EX2 R57, R57 ;  /* 0x0000003900397308 */ /* 0x000e620000000800 */
[----:B--2---:R-:W-:-:S07]  /*7330*/  FFMA R53, R44, R53, 1 ;  /* 0x3f8000002c357423 */ /* 0x004fce0000000035 */
[----:B------:R-:W2:Y:S01]  /*7340*/  MUFU.EX2 R3, R24 ;  /* 0x0000001800037308 */ /* 0x000ea20000000800 */
[----:B---3--:R-:W-:-:S07]  /*7350*/  FFMA R46, R46, R55, 1 ;  /* 0x3f8000002e2e7423 */ /* 0x008fce0000000037 */
[----:B------:R-:W3:Y:S01]  /*7360*/  MUFU.EX2 R59, R59 ;  /* 0x0000003b003b7308 */ /* 0x000ee20000000800 */
[----:B-1----:R-:W-:-:S07]  /*7370*/  FFMA R57, R30, R57, 1 ;  /* 0x3f8000001e397423 */ /* 0x002fce0000000039 */
[----:B------:R-:W1:Y:S01]  /*7380*/  MUFU.EX2 R35, R56 ;  /* 0x0000003800237308 */ /* 0x000e620000000800 */
[----:B--2---:R-:W-:Y:S01]  /*7390*/  FFMA R50, R50, R3, 1 ;  /* 0x3f80000032327423 */ /* 0x004fe20000000003 */
[----:B---3--:R-:W-:Y:S01]  /*73a0*/  FFMA R59, R52, R59, 1 ;  /* 0x3f800000343b7423 */ /* 0x008fe2000000003b */
[----:B-1----:R-:W-:Y:S01]  /*73b0*/  FFMA R54, R54, R35, 1 ;  /* 0x3f80000036367423 */ /* 0x002fe20000000023 */
[----:B------:R-:W-:Y:S06]  /*73c0*/  @P2 BRA `(.L_x_174) ;  /* 0x0000000000142947 */ /* 0x000fec0003800000 */
[----:B------:R-:W-:Y:S02]  /*73d0*/  MOV R0, R61 ;  /* 0x0000003d00007202 */ /* 0x000fe40000000f00 */
[----:B------:R-:W-:-:S07]  /*73e0*/  MOV R34, 0x7400 ;  /* 0x0000740000227802 */ /* 0x000fce0000000f00 */
[----:B------:R-:W-:Y:S05]  /*73f0*/  CALL.REL.NOINC `($__internal_0_$__cuda_sm20_rcp_rn_f32_slowpath) ;  /* 0x00000068001c7944 */ /* 0x000fea0003c00000 */
[----:B------:R-:W-:Y:S01]  /*7400*/  IMAD.MOV.U32 R36, RZ, RZ, R3 ;  /* 0x000000ffff247224 */ /* 0x000fe200078e0003 */
[----:B------:R-:W-:Y:S06]  /*7410*/  BRA `(.L_x_175) ;  /* 0x0000000000107947 */ /* 0x000fec0003800000 */
.L_x_174:
[----:B------:R-:W1:Y:S02]  /*7420*/  MUFU.RCP R36, R61 ;  /* 0x0000003d00247308 */ /* 0x000e640000001000 */
[----:B-1----:R-:W-:-:S04]  /*7430*/  FFMA R0, R61, R36, -1 ;  /* 0xbf8000003d007423 */ /* 0x002fc80000000024 */
[----:B------:R-:W-:-:S04]  /*7440*/  FADD.FTZ R3, -R0, -RZ ;  /* 0x800000ff00037221 */ /* 0x000fc80000010100 */
[----:B------:R-:W-:-:S07]  /*7450*/  FFMA R36, R36, R3, R36 ;  /* 0x0000000324247223 */ /* 0x000fce0000000024 */
.L_x_175:
[----:B------:R-:W-:Y:S05]  /*7460*/  BSYNC B1 ;  /* 0x0000000000017941 */ /* 0x000fea0003800000 */
.L_x_173:
        /* <DEDUP_REMOVED lines=10> */
.L_x_177:
[----:B------:R-:W1:Y:S02]  /*7510*/  MUFU.RCP R37, R22 ;  /* 0x0000001600257308 */ /* 0x000e640000001000 */
[----:B-1----:R-:W-:-:S04]  /*7520*/  FFMA R0, R22, R37, -1 ;  /* 0xbf80000016007423 */ /* 0x002fc80000000025 */
[----:B------:R-:W-:-:S04]  /*7530*/  FADD.FTZ R0, -R0, -RZ ;  /* 0x800000ff00007221 */ /* 0x000fc80000010100 */
[----:B------:R-:W-:-:S07]  /*7540*/  FFMA R37, R37, R0, R37 ;  /* 0x0000000025257223 */ /* 0x000fce0000000025 */
.L_x_178:
[----:B------:R-:W-:Y:S05]  /*7550*/  BSYNC B1 ;  /* 0x0000000000017941 */ /* 0x000fea0003800000 */
.L_x_176:
        /* <DEDUP_REMOVED lines=10> */
.L_x_180:
[----:B------:R-:W1:Y:S02]  /*7600*/  MUFU.RCP R22, R63 ;  /* 0x0000003f00167308 */ /* 0x000e640000001000 */
[----:B-1----:R-:W-:-:S04]  /*7610*/  FFMA R0, R63, R22, -1 ;  /* 0xbf8000003f007423 */ /* 0x002fc80000000016 */
[----:B------:R-:W-:-:S04]  /*7620*/  FADD.FTZ R3, -R0, -RZ ;  /* 0x800000ff00037221 */ /* 0x000fc80000010100 */
[----:B------:R-:W-:-:S07]  /*7630*/  FFMA R22, R22, R3, R22 ;  /* 0x0000000316167223 */ /* 0x000fce0000000016 */
.L_x_181:
[----:B------:R-:W-:Y:S05]  /*7640*/  BSYNC B1 ;  /* 0x0000000000017941 */ /* 0x000fea0003800000 */
.L_x_179:
        /* <DEDUP_REMOVED lines=10> */
.L_x_183:
[----:B------:R-:W1:Y:S02]  /*76f0*/  MUFU.RCP R39, R28 ;  /* 0x0000001c00277308 */ /* 0x000e640000001000 */
[----:B-1----:R-:W-:-:S04]  /*7700*/  FFMA R0, R28, R39, -1 ;  /* 0xbf8000001c007423 */ /* 0x002fc80000000027 */
[----:B------:R-:W-:-:S04]  /*7710*/  FADD.FTZ R0, -R0, -RZ ;  /* 0x800000ff00007221 */ /* 0x000fc80000010100 */
[----:B------:R-:W-:-:S07]  /*7720*/  FFMA R39, R39, R0, R39 ;  /* 0x0000000027277223 */ /* 0x000fce0000000027 */
.L_x_184:
[----:B------:R-:W-:Y:S05]  /*7730*/  BSYNC B1 ;  /* 0x0000000000017941 */ /* 0x000fea0003800000 */
.L_x_182:
        /* <DEDUP_REMOVED lines=10> */
.L_x_186:
[----:B------:R-:W1:Y:S02]  /*77e0*/  MUFU.RCP R38, R41 ;  /* 0x0000002900267308 */ /* 0x000e640000001000 */
[----:B-1----:R-:W-:-:S04]  /*77f0*/  FFMA R0, R41, R38, -1 ;  /* 0xbf80000029007423 */ /* 0x002fc80000000026 */
[----:B------:R-:W-:-:S04]  /*7800*/  FADD.FTZ R3, -R0, -RZ ;  /* 0x800000ff00037221 */ /* 0x000fc80000010100 */
[----:B------:R-:W-:-:S07]  /*7810*/  FFMA R38, R38, R3, R38 ;  /* 0x0000000326267223 */ /* 0x000fce0000000026 */
.L_x_187:
[----:B------:R-:W-:Y:S05]  /*7820*/  BSYNC B1 ;  /* 0x0000000000017941 */ /* 0x000fea0003800000 */
.L_x_185:
        /* <DEDUP_REMOVED lines=10> */
.L_x_189:
[----:B------:R-:W1:Y:S02]  /*78d0*/  MUFU.RCP R41, R26 ;  /* 0x0000001a00297308 */ /* 0x000e640000001000 */
[----:B-1----:R-:W-:-:S04]  /*78e0*/  FFMA R0, R26, R41, -1 ;  /* 0xbf8000001a007423 */ /* 0x002fc80000000029 */
[----:B------:R-:W-:-:S04]  /*78f0*/  FADD.FTZ R0, -R0, -RZ ;  /* 0x800000ff00007221 */ /* 0x000fc80000010100 */
[----:B------:R-:W-:-:S07]  /*7900*/  FFMA R41, R41, R0, R41 ;  /* 0x0000000029297223 */ /* 0x000fce0000000029 */
.L_x_190:
[----:B------:R-:W-:Y:S05]  /*7910*/  BSYNC B1 ;  /* 0x0000000000017941 */ /* 0x000fea0003800000 */
.L_x_188:
        /* <DEDUP_REMOVED lines=10> */
.L_x_192:
[----:B------:R-:W1:Y:S02]  /*79c0*/  MUFU.RCP R24, R45 ;  /* 0x0000002d00187308 */ /* 0x000e640000001000 */
[----:B-1----:R-:W-:-:S04]  /*79d0*/  FFMA R0, R45, R24, -1 ;  /* 0xbf8000002d007423 */ /* 0x002fc80000000018 */
[----:B------:R-:W-:-:S04]  /*79e0*/  FADD.FTZ R3, -R0, -RZ ;  /* 0x800000ff00037221 */ /* 0x000fc80000010100 */
[----:B------:R-:W-:-:S07]  /*79f0*/  FFMA R24, R24, R3, R24 ;  /* 0x0000000318187223 */ /* 0x000fce0000000018 */
.L_x_193:
[----:B------:R-:W-:Y:S05]  /*7a00*/  BSYNC B1 ;  /* 0x0000000000017941 */ /* 0x000fea0003800000 */
.L_x_191:
        /* <DEDUP_REMOVED lines=10> */
.L_x_195:
[----:B------:R-:W1:Y:S02]  /*7ab0*/  MUFU.RCP R43, R32 ;  /* 0x00000020002b7308 */ /* 0x000e640000001000 */
[----:B-1----:R-:W-:-:S04]  /*7ac0*/  FFMA R0, R32, R43, -1 ;  /* 0xbf80000020007423 */ /* 0x002fc8000000002b */
[----:B------:R-:W-:-:S04]  /*7ad0*/  FADD.FTZ R0, -R0, -RZ ;  /* 0x800000ff00007221 */ /* 0x000fc80000010100 */
[----:B------:R-:W-:-:S07]  /*7ae0*/  FFMA R43, R43, R0, R43 ;  /* 0x000000002b2b7223 */ /* 0x000fce000000002b */
.L_x_196:
[----:B------:R-:W-:Y:S05]  /*7af0*/  BSYNC B1 ;  /* 0x0000000000017941 */ /* 0x000fea0003800000 */
.L_x_194:
        /* <DEDUP_REMOVED lines=10> */
.L_x_198:
[----:B------:R-:W1:Y:S02]  /*7ba0*/  MUFU.RCP R26, R49 ;  /* 0x00000031001a7308 */ /* 0x000e640000001000 */
[----:B-1----:R-:W-:-:S04]  /*7bb0*/  FFMA R0, R49, R26, -1 ;  /* 0xbf80000031007423 */ /* 0x002fc8000000001a */
[----:B------:R-:W-:-:S04]  /*7bc0*/  FADD.FTZ R3, -R0, -RZ ;  /* 0x800000ff00037221 */ /* 0x000fc80000010100 */
[----:B------:R-:W-:-:S07]  /*7bd0*/  FFMA R26, R26, R3, R26 ;  /* 0x000000031a1a7223 */ /* 0x000fce000000001a */
.L_x_199:
[----:B------:R-:W-:Y:S05]  /*7be0*/  BSYNC B1 ;  /* 0x0000000000017941 */ /* 0x000fea0003800000 */
.L_x_197:
        /* <DEDUP_REMOVED lines=10> */
.L_x_201:
[----:B------:R-:W1:Y:S02]  /*7c90*/  MUFU.RCP R45, R42 ;  /* 0x0000002a002d7308 */ /* 0x000e640000001000 */
[----:B-1----:R-:W-:-:S04]  /*7ca0*/  FFMA R0, R42, R45, -1 ;  /* 0xbf8000002a007423 */ /* 0x002fc8000000002d */
[----:B------:R-:W-:-:S04]  /*7cb0*/  FADD.FTZ R0, -R0, -RZ ;  /* 0x800000ff00007221 */ /* 0x000fc80000010100 */
[----:B------:R-:W-:-:S07]  /*7cc0*/  FFMA R45, R45, R0, R45 ;  /* 0x000000002d2d7223 */ /* 0x000fce000000002d */
.L_x_202:
[----:B------:R-:W-:Y:S05]  /*7cd0*/  BSYNC B1 ;  /* 0x0000000000017941 */ /* 0x000fea0003800000 */
.L_x_200:
        /* <DEDUP_REMOVED lines=10> */
.L_x_204:
[----:B------:R-:W1:Y:S02]  /*7d80*/  MUFU.RCP R28, R53 ;  /* 0x00000035001c7308 */ /* 0x000e640000001000 */
[----:B-1----:R-:W-:-:S04]  /*7d90*/  FFMA R0, R53, R28, -1 ;  /* 0xbf80000035007423 */ /* 0x002fc8000000001c */
[----:B------:R-:W-:-:S04]  /*7da0*/  FADD.FTZ R3, -R0, -RZ ;  /* 0x800000ff00037221 */ /* 0x000fc80000010100 */
[----:B------:R-:W-:-:S07]  /*7db0*/  FFMA R28, R28, R3, R28 ;  /* 0x000000031c1c7223 */ /* 0x000fce000000001c */
.L_x_205:
[----:B------:R-:W-:Y:S05]  /*7dc0*/  BSYNC B1 ;  /* 0x0000000000017941 */ /* 0x000fea0003800000 */
.L_x_203:
        /* <DEDUP_REMOVED lines=10> */
.L_x_207:
[----:B------:R-:W1:Y:S02]  /*7e70*/  MUFU.RCP R47, R46 ;  /* 0x0000002e002f7308 */ /* 0x000e640000001000 */
[----:B-1----:R-:W-:-:S04]  /*7e80*/  FFMA R0, R46, R47, -1 ;  /* 0xbf8000002e007423 */ /* 0x002fc8000000002f */
[----:B------:R-:W-:-:S04]  /*7e90*/  FADD.FTZ R0, -R0, -RZ ;  /* 0x800000ff00007221 */ /* 0x000fc80000010100 */
[----:B------:R-:W-:-:S07]  /*7ea0*/  FFMA R47, R47, R0, R47 ;  /* 0x000000002f2f7223 */ /* 0x000fce000000002f */
.L_x_208:
[----:B------:R-:W-:Y:S05]  /*7eb0*/  BSYNC B1 ;  /* 0x0000000000017941 */ /* 0x000fea0003800000 */
.L_x_206:
        /* <DEDUP_REMOVED lines=10> */
.L_x_210:
[----:B------:R-:W1:Y:S02]  /*7f60*/  MUFU.RCP R30, R57 ;  /* 0x00000039001e7308 */ /* 0x000e640000001000 */
[----:B-1----:R-:W-:-:S04]  /*7f70*/  FFMA R0, R57, R30, -1 ;  /* 0xbf80000039007423 */ /* 0x002fc8000000001e */
[----:B------:R-:W-:-:S04]  /*7f80*/  FADD.FTZ R3, -R0, -RZ ;  /* 0x800000ff00037221 */ /* 0x000fc80000010100 */
[----:B------:R-:W-:-:S07]  /*7f90*/  FFMA R30, R30, R3, R30 ;  /* 0x000000031e1e7223 */ /* 0x000fce000000001e */
.L_x_211:
[----:B------:R-:W-:Y:S05]  /*7fa0*/  BSYNC B1 ;  /* 0x0000000000017941 */ /* 0x000fea0003800000 */
.L_x_209:
[----:B------:R-:W-:Y:S01]  /*7fb0*/  IADD3 R0, R50, 0x1800000, RZ ;  /* 0x0180000032007810 */ /* 0x000fe20007ffe0ff */
[----:B------:R-:W-:Y:S03]  /*7fc0*/  BSSY B1, `(.L_x_212) ;  /* 0x000000d000017945 */ /* 0x000fe60003800000 */
        /* <DEDUP_REMOVED lines=8> */
.L_x_213:
[----:B------:R-:W1:Y:S02]  /*8050*/  MUFU.RCP R49, R50 ;  /* 0x0000003200317308 */ /* 0x000e640000001000 */
[----:B-1----:R-:W-:-:S04]  /*8060*/  FFMA R0, R50, R49, -1 ;  /* 0xbf80000032007423 */ /* 0x002fc80000000031 */
[----:B------:R-:W-:-:S04]  /*8070*/  FADD.FTZ R0, -R0, -RZ ;  /* 0x800000ff00007221 */ /* 0x000fc80000010100 */
[----:B------:R-:W-:-:S07]  /*8080*/  FFMA R49, R49, R0, R49 ;  /* 0x0000000031317223 */ /* 0x000fce0000000031 */
.L_x_214:
[----:B------:R-:W-:Y:S05]  /*8090*/  BSYNC B1 ;  /* 0x0000000000017941 */ /* 0x000fea0003800000 */
.L_x_212:
        /* <DEDUP_REMOVED lines=10> */
.L_x_216:
[----:B------:R-:W1:Y:S02]  /*8140*/  MUFU.RCP R32, R59 ;  /* 0x0000003b00207308 */ /* 0x000e640000001000 */
[----:B-1----:R-:W-:-:S04]  /*8150*/  FFMA R0, R59, R32, -1 ;  /* 0xbf8000003b007423 */ /* 0x002fc80000000020 */
[----:B------:R-:W-:-:S04]  /*8160*/  FADD.FTZ R3, -R0, -RZ ;  /* 0x800000ff00037221 */ /* 0x000fc80000010100 */
[----:B------:R-:W-:-:S07]  /*8170*/  FFMA R32, R32, R3, R32 ;  /* 0x0000000320207223 */ /* 0x000fce0000000020 */
.L_x_217:
[----:B------:R-:W-:Y:S05]  /*8180*/  BSYNC B1 ;  /* 0x0000000000017941 */ /* 0x000fea0003800000 */
.L_x_215:
[----:B------:R-:W-:-:S04]  /*8190*/  IADD3 R0, R54, 0x1800000, RZ ;  /* 0x0180000036007810 */ /* 0x000fc80007ffe0ff */
[----:B------:R-:W-:-:S04]  /*81a0*/  LOP3.LUT R0, R0, 0x7f800000, RZ, 0xc0, !PT ;  /* 0x7f80000000007812 */ /* 0x000fc800078ec0ff */
[----:B------:R-:W-:-:S13]  /*81b0*/  ISETP.GT.U32.AND P2, PT, R0, 0x1ffffff, PT ;  /* 0x01ffffff0000780c */ /* 0x000fda0003f44070 */
[----:B------:R-:W-:Y:S05]  /*81c0*/  @P2 BRA `(.L_x_218) ;  /* 0x0000000000102947 */ /* 0x000fea0003800000 */
[----:B------:R-:W-:Y:S02]  /*81d0*/  MOV R0, R54 ;  /* 0x0000003600007202 */ /* 0x000fe40000000f00 */
[----:B------:R-:W-:-:S07]  /*81e0*/  MOV R34, 0x8200 ;  /* 0x0000820000227802 */ /* 0x000fce0000000f00 */
[----:B------:R-:W-:Y:S05]  /*81f0*/  CALL.REL.NOINC `($__internal_0_$__cuda_sm20_rcp_rn_f32_slowpath) ;  /* 0x00000058009c7944 */ /* 0x000fea0003c00000 */
[----:B------:R-:W-:Y:S05]  /*8200*/  BRA `(.L_x_219) ;  /* 0x0000000000107947 */ /* 0x000fea0003800000 */
.L_x_218:
[----:B------:R-:W1:Y:S02]  /*8210*/  MUFU.RCP R3, R54 ;  /* 0x0000003600037308 */ /* 0x000e640000001000 */
[----:B-1----:R-:W-:-:S04]  /*8220*/  FFMA R0, R54, R3, -1 ;  /* 0xbf80000036007423 */ /* 0x002fc80000000003 */
[----:B------:R-:W-:-:S04]  /*8230*/  FADD.FTZ R0, -R0, -RZ ;  /* 0x800000ff00007221 */ /* 0x000fc80000010100 */
[----:B------:R-:W-:-:S07]  /*8240*/  FFMA R3, R3, R0, R3 ;  /* 0x0000000003037223 */ /* 0x000fce0000000003 */
.L_x_219:
[----:B------:R-:W-:Y:S01]  /*8250*/  F2FP.BF16.F32.PACK_AB R36, R37, R36 ;  /* 0x000000242524723e */ /* 0x000fe200000010ff */
[----:B------:R-:W-:Y:S01]  /*8260*/  IMAD R0, R97, 0x2, R14 ;  /* 0x0000000261007824 */ /* 0x000fe200078e020e */
[----:B------:R-:W-:Y:S01]  /*8270*/  F2FP.BF16.F32.PACK_AB R37, R39, R22 ;  /* 0x000000162725723e */ /* 0x000fe200000010ff */
[----:B------:R-:W-:Y:S05]  /*8280*/  WARPSYNC.ALL ;  /* 0x0000000000007948 */ /* 0x000fea0003800000 */
[----:B------:R-:W-:Y:S01]  /*8290*/  F2FP.BF16.F32.PACK_AB R38, R41, R38 ;  /* 0x000000262926723e */ /* 0x000fe200000010ff */
[----:B------:R-:W-:Y:S01]  /*82a0*/  BSSY B0, `(.L_x_220) ;  /* 0x0000019000007945 */ /* 0x000fe20003800000 */
[----:B------:R-:W-:-:S02]  /*82b0*/  F2FP.BF16.F32.PACK_AB R39, R43, R24 ;  /* 0x000000182b27723e */ /* 0x000fc400000010ff */
[----:B------:R-:W-:Y:S02]  /*82c0*/  F2FP.BF16.F32.PACK_AB R40, R45, R26 ;  /* 0x0000001a2d28723e */ /* 0x000fe400000010ff */
[----:B------:R-:W-:Y:S01]  /*82d0*/  F2FP.BF16.F32.PACK_AB R41, R47, R28 ;  /* 0x0000001c2f29723e */ /* 0x000fe200000010ff */
[----:B------:R1:W-:Y:S01]  /*82e0*/  STSM.16.M88.4 [R14+0x4200], R36 ;  /* 0x004200240e007844 */ /* 0x0003e20000000200 */
[----:B------:R-:W-:Y:S02]  /*82f0*/  F2FP.BF16.F32.PACK_AB R42, R49, R30 ;  /* 0x0000001e312a723e */ /* 0x000fe400000010ff */
[----:B------:R-:W-:-:S05]  /*8300*/  F2FP.BF16.F32.PACK_AB R43, R3, R32 ;  /* 0x00000020032b723e */ /* 0x000fca00000010ff */
        /* <DEDUP_REMOVED lines=18> */
.L_x_221:
[----:B------:R-:W-:Y:S05]  /*8430*/  BSYNC B0 ;  /* 0x0000000000007941 */ /* 0x000fea0003800000 */
.L_x_220:
[----:B------:R-:W-:Y:S06]  /*8440*/  BAR.SYNC.DEFER_BLOCKING 0x1, 0x100 ;  /* 0x0044000000007b1d */ /* 0x000fec0000010000 */
[----:B------:R-:W-:Y:S04]  /*8450*/  BSSY B0, `(.L_x_222) ;  /* 0x0000009000007945 */ /* 0x000fe80003800000 */
[----:B------:R-:W-:Y:S05]  /*8460*/  @P0 BRA `(.L_x_223) ;  /* 0x00000000001c0947 */ /* 0x000fea0003800000 */
[----:B------:R-:W-:-:S13]  /*8470*/  ISETP.NE.AND P2, PT, R101, 0x3, PT ;  /* 0x000000036500780c */ /* 0x000fda0003f45270 */
[----:B------:R-:W-:Y:S05]  /*8480*/  @!P2 BRA `(.L_x_224) ;  /* 0x000000000004a947 */ /* 0x000fea0003800000 */
[----:B------:R-:W-:Y:S01]  /*8490*/  BPT.TRAP 0x1 ;  /* 0x000000040000795c */ /* 0x000fe20000300000 */
.L_x_224:
[----:B------:R-:W-:-:S04]  /*84a0*/  ULEA UR4, UR40, UR51, 0x3 ;  /* 0x0000003328047291 */ /* 0x000fc8000f8e183f */
[----:B------:R-:W-:-:S04]  /*84b0*/  UIADD3 UR4, UR4, 0x80, URZ ;  /* 0x0000008004047890 */ /* 0x000fc8000fffe03f */
[----:B------:R-:W-:-:S09]  /*84c0*/  UPRMT UR4, UR50, 0x654, UR4 ;  /* 0x0000065432047896 */ /* 0x000fd20008000004 */
[----:B------:R-:W-:Y:S03]  /*84d0*/  SYNCS.ARRIVE.TRANS64.RED.A1T0 RZ, [UR4], RZ ;  /* 0x000000ffffff79a7 */ /* 0x000fe60008100404 */
.L_x_223:
[----:B------:R-:W-:Y:S05]  /*84e0*/  BSYNC B0 ;  /* 0x0000000000007941 */ /* 0x000fea0003800000 */
.L_x_222:
[----:B------:R-:W-:Y:S01]  /*84f0*/  UIADD3 UR4, UR40, 0x1, URZ ;  /* 0x0000000128047890 */ /* 0x000fe2000fffe03f */
[----:B------:R-:W-:Y:S03]  /*8500*/  BSSY B0, `(.L_x_225) ;  /* 0x0000033000007945 */ /* 0x000fe60003800000 */
[----:B------:R-:W-:-:S04]  /*8510*/  UISETP.NE.AND UP0, UPT, UR4, 0x4, UPT ;  /* 0x000000040400788c */ /* 0x000fc8000bf05270 */
[----:B------:R-:W-:Y:S01]  /*8520*/  USEL UR40, UR4, URZ, UP0 ;  /* 0x0000003f04287287 */ /* 0x000fe20008000000 */
[----:B------:R-:W-:Y:S11]  /*8530*/  @P0 BRA `(.L_x_226) ;  /* 0x0000000000bc0947 */ /* 0x000ff60003800000 */
[----:B------:R-:W-:-:S13]  /*8540*/  ISETP.NE.AND P2, PT, R101, 0x3, PT ;  /* 0x000000036500780c */ /* 0x000fda0003f45270 */
[----:B------:R-:W-:Y:S05]  /*8550*/  @!P2 BRA `(.L_x_227) ;  /* 0x000000000004a947 */ /* 0x000fea0003800000 */
[----:B------:R-:W-:Y:S01]  /*8560*/  BPT.TRAP 0x1 ;  /* 0x000000040000795c */ /* 0x000fe20000300000 */
.L_x_227:
[----:B-1----:R-:W-:Y:S01]  /*8570*/  SHF.L.U32 R0, R20, 0x1f, RZ ;  /* 0x0000001f14007819 */ /* 0x002fe200000006ff */
[----:B------:R-:W-:Y:S01]  /*8580*/  BSSY B1, `(.L_x_228) ;  /* 0x0000004000017945 */ /* 0x000fe20003800000 */
[----:B------:R-:W-:-:S04]  /*8590*/  LEA R3, R4, UR51, 0x3 ;  /* 0x0000003304037c11 */ /* 0x000fc8000f8e18ff */
[----:B------:R-:W1:Y:S02]  /*85a0*/  SYNCS.PHASECHK.TRANS64.TRYWAIT P2, [R3+URZ+0x60], R0 ;  /* 0x00006000030075a7 */ /* 0x000e64000804017f */
[----:B-1----:R-:W-:Y:S05]  /*85b0*/  @!P2 BRA `(.L_x_229) ;  /* 0x00000050002ca947 */ /* 0x002fea0003800000 */
.L_x_363:
[----:B------:R-:W-:Y:S05]  /*85c0*/  BSYNC B1 ;  /* 0x0000000000017941 */ /* 0x000fea0003800000 */
.L_x_228:
[----:B------:R-:W-:Y:S05]  /*85d0*/  @P1 BRA `(.L_x_226) ;  /* 0x0000000000941947 */ /* 0x000fea0003800000 */
[----:B------:R-:W-:Y:S01]  /*85e0*/  LEA R4, R4, R33, 0xd ;  /* 0x0000002104047211 */ /* 0x000fe200078e68ff */
[----:B------:R-:W-:Y:S05]  /*85f0*/  WARPSYNC.ALL ;  /* 0x0000000000007948 */ /* 0x000fea0003800000 */
[----:B-1----:R-:W-:Y:S01]  /*8600*/  LEA R0, R97, R4, 0x1 ;  /* 0x0000000461007211 */ /* 0x002fe200078e08ff */
[----:B------:R-:W1:Y:S04]  /*8610*/  LDSM.16.M88.4 R8, [R4] ;  /* 0x000000000408783b */ /* 0x000e680000000200 */
[----:B------:R-:W2:Y:S01]  /*8620*/  LDSM.16.M88.4 R28, [R0] ;  /* 0x00000000001c783b */ /* 0x000ea20000000200 */
[----:B-1----:R-:W-:Y:S01]  /*8630*/  IMAD.U32 R6, R8, 0x10000, RZ ;  /* 0x0001000008067824 */ /* 0x002fe200078e00ff */
[----:B------:R-:W-:Y:S01]  /*8640*/  SHF.L.U32 R22, R10, 0x10, RZ ;  /* 0x000000100a167819 */ /* 0x000fe200000006ff */
[----:B------:R-:W-:Y:S01]  /*8650*/  IMAD.U32 R24, R11, 0x10000, RZ ;  /* 0x000100000b187824 */ /* 0x000fe200078e00ff */
[----:B------:R-:W-:Y:S01]  /*8660*/  LOP3.LUT R8, R8, 0xffff0000, RZ, 0xc0, !PT ;  /* 0xffff000008087812 */ /* 0x000fe200078ec0ff */
[----:B--2---:R-:W-:Y:S01]  /*8670*/  IMAD.U32 R34, R30, 0x10000, RZ ;  /* 0x000100001e227824 */ /* 0x004fe200078e00ff */
[----:B------:R-:W-:Y:S01]  /*8680*/  SHF.L.U32 R12, R9, 0x10, RZ ;  /* 0x00000010090c7819 */ /* 0x000fe200000006ff */
[C---:B------:R-:W-:Y:S01]  /*8690*/  FMUL R5, R91.reuse, R6 ;  /* 0x000000065b057220 */ /* 0x040fe20000400000 */
[----:B------:R-:W-:Y:S01]  /*86a0*/  LOP3.LUT R10, R10, 0xffff0000, RZ, 0xc0, !PT ;  /* 0xffff00000a0a7812 */ /* 0x000fe200078ec0ff */
[C---:B------:R-:W-:Y:S01]  /*86b0*/  FMUL R6, R91.reuse, R8 ;  /* 0x000000085b067220 */ /* 0x040fe20000400000 */
[C---:B------:R-:W-:Y:S01]  /*86c0*/  SHF.L.U32 R4, R28.reuse, 0x10, RZ ;  /* 0x000000101c047819 */ /* 0x040fe200000006ff */
[----:B------:R-:W-:Y:S01]  /*86d0*/  FMUL R7, R91, R12 ;  /* 0x0000000c5b077220 */ /* 0x000fe20000400000 */
[----:B------:R-:W-:Y:S01]  /*86e0*/  LOP3.LUT R20, R9, 0xffff0000, RZ, 0xc0, !PT ;  /* 0xffff000009147812 */ /* 0x000fe200078ec0ff */
        /* <DEDUP_REMOVED lines=19> */
[----:B------:R-:W-:-:S07]  /*8820*/  FMUL R12, R91, R38 ;  /* 0x000000265b0c7220 */ /* 0x000fce0000400000 */
.L_x_226:
[----:B------:R-:W-:Y:S05]  /*8830*/  BSYNC B0 ;  /* 0x0000000000007941 */ /* 0x000fea0003800000 */
.L_x_225:
[----:B-1----:R-:W-:Y:S01]  /*8840*/  MOV R40, 0x3bbb989d ;  /* 0x3bbb989d00287802 */ /* 0x002fe20000000f00 */
[C---:B------:R-:W-:Y:S01]  /*8850*/  FFMA R5, R92.reuse, R72, R5 ;  /* 0x000000485c057223 */ /* 0x040fe20000000005 */
[----:B------:R-:W-:Y:S02]  /*8860*/  IMAD.MOV.U32 R42, RZ, RZ, 0x437c0000 ;  /* 0x437c0000ff2a7424 */ /* 0x000fe400078e00ff */
[C---:B------:R-:W-:Y:S01]  /*8870*/  FFMA R6, R92.reuse, R73, R6 ;  /* 0x000000495c067223 */ /* 0x040fe20000000006 */
[C---:B------:R-:W-:Y:S01]  /*8880*/  FFMA R7, R92.reuse, R74, R7 ;  /* 0x0000004a5c077223 */ /* 0x040fe20000000007 */
[-C--:B------:R-:W-:Y:S01]  /*8890*/  FFMA.SAT R0, -R5, R40.reuse, 0.5 ;  /* 0x3f00000005007423 */ /* 0x080fe20000002128 */
[----:B------:R-:W-:Y:S01]  /*88a0*/  FFMA R9, R92, R75, R9 ;  /* 0x0000004b5c097223 */ /* 0x000fe20000000009 */
[-C--:B------:R-:W-:Y:S01]  /*88b0*/  FFMA.SAT R3, -R6, R40.reuse, 0.5 ;  /* 0x3f00000006037423 */ /* 0x080fe20000002128 */
[----:B------:R-:W-:Y:S01]  /*88c0*/  FFMA.SAT R22, -R7, R40, 0.5 ;  /* 0x3f00000007167423 */ /* 0x000fe20000002128 */
[----:B------:R-:W-:Y:S01]  /*88d0*/  FFMA.RM R0, R0, R42, 12582913 ;  /* 0x4b40000100007423 */ /* 0x000fe2000000402a */
[----:B------:R-:W-:Y:S01]  /*88e0*/  FFMA.SAT R26, -R9, R40, 0.5 ;  /* 0x3f000000091a7423 */ /* 0x000fe20000002128 */
[-C--:B------:R-:W-:Y:S01]  /*88f0*/  FFMA.RM R20, R3, R42.reuse, 12582913 ;  /* 0x4b40000103147423 */ /* 0x080fe2000000402a */
[-C--:B------:R-:W-:Y:S01]  /*8900*/  FFMA.RM R22, R22, R42.reuse, 12582913 ;  /* 0x4b40000116167423 */ /* 0x080fe2000000402a */
[----:B------:R-:W-:Y:S01]  /*8910*/  FADD R4, R0, -12583039 ;  /* 0xcb40007f00047421 */ /* 0x000fe20000000000 */
[----:B------:R-:W-:Y:S01]  /*8920*/  FFMA.RM R26, R26, R42, 12582913 ;  /* 0x4b4000011a1a7423 */ /* 0x000fe2000000402a */
[----:B------:R-:W-:Y:S01]  /*8930*/  FADD R3, R20, -12583039 ;  /* 0xcb40007f14037421 */ /* 0x000fe20000000000 */
[----:B------:R-:W-:Y:S01]  /*8940*/  FADD R24, R22, -12583039 ;  /* 0xcb40007f16187421 */ /* 0x000fe20000000000 */
[----:B------:R-:W-:Y:S01]  /*8950*/  FFMA R4, -R5, 1.4426950216293334961, -R4 ;  /* 0x3fb8aa3b05047823 */ /* 0x000fe20000000904 */
[C---:B------:R-:W-:Y:S01]  /*8960*/  FFMA R15, R92.reuse, R78, R15 ;  /* 0x0000004e5c0f7223 */ /* 0x040fe2000000000f */
[----:B------:R-:W-:Y:S01]  /*8970*/  FFMA R11, R92, R76, R11 ;  /* 0x0000004c5c0b7223 */ /* 0x000fe2000000000b */
[----:B------:R-:W-:Y:S01]  /*8980*/  FFMA R24, -R7, 1.4426950216293334961, -R24 ;  /* 0x3fb8aa3b07187823 */ /* 0x000fe20000000918 */
[----:B------:R-:W-:Y:S01]  /*8990*/  FFMA R4, -R5, 1.925963033500011079e-08, R4 ;  /* 0x32a5706005047823 */ /* 0x000fe20000000104 */
[----:B------:R-:W-:Y:S01]  /*89a0*/  FFMA R5, -R6, 1.4426950216293334961, -R3 ;  /* 0x3fb8aa3b06057823 */ /* 0x000fe20000000903 */
[C---:B------:R-:W-:Y:S01]  /*89b0*/  FFMA R13, R92.reuse, R77, R13 ;  /* 0x0000004d5c0d7223 */ /* 0x040fe2000000000d */
[-C--:B------:R-:W-:Y:S01]  /*89c0*/  FFMA.SAT R33, -R15, R40.reuse, 0.5 ;  /* 0x3f0000000f217423 */ /* 0x080fe20000002128 */
[----:B------:R-:W-:Y:S01]  /*89d0*/  FFMA R21, R92, R79, R21 ;  /* 0x0000004f5c157223 */ /* 0x000fe20000000015 */
[----:B------:R-:W-:Y:S01]  /*89e0*/  FFMA R5, -R6, 1.925963033500011079e-08, R5 ;  /* 0x32a5706006057823 */ /* 0x000fe20000000105 */
[----:B------:R-:W-:Y:S01]  /*89f0*/  FADD R6, R26, -12583039 ;  /* 0xcb40007f1a067421 */ /* 0x000fe20000000000 */
[-C--:B------:R-:W-:Y:S01]  /*8a00*/  FFMA.SAT R28, -R11, R40.reuse, 0.5 ;  /* 0x3f0000000b1c7423 */ /* 0x080fe20000002128 */
[----:B------:R-:W-:Y:S01]  /*8a10*/  FFMA R24, -R7, 1.925963033500011079e-08, R24 ;  /* 0x32a5706007187823 */ /* 0x000fe20000000118 */
[----:B------:R-:W-:Y:S01]  /*8a20*/  FFMA.SAT R30, -R13, R40, 0.5 ;  /* 0x3f0000000d1e7423 */ /* 0x000fe20000002128 */
[----:B------:R-:W-:Y:S01]  /*8a30*/  FFMA R6, -R9, 1.4426950216293334961, -R6 ;  /* 0x3fb8aa3b09067823 */ /* 0x000fe20000000906 */
[----:B------:R-:W-:Y:S01]  /*8a40*/  FFMA.RM R33, R33, R42, 12582913 ;  /* 0x4b40000121217423 */ /* 0x000fe2000000402a */
[----:B------:R-:W-:Y:S01]  /*8a50*/  FFMA.SAT R34, -R21, R40, 0.5 ;  /* 0x3f00000015227423 */ /* 0x000fe20000002128 */
[-C--:B------:R-:W-:Y:S01]  /*8a60*/  FFMA.RM R28, R28, R42.reuse, 12582913 ;  /* 0x4b4000011c1c7423 */ /* 0x080fe2000000402a */
[----:B------:R1:W-:Y:S01]  /*8a70*/  MUFU.EX2 R7, R24 ;  /* 0x0000001800077308 */ /* 0x0003e20000000800 */
[----:B------:R-:W-:Y:S01]  /*8a80*/  FFMA R6, -R9, 1.925963033500011079e-08, R6 ;  /* 0x32a5706009067823 */ /* 0x000fe20000000106 */
[-C--:B------:R-:W-:Y:S01]  /*8a90*/  FFMA.RM R30, R30, R42.reuse, 12582913 ;  /* 0x4b4000011e1e7423 */ /* 0x080fe2000000402a */
[----:B------:R-:W-:Y:S01]  /*8aa0*/  FFMA.RM R34, R34, R42, 12582913 ;  /* 0x4b40000122227423 */ /* 0x000fe2000000402a */
[C---:B------:R-:W-:Y:S01]  /*8ab0*/  FFMA R23, R92.reuse, R80, R23 ;  /* 0x000000505c177223 */ /* 0x040fe20000000017 */
[----:B------:R-:W-:Y:S01]  /*8ac0*/  FFMA R25, R92, R81, R25 ;  /* 0x000000515c197223 */ /* 0x000fe20000000019 */
[----:B------:R-:W-:Y:S01]  /*8ad0*/  FADD R32, R30, -12583039 ;  /* 0xcb40007f1e207421 */ /* 0x000fe20000000000 */
[----:B------:R-:W-:Y:S01]  /*8ae0*/  FFMA R27, R92, R82, R27 ;  /* 0x000000525c1b7223 */ /* 0x000fe2000000001b */
[----:B------:R2:W3:Y:S01]  /*8af0*/  MUFU.EX2 R3, R4 ;  /* 0x0000000400037308 */ /* 0x0004e20000000800 */
[----:B-1----:R-:W-:Y:S01]  /*8b00*/  FADD R24, R33, -12583039 ;  /* 0xcb40007f21187421 */ /* 0x002fe20000000000 */
[-C--:B------:R-:W-:Y:S01]  /*8b10*/  FFMA.SAT R35, -R23, R40.reuse, 0.5 ;  /* 0x3f00000017237423 */ /* 0x080fe20000002128 */
[----:B------:R-:W-:Y:S01]  /*8b20*/  FFMA R32, -R13, 1.4426950216293334961, -R32 ;  /* 0x3fb8aa3b0d207823 */ /* 0x000fe20000000920 */
[----:B------:R-:W-:Y:S01]  /*8b30*/  FFMA.SAT R36, -R27, R40, 0.5 ;  /* 0x3f0000001b247423 */ /* 0x000fe20000002128 */
[----:B------:R-:W-:Y:S01]  /*8b40*/  FFMA R24, -R15, 1.4426950216293334961, -R24 ;  /* 0x3fb8aa3b0f187823 */ /* 0x000fe20000000918 */
[----:B------:R-:W-:Y:S01]  /*8b50*/  FFMA.RM R35, R35, R42, 12582913 ;  /* 0x4b40000123237423 */ /* 0x000fe2000000402a */
[----:B------:R-:W-:Y:S01]  /*8b60*/  FFMA R32, -R13, 1.925963033500011079e-08, R32 ;  /* 0x32a570600d207823 */ /* 0x000fe20000000120 */
[----:B------:R1:W-:Y:S01]  /*8b70*/  MUFU.EX2 R9, R6 ;  /* 0x0000000600097308 */ /* 0x0003e20000000800 */
[----:B--2---:R-:W-:Y:S01]  /*8b80*/  FADD R4, R28, -12583039 ;  /* 0xcb40007f1c047421 */ /* 0x004fe20000000000 */
[----:B------:R-:W-:Y:S01]  /*8b90*/  FFMA R24, -R15, 1.925963033500011079e-08, R24 ;  /* 0x32a570600f187823 */ /* 0x000fe20000000118 */
[----:B------:R-:W-:Y:S01]  /*8ba0*/  FFMA.SAT R15, -R25, R40, 0.5 ;  /* 0x3f000000190f7423 */ /* 0x000fe20000002128 */
[----:B------:R-:W-:Y:S01]  /*8bb0*/  FFMA R8, R92, R83, R8 ;  /* 0x000000535c087223 */ /* 0x000fe20000000008 */
[C---:B------:R-:W-:Y:S01]  /*8bc0*/  FFMA R4, -R11.reuse, 1.4426950216293334961, -R4 ;  /* 0x3fb8aa3b0b047823 */ /* 0x040fe20000000904 */
[----:B------:R-:W-:Y:S01]  /*8bd0*/  FFMA.RM R36, R36, R42, 12582913 ;  /* 0x4b40000124247423 */ /* 0x000fe2000000402a */
[----:B------:R-:W-:Y:S01]  /*8be0*/  FFMA R29, R92, R84, R29 ;  /* 0x000000545c1d7223 */ /* 0x000fe2000000001d */
[----:B------:R2:W-:Y:S01]  /*8bf0*/  MUFU.EX2 R13, R32 ;  /* 0x00000020000d7308 */ /* 0x0005e20000000800 */
[----:B-1----:R-:W-:Y:S01]  /*8c00*/  FADD R6, R34, -12583039 ;  /* 0xcb40007f22067421 */ /* 0x002fe20000000000 */
[----:B------:R-:W-:Y:S01]  /*8c10*/  FFMA R4, -R11, 1.925963033500011079e-08, R4 ;  /* 0x32a570600b047823 */ /* 0x000fe20000000104 */
[C---:B------:R-:W-:Y:S01]  /*8c20*/  FFMA R10, R92.reuse, R85, R10 ;  /* 0x000000555c0a7223 */ /* 0x040fe2000000000a */
[C---:B------:R-:W-:Y:S01]  /*8c30*/  FFMA R12, R92.reuse, R87, R12 ;  /* 0x000000575c0c7223 */ /* 0x040fe2000000000c */
[C---:B------:R-:W-:Y:S01]  /*8c40*/  FFMA R6, -R21.reuse, 1.4426950216293334961, -R6 ;  /* 0x3fb8aa3b15067823 */ /* 0x040fe20000000906 */
[----:B------:R-:W-:Y:S01]  /*8c50*/  FFMA R31, R92, R86, R31 ;  /* 0x000000565c1f7223 */ /* 0x000fe2000000001f */
[----:B------:R-:W-:Y:S01]  /*8c60*/  SHF.L.U32 R0, R0, 0x17, RZ ;  /* 0x0000001700007819 */ /* 0x000fe200000006ff */
[----:B------:R1:W-:Y:S01]  /*8c70*/  MUFU.EX2 R11, R4 ;  /* 0x00000004000b7308 */ /* 0x0003e20000000800 */
[----:B------:R-:W-:Y:S01]  /*8c80*/  FFMA R6, -R21, 1.925963033500011079e-08, R6 ;  /* 0x32a5706015067823 */ /* 0x000fe20000000106 */
[----:B------:R-:W-:Y:S01]  /*8c90*/  FFMA.RM R21, R15, R42, 12582913 ;  /* 0x4b4000010f157423 */ /* 0x000fe2000000402a */
[----:B------:R-:W-:Y:S01]  /*8ca0*/  FFMA.SAT R39, -R12, R40, 0.5 ;  /* 0x3f0000000c277423 */ /* 0x000fe20000002128 */
[----:B------:R-:W-:Y:S01]  /*8cb0*/  SHF.L.U32 R20, R20, 0x17, RZ ;  /* 0x0000001714147819 */ /* 0x000fe200000006ff */
[----:B------:R-:W-:-:S02]  /*8cc0*/  IMAD.SHL.U32 R30, R30, 0x800000, RZ ;  /* 0x008000001e1e7824 */ /* 0x000fc400078e00ff */
[----:B--2---:R-:W-:Y:S01]  /*8cd0*/  FADD R32, R21, -12583039 ;  /* 0xcb40007f15207421 */ /* 0x004fe20000000000 */
[----:B------:R-:W-:Y:S01]  /*8ce0*/  FFMA.RM R41, R39, R42, 12582913 ;  /* 0x4b40000127297423 */ /* 0x000fe2000000402a */
[----:B------:R2:W-:Y:S01]  /*8cf0*/  MUFU.EX2 R15, R6 ;  /* 0x00000006000f7308 */ /* 0x0005e20000000800 */
[----:B-1----:R-:W-:Y:S01]  /*8d00*/  FADD R4, R35, -12583039 ;  /* 0xcb40007f23047421 */ /* 0x002fe20000000000 */
[----:B------:R-:W-:Y:S01]  /*8d10*/  FFMA R32, -R25, 1.4426950216293334961, -R32 ;  /* 0x3fb8aa3b19207823 */ /* 0x000fe20000000920 */
[----:B------:R-:W-:Y:S01]  /*8d20*/  FADD R43, R41, -12583039 ;  /* 0xcb40007f292b7421 */ /* 0x000fe20000000000 */
[----:B------:R-:W-:Y:S01]  /*8d30*/  SHF.L.U32 R26, R26, 0x17, RZ ;  /* 0x000000171a1a7819 */ /* 0x000fe200000006ff */
[----:B------:R-:W-:Y:S01]  /*8d40*/  FFMA R4, -R23, 1.4426950216293334961, -R4 ;  /* 0x3fb8aa3b17047823 */ /* 0x000fe20000000904 */
[----:B------:R-:W-:Y:S01]  /*8d50*/  FFMA R32, -R25, 1.925963033500011079e-08, R32 ;  /* 0x32a5706019207823 */ /* 0x000fe20000000120 */
[-C--:B------:R-:W-:Y:S01]  /*8d60*/  FFMA.SAT R25, -R29, R40.reuse, 0.5 ;  /* 0x3f0000001d197423 */ /* 0x080fe20000002128 */
[----:B------:R-:W1:Y:S01]  /*8d70*/  MUFU.EX2 R5, R5 ;  /* 0x0000000500057308 */ /* 0x000e620000000800 */
[----:B------:R-:W-:Y:S01]  /*8d80*/  FFMA R4, -R23, 1.925963033500011079e-08, R4 ;  /* 0x32a5706017047823 */ /* 0x000fe20000000104 */
[----:B------:R-:W-:Y:S01]  /*8d90*/  FFMA.SAT R23, -R8, R40, 0.5 ;  /* 0x3f00000008177423 */ /* 0x000fe20000002128 */
[----:B--2---:R-:W-:Y:S01]  /*8da0*/  FADD R6, R36, -12583039 ;  /* 0xcb40007f24067421 */ /* 0x004fe20000000000 */
[-C--:B------:R-:W-:Y:S01]  /*8db0*/  FFMA.RM R25, R25, R42.reuse, 12582913 ;  /* 0x4b40000119197423 */ /* 0x080fe2000000402a */
[C---:B------:R-:W-:Y:S01]  /*8dc0*/  FFMA R43, -R12.reuse, 1.4426950216293334961, -R43 ;  /* 0x3fb8aa3b0c2b7823 */ /* 0x040fe2000000092b */
[----:B------:R-:W-:Y:S01]  /*8dd0*/  FFMA.RM R37, R23, R42, 12582913 ;  /* 0x4b40000117257423 */ /* 0x000fe2000000402a */
[----:B------:R-:W-:Y:S01]  /*8de0*/  FFMA R6, -R27, 1.4426950216293334961, -R6 ;  /* 0x3fb8aa3b1b067823 */ /* 0x000fe20000000906 */
[----:B------:R-:W-:Y:S01]  /*8df0*/  FADD R38, R25, -12583039 ;  /* 0xcb40007f19267421 */ /* 0x000fe20000000000 */
[----:B------:R-:W-:Y:S01]  /*8e00*/  FFMA R43, -R12, 1.925963033500011079e-08, R43 ;  /* 0x32a570600c2b7823 */ /* 0x000fe2000000012b */
[----:B------:R-:W-:Y:S01]  /*8e10*/  FADD R23, R37, -12583039 ;  /* 0xcb40007f25177421 */ /* 0x000fe20000000000 */
[----:B------:R-:W-:Y:S01]  /*8e20*/  FFMA R6, -R27, 1.925963033500011079e-08, R6 ;  /* 0x32a570601b067823 */ /* 0x000fe20000000106 */
[-C--:B------:R-:W-:Y:S01]  /*8e30*/  FFMA.SAT R27, -R10, R40.reuse, 0.5 ;  /* 0x3f0000000a1b7423 */ /* 0x080fe20000002128 */
[----:B------:R-:W-:Y:S01]  /*8e40*/  FFMA.SAT R40, -R31, R40, 0.5 ;  /* 0x3f0000001f287423 */ /* 0x000fe20000002128 */
[----:B------:R-:W-:Y:S01]  /*8e50*/  FFMA R23, -R8, 1.4426950216293334961, -R23 ;  /* 0x3fb8aa3b08177823 */ /* 0x000fe20000000917 */
[----:B------:R-:W-:Y:S01]  /*8e60*/  FFMA R38, -R29, 1.4426950216293334961, -R38 ;  /* 0x3fb8aa3b1d267823 */ /* 0x000fe20000000926 */
[-C--:B------:R-:W-:Y:S01]  /*8e70*/  FFMA.RM R27, R27, R42.reuse, 12582913 ;  /* 0x4b4000011b1b7423 */ /* 0x080fe2000000402a */
[----:B------:R-:W-:Y:S01]  /*8e80*/  FFMA.RM R40, R40, R42, 12582913 ;  /* 0x4b40000128287423 */ /* 0x000fe2000000402a */
[----:B------:R-:W-:Y:S01]  /*8e90*/  FFMA R8, -R8, 1.925963033500011079e-08, R23 ;  /* 0x32a5706008087823 */ /* 0x000fe20000000117 */
[----:B------:R-:W-:Y:S01]  /*8ea0*/  FFMA R38, -R29, 1.925963033500011079e-08, R38 ;  /* 0x32a570601d267823 */ /* 0x000fe20000000126 */
[----:B------:R2:W-:Y:S01]  /*8eb0*/  MUFU.EX2 R23, R6 ;  /* 0x0000000600177308 */ /* 0x0005e20000000800 */
[----:B------:R-:W-:Y:S01]  /*8ec0*/  FADD R39, R27, -12583039 ;  /* 0xcb40007f1b277421 */ /* 0x000fe20000000000 */
[----:B---3--:R-:W-:Y:S01]  /*8ed0*/  FFMA R29, R0, R3, 1 ;  /* 0x3f800000001d7423 */ /* 0x008fe20000000003 */
[----:B-1----:R-:W-:Y:S01]  /*8ee0*/  FFMA R20, R20, R5, 1 ;  /* 0x3f80000014147423 */ /* 0x002fe20000000005 */
[----:B------:R-:W-:Y:S01]  /*8ef0*/  SHF.L.U32 R28, R28, 0x17, RZ ;  /* 0x000000171c1c7819 */ /* 0x000fe200000006ff */
[----:B------:R-:W-:Y:S01]  /*8f00*/  FFMA R39, -R10, 1.4426950216293334961, -R39 ;  /* 0x3fb8aa3b0a277823 */ /* 0x000fe20000000927 */
[----:B------:R-:W-:Y:S01]  /*8f10*/  SHF.L.U32 R33, R33, 0x17, RZ ;  /* 0x0000001721217819 */ /* 0x000fe200000006ff */
[----:B------:R-:W-:Y:S01]  /*8f20*/  IMAD.SHL.U32 R22, R22, 0x800000, RZ ;  /* 0x0080000016167824 */ /* 0x000fe200078e00ff */
[----:B------:R-:W-:Y:S01]  /*8f30*/  IADD3 R5, R29, 0x1800000, RZ ;  /* 0x018000001d057810 */ /* 0x000fe20007ffe0ff */
[----:B--2---:R-:W-:Y:S01]  /*8f40*/  FADD R6, R40, -12583039 ;  /* 0xcb40007f28067421 */ /* 0x004fe20000000000 */
[----:B------:R-:W-:Y:S01]  /*8f50*/  FFMA R39, -R10, 1.925963033500011079e-08, R39 ;  /* 0x32a570600a277823 */ /* 0x000fe20000000127 */
[----:B------:R-:W1:Y:S01]  /*8f60*/  MUFU.EX2 R24, R24 ;  /* 0x0000001800187308 */ /* 0x000e620000000800 */
[----:B------:R-:W-:Y:S01]  /*8f70*/  LOP3.LUT R5, R5, 0x7f800000, RZ, 0xc0, !PT ;  /* 0x7f80000005057812 */ /* 0x000fe200078ec0ff */
[----:B------:R-:W-:Y:S01]  /*8f80*/  FFMA R6, -R31, 1.4426950216293334961, -R6 ;  /* 0x3fb8aa3b1f067823 */ /* 0x000fe20000000906 */
[----:B------:R-:W-:Y:S01]  /*8f90*/  SHF.L.U32 R34, R34, 0x17, RZ ;  /* 0x0000001722227819 */ /* 0x000fe200000006ff */
[----:B------:R-:W-:Y:S01]  /*8fa0*/  IMAD.SHL.U32 R35, R35, 0x800000, RZ ;  /* 0x0080000023237824 */ /* 0x000fe200078e00ff */
[----:B------:R-:W-:Y:S01]  /*8fb0*/  ISETP.GT.U32.AND P1, PT, R5, 0x1ffffff, PT ;  /* 0x01ffffff0500780c */ /* 0x000fe20003f24070 */
[----:B------:R-:W-:Y:S01]  /*8fc0*/  FFMA R6, -R31, 1.925963033500011079e-08, R6 ;  /* 0x32a570601f067823 */ /* 0x000fe20000000106 */
[----:B------:R-:W-:Y:S01]  /*8fd0*/  SHF.L.U32 R21, R21, 0x17, RZ ;  /* 0x0000001715157819 */ /* 0x000fe200000006ff */
[----:B------:R-:W2:Y:S01]  /*8fe0*/  MUFU.EX2 R4, R4 ;  /* 0x0000000400047308 */ /* 0x000ea20000000800 */
[----:B------:R-:W-:Y:S01]  /*8ff0*/  SHF.L.U32 R37, R37, 0x17, RZ ;  /* 0x0000001725257819 */ /* 0x000fe200000006ff */
[----:B------:R-:W-:Y:S01]  /*9000*/  IMAD.SHL.U32 R36, R36, 0x800000, RZ ;  /* 0x0080000024247824 */ /* 0x000fe200078e00ff */
[----:B------:R-:W-:Y:S01]  /*9010*/  SHF.L.U32 R25, R25, 0x17, RZ ;  /* 0x0000001719197819 */ /* 0x000fe200000006ff */
[----:B------:R-:W-:Y:S01]  /*9020*/  IMAD.SHL.U32 R27, R27, 0x800000, RZ ;  /* 0x008000001b1b7824 */ /* 0x000fe200078e00ff */
[----:B------:R-:W-:Y:S01]  /*9030*/  SHF.L.U32 R41, R41, 0x17, RZ ;  /* 0x0000001729297819 */ /* 0x000fe200000006ff */
[----:B------:R-:W-:Y:S01]  /*9040*/  BSSY B1, `(.L_x_230) ;  /* 0x0000020000017945 */ /* 0x000fe20003800000 */
[----:B------:R-:W-:Y:S01]  /*9050*/  SHF.L.U32 R40, R40, 0x17, RZ ;  /* 0x0000001728287819 */ /* 0x000fe200000006ff */
[----:B------:R-:W3:Y:S01]  /*9060*/  MUFU.EX2 R32, R32 ;  /* 0x0000002000207308 */ /* 0x000ee20000000800 */
[----:B------:R-:W-:Y:S01]  /*9070*/  FFMA R30, R30, R13, 1 ;  /* 0x3f8000001e1e7423 */ /* 0x000fe2000000000d */
[----:B------:R-:W-:Y:S01]  /*9080*/  FFMA R7, R22, R7, 1 ;  /* 0x3f80000016077423 */ /* 0x000fe20000000007 */
[----:B------:R-:W-:Y:S01]  /*9090*/  FFMA R26, R26, R9, 1 ;  /* 0x3f8000001a1a7423 */ /* 0x000fe20000000009 */
[----:B------:R-:W-:Y:S01]  /*90a0*/  FFMA R11, R28, R11, 1 ;  /* 0x3f8000001c0b7423 */ /* 0x000fe2000000000b */
[----:B-1----:R-:W-:Y:S01]  /*90b0*/  FFMA R33, R33, R24, 1 ;  /* 0x3f80000021217423 */ /* 0x002fe20000000018 */
[----:B------:R-:W-:Y:S01]  /*90c0*/  FFMA R12, R34, R15, 1 ;  /* 0x3f800000220c7423 */ /* 0x000fe2000000000f */
[----:B------:R-:W-:Y:S01]  /*90d0*/  FFMA R36, R36, R23, 1 ;  /* 0x3f80000024247423 */ /* 0x000fe20000000017 */
[----:B------:R-:W1:Y:S01]  /*90e0*/  MUFU.EX2 R8, R8 ;  /* 0x0000000800087308 */ /* 0x000e620000000800 */
[----:B--2---:R-:W-:-:S07]  /*90f0*/  FFMA R13, R35, R4, 1 ;  /* 0x3f800000230d7423 */ /* 0x004fce0000000004 */
        /* <DEDUP_REMOVED lines=11> */
[----:B------:R-:W-:Y:S01]  /*91b0*/  IMAD.MOV.U32 R0, RZ, RZ, R29 ;  /* 0x000000ffff007224 */ /* 0x000fe200078e001d */
[----:B------:R-:W-:-:S07]  /*91c0*/  MOV R34, 0x91e0 ;  /* 0x000091e000227802 */ /* 0x000fce0000000f00 */
[----:B------:R-:W-:Y:S05]  /*91d0*/  CALL.REL.NOINC `($__internal_0_$__cuda_sm20_rcp_rn_f32_slowpath) ;  /* 0x0000004800a47944 */ /* 0x000fea0003c00000 */
[----:B------:R-:W-:Y:S01]  /*91e0*/  MOV R4, R3 ;  /* 0x0000000300047202 */ /* 0x000fe20000000f00 */
[----:B------:R-:W-:Y:S06]  /*91f0*/  BRA `(.L_x_232) ;  /* 0x0000000000107947 */ /* 0x000fec0003800000 */
.L_x_231:
[----:B------:R-:W1:Y:S02]  /*9200*/  MUFU.RCP R4, R29 ;  /* 0x0000001d00047308 */ /* 0x000e640000001000 */
[----:B-1----:R-:W-:-:S04]  /*9210*/  FFMA R0, R29, R4, -1 ;  /* 0xbf8000001d007423 */ /* 0x002fc80000000004 */
[----:B------:R-:W-:-:S04]  /*9220*/  FADD.FTZ R3, -R0, -RZ ;  /* 0x800000ff00037221 */ /* 0x000fc80000010100 */
[----:B------:R-:W-:-:S07]  /*9230*/  FFMA R4, R4, R3, R4 ;  /* 0x0000000304047223 */ /* 0x000fce0000000004 */
.L_x_232:
[----:B------:R-:W-:Y:S05]  /*9240*/  BSYNC B1 ;  /* 0x0000000000017941 */ /* 0x000fea0003800000 */
.L_x_230:
        /* <DEDUP_REMOVED lines=10> */
.L_x_234:
[----:B------:R-:W1:Y:S02]  /*92f0*/  MUFU.RCP R5, R20 ;  /* 0x0000001400057308 */ /* 0x000e640000001000 */
[----:B-1----:R-:W-:-:S04]  /*9300*/  FFMA R0, R20, R5, -1 ;  /* 0xbf80000014007423 */ /* 0x002fc80000000005 */
[----:B------:R-:W-:-:S04]  /*9310*/  FADD.FTZ R0, -R0, -RZ ;  /* 0x800000ff00007221 */ /* 0x000fc80000010100 */
[----:B------:R-:W-:-:S07]  /*9320*/  FFMA R5, R5, R0, R5 ;  /* 0x0000000005057223 */ /* 0x000fce0000000005 */
.L_x_235:
[----:B------:R-:W-:Y:S05]  /*9330*/  BSYNC B1 ;  /* 0x0000000000017941 */ /* 0x000fea0003800000 */
.L_x_233:
        /* <DEDUP_REMOVED lines=10> */
.L_x_237:
[----:B------:R-:W1:Y:S02]  /*93e0*/  MUFU.RCP R6, R7 ;  /* 0x0000000700067308 */ /* 0x000e640000001000 */
[----:B-1----:R-:W-:-:S04]  /*93f0*/  FFMA R0, R7, R6, -1 ;  /* 0xbf80000007007423 */ /* 0x002fc80000000006 */
[----:B------:R-:W-:-:S04]  /*9400*/  FADD.FTZ R3, -R0, -RZ ;  /* 0x800000ff00037221 */ /* 0x000fc80000010100 */
[----:B------:R-:W-:-:S07]  /*9410*/  FFMA R6, R6, R3, R6 ;  /* 0x0000000306067223 */ /* 0x000fce0000000006 */
.L_x_238:
[----:B------:R-:W-:Y:S05]  /*9420*/  BSYNC B1 ;  /* 0x0000000000017941 */ /* 0x000fea0003800000 */
.L_x_236:
        /* <DEDUP_REMOVED lines=10> */
.L_x_240:
[----:B------:R-:W1:Y:S02]  /*94d0*/  MUFU.RCP R7, R26 ;  /* 0x0000001a00077308 */ /* 0x000e640000001000 */
[----:B-1----:R-:W-:-:S04]  /*94e0*/  FFMA R0, R26, R7, -1 ;  /* 0xbf8000001a007423 */ /* 0x002fc80000000007 */
[----:B------:R-:W-:-:S04]  /*94f0*/  FADD.FTZ R0, -R0, -RZ ;  /* 0x800000ff00007221 */ /* 0x000fc80000010100 */
[----:B------:R-:W-:-:S07]  /*9500*/  FFMA R7, R7, R0, R7 ;  /* 0x0000000007077223 */ /* 0x000fce0000000007 */
.L_x_241:
[----:B------:R-:W-:Y:S05]  /*9510*/  BSYNC B1 ;  /* 0x0000000000017941 */ /* 0x000fea0003800000 */
.L_x_239:
        /* <DEDUP_REMOVED lines=10> */
.L_x_243:
[----:B------:R-:W1:Y:S02]  /*95c0*/  MUFU.RCP R8, R11 ;  /* 0x0000000b00087308 */ /* 0x000e640000001000 */
[----:B-1----:R-:W-:-:S04]  /*95d0*/  FFMA R0, R11, R8, -1 ;  /* 0xbf8000000b007423 */ /* 0x002fc80000000008 */
[----:B------:R-:W-:-:S04]  /*95e0*/  FADD.FTZ R3, -R0, -RZ ;  /* 0x800000ff00037221 */ /* 0x000fc80000010100 */
[----:B------:R-:W-:-:S07]  /*95f0*/  FFMA R8, R8, R3, R8 ;  /* 0x0000000308087223 */ /* 0x000fce0000000008 */
.L_x_244:
[----:B------:R-:W-:Y:S05]  /*9600*/  BSYNC B1 ;  /* 0x0000000000017941 */ /* 0x000fea0003800000 */
.L_x_242:
        /* <DEDUP_REMOVED lines=10> */
.L_x_246:
[----:B------:R-:W1:Y:S02]  /*96b0*/  MUFU.RCP R9, R30 ;  /* 0x0000001e00097308 */ /* 0x000e640000001000 */
[----:B-1----:R-:W-:-:S04]  /*96c0*/  FFMA R0, R30, R9, -1 ;  /* 0xbf8000001e007423 */ /* 0x002fc80000000009 */
[----:B------:R-:W-:-:S04]  /*96d0*/  FADD.FTZ R0, -R0, -RZ ;  /* 0x800000ff00007221 */ /* 0x000fc80000010100 */
[----:B------:R-:W-:-:S07]  /*96e0*/  FFMA R9, R9, R0, R9 ;  /* 0x0000000009097223 */ /* 0x000fce0000000009 */
.L_x_247:
[----:B------:R-:W-:Y:S05]  /*96f0*/  BSYNC B1 ;  /* 0x0000000000017941 */ /* 0x000fea0003800000 */
.L_x_245:
        /* <DEDUP_REMOVED lines=10> */
.L_x_249:
[----:B------:R-:W1:Y:S02]  /*97a0*/  MUFU.RCP R10, R33 ;  /* 0x00000021000a7308 */ /* 0x000e640000001000 */
[----:B-1----:R-:W-:-:S04]  /*97b0*/  FFMA R0, R33, R10, -1 ;  /* 0xbf80000021007423 */ /* 0x002fc8000000000a */
[----:B------:R-:W-:-:S04]  /*97c0*/  FADD.FTZ R3, -R0, -RZ ;  /* 0x800000ff00037221 */ /* 0x000fc80000010100 */
[----:B------:R-:W-:-:S07]  /*97d0*/  FFMA R10, R10, R3, R10 ;  /* 0x000000030a0a7223 */ /* 0x000fce000000000a */
.L_x_250:
[----:B------:R-:W-:Y:S05]  /*97e0*/  BSYNC B1 ;  /* 0x0000000000017941 */ /* 0x000fea0003800000 */
.L_x_248:
        /* <DEDUP_REMOVED lines=10> */
.L_x_252:
[----:B------:R-:W1:Y:S02]  /*9890*/  MUFU.RCP R11, R12 ;  /* 0x0000000c000b7308 */ /* 0x000e640000001000 */
[----:B-1----:R-:W-:-:S04]  /*98a0*/  FFMA R0, R12, R11, -1 ;  /* 0xbf8000000c007423 */ /* 0x002fc8000000000b */
[----:B------:R-:W-:-:S04]  /*98b0*/  FADD.FTZ R0, -R0, -RZ ;  /* 0x800000ff00007221 */ /* 0x000fc80000010100 */
[----:B------:R-:W-:-:S07]  /*98c0*/  FFMA R11, R11, R0, R11 ;  /* 0x000000000b0b7223 */ /* 0x000fce000000000b */
.L_x_253:
[----:B------:R-:W-:Y:S05]  /*98d0*/  BSYNC B1 ;  /* 0x0000000000017941 */ /* 0x000fea0003800000 */
.L_x_251:
        /* <DEDUP_REMOVED lines=10> */
.L_x_255:
[----:B------:R-:W1:Y:S02]  /*9980*/  MUFU.RCP R12, R13 ;  /* 0x0000000d000c7308 */ /* 0x000e640000001000 */
[----:B-1----:R-:W-:-:S04]  /*9990*/  FFMA R0, R13, R12, -1 ;  /* 0xbf8000000d007423 */ /* 0x002fc8000000000c */
[----:B------:R-:W-:-:S04]  /*99a0*/  FADD.FTZ R3, -R0, -RZ ;  /* 0x800000ff00037221 */ /* 0x000fc80000010100 */
[----:B------:R-:W-:-:S07]  /*99b0*/  FFMA R12, R12, R3, R12 ;  /* 0x000000030c0c7223 */ /* 0x000fce000000000c */
.L_x_256:
[----:B------:R-:W-:Y:S05]  /*99c0*/  BSYNC B1 ;  /* 0x0000000000017941 */ /* 0x000fea0003800000 */
.L_x_254:
        /* <DEDUP_REMOVED lines=10> */
.L_x_258:
[----:B------:R-:W1:Y:S02]  /*9a70*/  MUFU.RCP R13, R32 ;  /* 0x00000020000d7308 */ /* 0x000e640000001000 */
[----:B-1----:R-:W-:-:S04]  /*9a80*/  FFMA R0, R32, R13, -1 ;  /* 0xbf80000020007423 */ /* 0x002fc8000000000d */
[----:B------:R-:W-:-:S04]  /*9a90*/  FADD.FTZ R0, -R0, -RZ ;  /* 0x800000ff00007221 */ /* 0x000fc80000010100 */
[----:B------:R-:W-:-:S07]  /*9aa0*/  FFMA R13, R13, R0, R13 ;  /* 0x000000000d0d7223 */ /* 0x000fce000000000d */
.L_x_259:
[----:B------:R-:W-:Y:S05]  /*9ab0*/  BSYNC B1 ;  /* 0x0000000000017941 */ /* 0x000fea0003800000 */
.L_x_257:
        /* <DEDUP_REMOVED lines=10> */
.L_x_261:
[----:B------:R-:W1:Y:S02]  /*9b60*/  MUFU.RCP R15, R36 ;  /* 0x00000024000f7308 */ /* 0x000e640000001000 */
[----:B-1----:R-:W-:-:S04]  /*9b70*/  FFMA R0, R36, R15, -1 ;  /* 0xbf80000024007423 */ /* 0x002fc8000000000f */
[----:B------:R-:W-:-:S04]  /*9b80*/  FADD.FTZ R0, -R0, -RZ ;  /* 0x800000ff00007221 */ /* 0x000fc80000010100 */
[----:B------:R-:W-:-:S07]  /*9b90*/  FFMA R15, R15, R0, R15 ;  /* 0x000000000f0f7223 */ /* 0x000fce000000000f */
.L_x_262:
[----:B------:R-:W-:Y:S05]  /*9ba0*/  BSYNC B1 ;  /* 0x0000000000017941 */ /* 0x000fea0003800000 */
.L_x_260:
        /* <DEDUP_REMOVED lines=10> */
.L_x_264:
[----:B------:R-:W1:Y:S02]  /*9c50*/  MUFU.RCP R20, R37 ;  /* 0x0000002500147308 */ /* 0x000e640000001000 */
[----:B-1----:R-:W-:-:S04]  /*9c60*/  FFMA R0, R37, R20, -1 ;  /* 0xbf80000025007423 */ /* 0x002fc80000000014 */
[----:B------:R-:W-:-:S04]  /*9c70*/  FADD.FTZ R3, -R0, -RZ ;  /* 0x800000ff00037221 */ /* 0x000fc80000010100 */
[----:B------:R-:W-:-:S07]  /*9c80*/  FFMA R20, R20, R3, R20 ;  /* 0x0000000314147223 */ /* 0x000fce0000000014 */
.L_x_265:
[----:B------:R-:W-:Y:S05]  /*9c90*/  BSYNC B1 ;  /* 0x0000000000017941 */ /* 0x000fea0003800000 */
.L_x_263:
        /* <DEDUP_REMOVED lines=10> */
.L_x_267:
[----:B------:R-:W1:Y:S02]  /*9d40*/  MUFU.RCP R21, R38 ;  /* 0x0000002600157308 */ /* 0x000e640000001000 */
[----:B-1----:R-:W-:-:S04]  /*9d50*/  FFMA R0, R38, R21, -1 ;  /* 0xbf80000026007423 */ /* 0x002fc80000000015 */
[----:B------:R-:W-:-:S04]  /*9d60*/  FADD.FTZ R0, -R0, -RZ ;  /* 0x800000ff00007221 */ /* 0x000fc80000010100 */
[----:B------:R-:W-:-:S07]  /*9d70*/  FFMA R21, R21, R0, R21 ;  /* 0x0000000015157223 */ /* 0x000fce0000000015 */
.L_x_268:
[----:B------:R-:W-:Y:S05]  /*9d80*/  BSYNC B1 ;  /* 0x0000000000017941 */ /* 0x000fea0003800000 */
.L_x_266:
        /* <DEDUP_REMOVED lines=10> */
.L_x_270:
[----:B------:R-:W1:Y:S02]  /*9e30*/  MUFU.RCP R22, R27 ;  /* 0x0000001b00167308 */ /* 0x000e640000001000 */
[----:B-1----:R-:W-:-:S04]  /*9e40*/  FFMA R0, R27, R22, -1 ;  /* 0xbf8000001b007423 */ /* 0x002fc80000000016 */
[----:B------:R-:W-:-:S04]  /*9e50*/  FADD.FTZ R3, -R0, -RZ ;  /* 0x800000ff00037221 */ /* 0x000fc80000010100 */
[----:B------:R-:W-:-:S07]  /*9e60*/  FFMA R22, R22, R3, R22 ;  /* 0x0000000316167223 */ /* 0x000fce0000000016 */
.L_x_271:
[----:B------:R-:W-:Y:S05]  /*9e70*/  BSYNC B1 ;  /* 0x0000000000017941 */ /* 0x000fea0003800000 */
.L_x_269:
        /* <DEDUP_REMOVED lines=10> */
.L_x_273:
[----:B------:R-:W1:Y:S02]  /*9f20*/  MUFU.RCP R23, R40 ;  /* 0x0000002800177308 */ /* 0x000e640000001000 */
[----:B-1----:R-:W-:-:S04]  /*9f30*/  FFMA R0, R40, R23, -1 ;  /* 0xbf80000028007423 */ /* 0x002fc80000000017 */
[----:B------:R-:W-:-:S04]  /*9f40*/  FADD.FTZ R0, -R0, -RZ ;  /* 0x800000ff00007221 */ /* 0x000fc80000010100 */
[----:B------:R-:W-:-:S07]  /*9f50*/  FFMA R23, R23, R0, R23 ;  /* 0x0000000017177223 */ /* 0x000fce0000000017 */
.L_x_274:
[----:B------:R-:W-:Y:S05]  /*9f60*/  BSYNC B1 ;  /* 0x0000000000017941 */ /* 0x000fea0003800000 */
.L_x_272:
[----:B------:R-:W-:-:S04]  /*9f70*/  IADD3 R0, R41, 0x1800000, RZ ;  /* 0x0180000029007810 */ /* 0x000fc80007ffe0ff */
        /* <DEDUP_REMOVED lines=8> */
.L_x_275:
[----:B------:R-:W1:Y:S02]  /*a000*/  MUFU.RCP R0, R41 ;  /* 0x0000002900007308 */ /* 0x000e640000001000 */
[----:B-1----:R-:W-:-:S04]  /*a010*/  FFMA R3, R41, R0, -1 ;  /* 0xbf80000029037423 */ /* 0x002fc80000000000 */
[----:B------:R-:W-:-:S04]  /*a020*/  FADD.FTZ R3, -R3, -RZ ;  /* 0x800000ff03037221 */ /* 0x000fc80000010100 */
[----:B------:R-:W-:-:S07]  /*a030*/  FFMA R0, R0, R3, R0 ;  /* 0x0000000300007223 */ /* 0x000fce0000000000 */
.L_x_276:
        /* <DEDUP_REMOVED lines=30> */
.L_x_278:
[----:B------:R-:W-:Y:S05]  /*a220*/  BSYNC B0 ;  /* 0x0000000000007941 */ /* 0x000fea0003800000 */
.L_x_277:
[----:B------:R-:W-:Y:S06]  /*a230*/  BAR.SYNC.DEFER_BLOCKING 0x1, 0x100 ;  /* 0x0044000000007b1d */ /* 0x000fec0000010000 */
[----:B------:R-:W-:Y:S04]  /*a240*/  BSSY B0, `(.L_x_279) ;  /* 0x0000009000007945 */ /* 0x000fe80003800000 */
[----:B------:R-:W-:Y:S05]  /*a250*/  @P0 BRA `(.L_x_280) ;  /* 0x00000000001c0947 */ /* 0x000fea0003800000 */
[----:B------:R-:W-:-:S13]  /*a260*/  ISETP.NE.AND P0, PT, R101, 0x3, PT ;  /* 0x000000036500780c */ /* 0x000fda0003f05270 */
[----:B------:R-:W-:Y:S05]  /*a270*/  @!P0 BRA `(.L_x_281) ;  /* 0x0000000000048947 */ /* 0x000fea0003800000 */
[----:B------:R-:W-:Y:S01]  /*a280*/  BPT.TRAP 0x1 ;  /* 0x000000040000795c */ /* 0x000fe20000300000 */
.L_x_281:
[----:B------:R-:W-:-:S04]  /*a290*/  ULEA UR4, UR40, UR51, 0x3 ;  /* 0x0000003328047291 */ /* 0x000fc8000f8e183f */
[----:B------:R-:W-:-:S04]  /*a2a0*/  UIADD3 UR4, UR4, 0x80, URZ ;  /* 0x0000008004047890 */ /* 0x000fc8000fffe03f */
[----:B------:R-:W-:-:S09]  /*a2b0*/  UPRMT UR4, UR50, 0x654, UR4 ;  /* 0x0000065432047896 */ /* 0x000fd20008000004 */
[----:B------:R-:W-:Y:S03]  /*a2c0*/  SYNCS.ARRIVE.TRANS64.RED.A1T0 RZ, [UR4], RZ ;  /* 0x000000ffffff79a7 */ /* 0x000fe60008100404 */
.L_x_280:
[----:B------:R-:W-:Y:S05]  /*a2d0*/  BSYNC B0 ;  /* 0x0000000000007941 */ /* 0x000fea0003800000 */
.L_x_279:
[----:B------:R-:W-:Y:S01]  /*a2e0*/  IADD3 R16, P0, R16, UR38, RZ ;  /* 0x0000002610107c10 */ /* 0x000fe2000ff1e0ff */
[----:B------:R-:W-:Y:S01]  /*a2f0*/  ULDC.64 UR4, c[0x0][0x8f8] ;  /* 0x00023e0000047ab9 */ /* 0x000fe20000000a00 */
[----:B------:R-:W-:Y:S01]  /*a300*/  UIADD3 UR40, UR40, 0x1, URZ ;  /* 0x0000000128287890 */ /* 0x000fe2000fffe03f */
[----:B-1----:R-:W-:Y:S01]  /*a310*/  PRMT R0, RZ, 0x7610, R0 ;  /* 0x00007610ff007816 */ /* 0x002fe20000000000 */
[----:B------:R-:W-:Y:S01]  /*a320*/  UMOV UR47, 0xffffffff ;  /* 0xffffffff002f7882 */ /* 0x000fe20000000000 */
[----:B------:R-:W-:Y:S01]  /*a330*/  IADD3.X R17, R17, UR37, RZ, P0, !PT ;  /* 0x0000002511117c10 */ /* 0x000fe200087fe4ff */
[----:B------:R-:W-:Y:S01]  /*a340*/  UISETP.NE.AND UP0, UPT, UR40, 0x4, UPT ;  /* 0x000000042800788c */ /* 0x000fe2000bf05270 */
[----:B------:R-:W-:Y:S01]  /*a350*/  ISETP.GE.U32.AND P0, PT, R16, UR4, PT ;  /* 0x0000000410007c0c */ /* 0x000fe2000bf06070 */
[----:B------:R-:W-:Y:S01]  /*a360*/  IMAD.MOV.U32 R22, RZ, RZ, -0x1 ;  /* 0xffffffffff167424 */ /* 0x000fe200078e00ff */
[----:B------:R-:W-:Y:S01]  /*a370*/  MOV R100, 0xffffffff ;  /* 0xffffffff00647802 */ /* 0x000fe20000000f00 */
[----:B------:R-:W-:Y:S01]  /*a380*/  USEL UR40, UR40, URZ, UP0 ;  /* 0x0000003f28287287 */ /* 0x000fe20008000000 */
[----:B------:R-:W-:-:S13]  /*a390*/  ISETP.GE.U32.AND.EX P0, PT, R17, UR5, PT, P0 ;  /* 0x0000000511007c0c */ /* 0x000fda000bf06100 */
[----:B------:R-:W-:Y:S05]  /*a3a0*/  @P0 BRA `(.L_x_282) ;  /* 0x0000000400500947 */ /* 0x000fea0003800000 */
[----:B------:R-:W1:Y:S01]  /*a3b0*/  LDC.64 R10, c[0x0][0x8d0] ;  /* 0x00023400ff0a7b82 */ /* 0x000e620000000a00 */
[----:B------:R-:W2:Y:S01]  /*a3c0*/  S2R R12, SR_CTAID.X ;  /* 0x00000000000c7919 */ /* 0x000ea20000002500 */
[----:B------:R-:W-:Y:S01]  /*a3d0*/  MOV R8, R16 ;  /* 0x0000001000087202 */ /* 0x000fe20000000f00 */
[----:B------:R-:W-:Y:S01]  /*a3e0*/  IMAD.MOV.U32 R9, RZ, RZ, R17 ;  /* 0x000000ffff097224 */ /* 0x000fe200078e0011 */
[----:B------:R-:W3:Y:S04]  /*a3f0*/  S2R R22, SR_CTAID.Y ;  /* 0x0000000000167919 */ /* 0x000ee80000002600 */
[----:B------:R-:W4:Y:S08]  /*a400*/  LDC R0, c[0x0][0x8d8] ;  /* 0x00023600ff007b82 */ /* 0x000f300000000800 */
[----:B------:R-:W2:Y:S01]  /*a410*/  LDC.64 R14, c[0x0][0x8c8] ;  /* 0x00023200ff0e7b82 */ /* 0x000ea20000000a00 */
[----:B-1----:R-:W-:-:S04]  /*a420*/  ISETP.NE.U32.AND P0, PT, R10, RZ, PT ;  /* 0x000000ff0a00720c */ /* 0x002fc80003f05070 */
[----:B------:R-:W-:-:S13]  /*a430*/  ISETP.NE.AND.EX P0, PT, R11, RZ, PT, P0 ;  /* 0x000000ff0b00720c */ /* 0x000fda0003f05300 */
[----:B--234-:R-:W-:Y:S05]  /*a440*/  @!P0 BRA `(.L_x_283) ;  /* 0x0000000000288947 */ /* 0x01cfea0003800000 */
[----:B------:R-:W1:Y:S02]  /*a450*/  LDC R3, c[0x0][0x8dc] ;  /* 0x00023700ff037b82 */ /* 0x000e640000000800 */
[----:B-1----:R-:W-:-:S04]  /*a460*/  IADD3 R3, P0, R16, R3, RZ ;  /* 0x0000000310037210 */ /* 0x002fc80007f1e0ff */
[----:B------:R-:W-:-:S05]  /*a470*/  IADD3.X R13, RZ, R17, RZ, P0, !PT ;  /* 0x00000011ff0d7210 */ /* 0x000fca00007fe4ff */
[----:B------:R-:W-:-:S04]  /*a480*/  IMAD.WIDE.U32 R4, R13, R10, RZ ;  /* 0x0000000a0d047225 */ /* 0x000fc800078e00ff */
[----:B------:R-:W-:-:S04]  /*a490*/  IMAD.WIDE.U32 R6, P0, R3, R11, R4 ;  /* 0x0000000b03067225 */ /* 0x000fc80007800004 */
[----:B------:R-:W-:Y:S01]  /*a4a0*/  IMAD.WIDE.U32 R4, R3, R10, RZ ;  /* 0x0000000a03047225 */ /* 0x000fe200078e00ff */
[----:B------:R-:W-:-:S03]  /*a4b0*/  IADD3.X R9, RZ, RZ, RZ, P0, !PT ;  /* 0x000000ffff097210 */ /* 0x000fc600007fe4ff */
[----:B------:R-:W-:Y:S01]  /*a4c0*/  IMAD.MOV.U32 R8, RZ, RZ, R7 ;  /* 0x000000ffff087224 */ /* 0x000fe200078e0007 */
[----:B------:R-:W-:-:S05]  /*a4d0*/  IADD3 RZ, P0, R5, R6, RZ ;  /* 0x0000000605ff7210 */ /* 0x000fca0007f1e0ff */
[----:B------:R-:W-:-:S08]  /*a4e0*/  IMAD.WIDE.U32.X R8, R13, R11, R8, P0 ;  /* 0x0000000b0d087225 */ /* 0x000fd000000e0408 */
.L_x_283:
[-CC-:B------:R-:W-:Y:S01]  /*a4f0*/  SHF.R.U64 R29, R8, R0.reuse, R9.reuse ;  /* 0x00000000081d7219 */ /* 0x180fe20000001209 */
[----:B------:R-:W1:Y:S01]  /*a500*/  LDC.64 R20, c[0x0][0x8e8] ;  /* 0x00023a00ff147b82 */ /* 0x000e620000000a00 */
[----:B------:R-:W-:Y:S01]  /*a510*/  SHF.R.U32.HI R0, RZ, R0, R9 ;  /* 0x00000000ff007219 */ /* 0x000fe20000011609 */
[----:B------:R-:W-:Y:S01]  /*a520*/  ULDC UR4, c[0x0][0x150] ;  /* 0x0000540000047ab9 */ /* 0x000fe20000000800 */
[----:B------:R-:W-:Y:S02]  /*a530*/  IADD3 R3, P0, RZ, -R29, RZ ;  /* 0x8000001dff037210 */ /* 0x000fe40007f1e0ff */
[----:B------:R-:W-:Y:S02]  /*a540*/  I2FP.F32.U32 R7, R12 ;  /* 0x0000000c00077245 */ /* 0x000fe40000201000 */
[----:B------:R-:W-:Y:S01]  /*a550*/  IADD3.X R5, RZ, ~R0, RZ, P0, !PT ;  /* 0x80000000ff057210 */ /* 0x000fe200007fe4ff */
[----:B------:R-:W2:Y:S02]  /*a560*/  LDC R6, c[0x0][0x8c0] ;  /* 0x00023000ff067b82 */ /* 0x000ea40000000800 */
[----:B------:R-:W-:Y:S01]  /*a570*/  FMUL R7, R7, UR4 ;  /* 0x0000000407077c20 */ /* 0x000fe20008400000 */
[----:B------:R-:W-:Y:S01]  /*a580*/  ULDC UR4, c[0x0][0x154] ;  /* 0x0000550000047ab9 */ /* 0x000fe20000000800 */
[----:B------:R-:W-:-:S02]  /*a590*/  IMAD R0, R5, R14, RZ ;  /* 0x0000000e05007224 */ /* 0x000fc400078e02ff */
[C---:B------:R-:W-:Y:S02]  /*a5a0*/  IMAD.WIDE.U32 R4, R3.reuse, R14, R16 ;  /* 0x0000000e03047225 */ /* 0x040fe400078e0010 */
[----:B------:R-:W3:Y:S01]  /*a5b0*/  LDC R8, c[0x0][0x8b0] ;  /* 0x00022c00ff087b82 */ /* 0x000ee20000000800 */
[----:B------:R-:W4:Y:S01]  /*a5c0*/  F2I.U32.TRUNC.NTZ R7, R7 ;  /* 0x0000000700077305 */ /* 0x000f22000020f000 */
[----:B------:R-:W-:Y:S01]  /*a5d0*/  IMAD R3, R3, R15, R0 ;  /* 0x0000000f03037224 */ /* 0x000fe200078e0200 */
[----:B------:R-:W-:-:S04]  /*a5e0*/  I2FP.F32.U32 R0, R22 ;  /* 0x0000001600007245 */ /* 0x000fc80000201000 */
[----:B------:R-:W-:Y:S01]  /*a5f0*/  IADD3 R3, R5, R3, RZ ;  /* 0x0000000305037210 */ /* 0x000fe20007ffe0ff */
[----:B------:R-:W5:Y:S01]  /*a600*/  LDC R11, c[0x0][0x900] ;  /* 0x00024000ff0b7b82 */ /* 0x000f620000000800 */
[----:B-1----:R-:W-:-:S04]  /*a610*/  ISETP.NE.U32.AND P0, PT, R20, RZ, PT ;  /* 0x000000ff1400720c */ /* 0x002fc80003f05070 */
[----:B------:R-:W-:-:S03]  /*a620*/  ISETP.NE.AND.EX P0, PT, R21, RZ, PT, P0 ;  /* 0x000000ff1500720c */ /* 0x000fc60003f05300 */
[----:B------:R-:W1:Y:S01]  /*a630*/  LDC R9, c[0x0][0x144] ;  /* 0x00005100ff097b82 */ /* 0x000e620000000800 */
[-C--:B--2---:R-:W-:Y:S01]  /*a640*/  SHF.R.U64 R10, R4, R6.reuse, R3 ;  /* 0x00000006040a7219 */ /* 0x084fe20000001203 */
[----:B----4-:R-:W-:Y:S01]  /*a650*/  IMAD.MOV R7, RZ, RZ, -R7 ;  /* 0x000000ffff077224 */ /* 0x010fe200078e0a07 */
[----:B------:R-:W-:Y:S01]  /*a660*/  SHF.R.U32.HI R3, RZ, R6, R3 ;  /* 0x00000006ff037219 */ /* 0x000fe20000011603 */
[----:B------:R-:W-:-:S04]  /*a670*/  FMUL R6, R0, UR4 ;  /* 0x0000000400067c20 */ /* 0x000fc80008400000 */
[----:B------:R-:W2:Y:S01]  /*a680*/  LDC R23, c[0x0][0x148] ;  /* 0x00005200ff177b82 */ /* 0x000ea20000000800 */
[----:B------:R4:W1:Y:S01]  /*a690*/  F2I.U32.TRUNC.NTZ R14, R6 ;  /* 0x00000006000e7305 */ /* 0x000862000020f000 */
[-CC-:B---3--:R-:W-:Y:S02]  /*a6a0*/  SHF.R.U64 R13, R10, R8.reuse, R3.reuse ;  /* 0x000000080a0d7219 */ /* 0x188fe40000001203 */
[----:B------:R-:W-:-:S04]  /*a6b0*/  SHF.R.U32.HI R0, RZ, R8, R3 ;  /* 0x00000008ff007219 */ /* 0x000fc80000011603 */
[----:B------:R-:W3:Y:S01]  /*a6c0*/  LDC R24, c[0x0][0x8a8] ;  /* 0x00022a00ff187b82 */ /* 0x000ee20000000800 */
[-CC-:B-----5:R-:W-:Y:S02]  /*a6d0*/  SHF.R.U64 R15, R13, R11.reuse, R0.reuse ;  /* 0x0000000b0d0f7219 */ /* 0x1a0fe40000001200 */
[----:B------:R-:W-:Y:S02]  /*a6e0*/  SHF.R.U32.HI R5, RZ, R11, R0 ;  /* 0x0000000bff057219 */ /* 0x000fe40000011600 */
[----:B------:R-:W-:-:S03]  /*a6f0*/  MOV R4, R15 ;  /* 0x0000000f00047202 */ /* 0x000fc60000000f00 */
[----:B------:R-:W2:Y:S01]  /*a700*/  LDC R26, c[0x0][0x8f0] ;  /* 0x00023c00ff1a7b82 */ /* 0x000ea20000000800 */
[----:B-1----:R-:W-:-:S07]  /*a710*/  IMAD R25, R9, R7, R12 ;  /* 0x0000000709197224 */ /* 0x002fce00078e020c */
[----:B------:R-:W1:Y:S08]  /*a720*/  LDC R27, c[0x0][0x8e0] ;  /* 0x00023800ff1b7b82 */ /* 0x000e700000000800 */
[----:B------:R-:W1:Y:S01]  /*a730*/  LDC R28, c[0x0][0x8b8] ;  /* 0x00022e00ff1c7b82 */ /* 0x000e620000000800 */
[----:B---34-:R-:W-:Y:S05]  /*a740*/  @!P0 BRA `(.L_x_284) ;  /* 0x0000000000288947 */ /* 0x018fea0003800000 */
[----:B------:R-:W3:Y:S02]  /*a750*/  LDC R0, c[0x0][0x8f4] ;  /* 0x00023d00ff007b82 */ /* 0x000ee40000000800 */
[----:B---3--:R-:W-:-:S04]  /*a760*/  IADD3 R3, P0, R15, R0, RZ ;  /* 0x000000000f037210 */ /* 0x008fc80007f1e0ff */
        /* <DEDUP_REMOVED lines=8> */
.L_x_284:
[----:B------:R-:W-:Y:S02]  /*a7f0*/  ISETP.NE.AND P0, PT, R2, 0x1, PT ;  /* 0x000000010200780c */ /* 0x000fe40003f05270 */
[----:B--2---:R-:W-:Y:S01]  /*a800*/  SHF.R.U64 R3, R4, R26, R5 ;  /* 0x0000001a04037219 */ /* 0x004fe20000001205 */
[----:B------:R-:W-:Y:S01]  /*a810*/  VIADD R5, R24, 0xffffffff ;  /* 0xffffffff18057836 */ /* 0x000fe20000000000 */
[----:B------:R-:W-:Y:S02]  /*a820*/  IADD3 R14, -R14, RZ, RZ ;  /* 0x000000ff0e0e7210 */ /* 0x000fe40007ffe1ff */
[----:B------:R-:W-:Y:S02]  /*a830*/  LOP3.LUT R0, R13, R98, RZ, 0xc0, !PT ;  /* 0x000000620d007212 */ /* 0x000fe400078ec0ff */
[----:B------:R-:W-:Y:S02]  /*a840*/  IADD3 R4, -R3, RZ, RZ ;  /* 0x000000ff03047210 */ /* 0x000fe40007ffe1ff */
[----:B------:R-:W-:-:S03]  /*a850*/  R2UR UR47, R29 ;  /* 0x000000001d2f72ca */ /* 0x000fc600000e0000 */
[----:B------:R-:W-:Y:S02]  /*a860*/  @P0 IMAD R25, R23, R14, R22 ;  /* 0x0000000e17190224 */ /* 0x000fe400078e0216 */
[----:B------:R-:W-:Y:S01]  /*a870*/  IMAD R22, R93, R3, R0 ;  /* 0x000000035d167224 */ /* 0x000fe200078e0200 */
[----:B------:R-:W-:Y:S01]  /*a880*/  LOP3.LUT R3, R10, R5, RZ, 0xc0, !PT ;  /* 0x000000050a037212 */ /* 0x000fe200078ec0ff */
[----:B-1----:R-:W-:Y:S02]  /*a890*/  IMAD R0, R4, R27, R15 ;  /* 0x0000001b04007224 */ /* 0x002fe400078e020f */
[----:B------:R-:W-:Y:S02]  /*a8a0*/  IMAD R22, R22, R28, R25 ;  /* 0x0000001c16167224 */ /* 0x000fe400078e0219 */
[----:B------:R-:W-:Y:S01]  /*a8b0*/  IMAD R3, R0, R24, R3 ;  /* 0x0000001800037224 */ /* 0x000fe200078e0203 */
[----:B------:R-:W-:-:S04]  /*a8c0*/  MOV R0, 0x1 ;  /* 0x0000000100007802 */ /* 0x000fc80000000f00 */
[----:B------:R-:W-:Y:S02]  /*a8d0*/  SEL R100, R3, R22, !P0 ;  /* 0x0000001603647207 */ /* 0x000fe40004000000 */
[----:B------:R-:W-:-:S07]  /*a8e0*/  SEL R22, R22, R3, !P0 ;  /* 0x0000000316167207 */ /* 0x000fce0004000000 */
.L_x_282:
[----:B------:R-:W-:Y:S01]  /*a8f0*/  LOP3.LUT P0, RZ, R0, 0xff, RZ, 0xc0, !PT ;  /* 0x000000ff00ff7812 */ /* 0x000fe2000780c0ff */
[----:B------:R-:W-:Y:S02]  /*a900*/  UIMAD.WIDE.U32 UR4, UR43, -0x55555555, URZ ;  /* 0xaaaaaaab2b0478a5 */ /* 0x000fe4000f8e003f */
[----:B------:R-:W-:Y:S02]  /*a910*/  UIADD3 UR41, UR41, 0x4, URZ ;  /* 0x0000000429297890 */ /* 0x000fe4000fffe03f */
[----:B------:R-:W-:-:S04]  /*a920*/  USHF.R.U32.HI UR4, URZ, 0x2, UR5 ;  /* 0x000000023f047899 */ /* 0x000fc80008011605 */
[----:B------:R-:W-:-:S04]  /*a930*/  UIMAD UR43, UR4, -0x6, UR43 ;  /* 0xfffffffa042b78a4 */ /* 0x000fc8000f8e022b */
[----:B------:R-:W-:Y:S08]  /*a940*/  @P0 BRA `(.L_x_285) ;  /* 0xffffff6c00d80947 */ /* 0x000ff0000383ffff */
[----:B------:R-:W-:-:S13]  /*a950*/  PLOP3.LUT P0, PT, PT, PT, PT, 0x8, 0x0 ;  /* 0x000000000000781c */ /* 0x000fda0003f0e170 */
.L_x_22:
[----:B------:R-:W-:Y:S05]  /*a960*/  @P0 BRA `(.L_x_14) ;  /* 0x0000002800cc0947 */ /* 0x000fea0003800000 */
[----:B------:R-:W-:Y:S01]  /*a970*/  ULDC.64 UR6, c[0x0][0x588] ;  /* 0x0001620000067ab9 */ /* 0x000fe20000000a00 */
[----:B------:R-:W-:Y:S01]  /*a980*/  ULDC.64 UR4, c[0x0][0x590] ;  /* 0x0001640000047ab9 */ /* 0x000fe20000000a00 */
[----:B------:R-:W-:Y:S01]  /*a990*/  ISETP.NE.U32.AND P0, PT, RZ, UR6, PT ;  /* 0x00000006ff007c0c */ /* 0x000fe2000bf05070 */
[----:B------:R-:W-:-:S04]  /*a9a0*/  DEPBAR.LE SB0, 0x0 ;  /* 0x000080000000791a */ /* 0x000fc80000000000 */
[----:B------:R-:W-:Y:S01]  /*a9b0*/  ISETP.NE.U32.AND P1, PT, RZ, UR4, PT ;  /* 0x00000004ff007c0c */ /* 0x000fe2000bf25070 */
[----:B------:R-:W-:Y:S01]  /*a9c0*/  BSSY B0, `(.L_x_286) ;  /* 0x0000015000007945 */ /* 0x000fe20003800000 */
[----:B------:R-:W-:Y:S02]  /*a9d0*/  ISETP.NE.AND.EX P0, PT, RZ, UR7, PT, P0 ;  /* 0x00000007ff007c0c */ /* 0x000fe4000bf05300 */
[----:B------:R-:W-:-:S13]  /*a9e0*/  ISETP.NE.AND.EX P1, PT, RZ, UR5, PT, P1 ;  /* 0x00000005ff007c0c */ /* 0x000fda000bf25310 */
[----:B------:R-:W-:Y:S05]  /*a9f0*/  @P0 BRA P1, `(.L_x_287) ;  /* 0x0000000000440947 */ /* 0x000fea0000800000 */
[----:B------:R-:W-:-:S04]  /*aa00*/  ISETP.NE.U32.AND P0, PT, RZ, UR4, PT ;  /* 0x00000004ff007c0c */ /* 0x000fc8000bf05070 */
[----:B------:R-:W-:-:S13]  /*aa10*/  ISETP.NE.AND.EX P0, PT, RZ, UR5, PT, P0 ;  /* 0x00000005ff007c0c */ /* 0x000fda000bf05300 */
[----:B------:R-:W-:Y:S05]  /*aa20*/  @!P0 BRA `(.L_x_288) ;  /* 0x00000000002c8947 */ /* 0x000fea0003800000 */
[----:B------:R-:W-:-:S13]  /*aa30*/  LOP3.LUT P0, RZ, R90, 0xff, RZ, 0xc0, !PT ;  /* 0x000000ff5aff7812 */ /* 0x000fda000780c0ff */
[----:B------:R-:W-:Y:S05]  /*aa40*/  @!P0 BRA `(.L_x_289) ;  /* 0x0000000000108947 */ /* 0x000fea0003800000 */
[----:B-----5:R-:W-:-:S13]  /*aa50*/  FSETP.NEU.AND P0, PT, R91, RZ, PT ;  /* 0x000000ff5b00720b */ /* 0x020fda0003f0d000 */
[----:B------:R-:W-:Y:S05]  /*aa60*/  @!P0 BREAK B0 ;  /* 0x0000000000008942 */ /* 0x000fea0003800000 */
[----:B------:R-:W-:Y:S05]  /*aa70*/  @P0 BRA `(.L_x_287) ;  /* 0x0000000000240947 */ /* 0x000fea0003800000 */
[----:B------:R-:W-:Y:S05]  /*aa80*/  BRA `(.L_x_14) ;  /* 0x0000002800847947 */ /* 0x000fea0003800000 */
.L_x_289:
[----:B------:R-:W-:-:S04]  /*aa90*/  ISETP.NE.U32.AND P0, PT, RZ, UR6, PT ;  /* 0x00000006ff007c0c */ /* 0x000fc8000bf05070 */
[----:B------:R-:W-:-:S13]  /*aaa0*/  ISETP.NE.AND.EX P0, PT, RZ, UR7, PT, P0 ;  /* 0x00000007ff007c0c */ /* 0x000fda000bf05300 */
[----:B------:R-:W-:Y:S05]  /*aab0*/  @!P0 BREAK B0 ;  /* 0x0000000000008942 */ /* 0x000fea0003800000 */
[----:B------:R-:W-:Y:S05]  /*aac0*/  @P0 BRA `(.L_x_287) ;  /* 0x0000000000100947 */ /* 0x000fea0003800000 */
[----:B------:R-:W-:Y:S05]  /*aad0*/  BRA `(.L_x_14) ;  /* 0x0000002800707947 */ /* 0x000fea0003800000 */
.L_x_288:
[----:B-----5:R-:W-:-:S13]  /*aae0*/  FSETP.NEU.AND P0, PT, R91, RZ, PT ;  /* 0x000000ff5b00720b */ /* 0x020fda0003f0d000 */
[----:B------:R-:W-:Y:S05]  /*aaf0*/  @!P0 BREAK B0 ;  /* 0x0000000000008942 */ /* 0x000fea0003800000 */
[----:B------:R-:W-:Y:S05]  /*ab00*/  @!P0 BRA `(.L_x_14) ;  /* 0x0000002800648947 */ /* 0x000fea0003800000 */
.L_x_287:
[----:B-1----:R-:W-:Y:S05]  /*ab10*/  BSYNC B0 ;  /* 0x0000000000007941 */ /* 0x002fea0003800000 */
.L_x_286:
[----:B------:R-:W-:-:S04]  /*ab20*/  LOP3.LUT R18, R18, 0x1, RZ, 0xfc, !PT ;  /* 0x0000000112127812 */ /* 0x000fc800078efcff */
[----:B------:R-:W-:-:S13]  /*ab30*/  ISETP.NE.AND P0, PT, R18, 0x3, PT ;  /* 0x000000031200780c */ /* 0x000fda0003f05270 */
[----:B------:R-:W-:Y:S05]  /*ab40*/  @!P0 BRA `(.L_x_290) ;  /* 0x0000000000048947 */ /* 0x000fea0003800000 */
[----:B------:R-:W-:Y:S01]  /*ab50*/  BPT.TRAP 0x1 ;  /* 0x000000040000795c */ /* 0x000fe20000300000 */
.L_x_290:
[----:B------:R-:W1:Y:S01]  /*ab60*/  S2UR UR5, SR_CgaCtaId ;  /* 0x00000000000579c3 */ /* 0x000e620000008800 */
[----:B------:R-:W-:Y:S02]  /*ab70*/  UMOV UR4, 0x400 ;  /* 0x0000040000047882 */ /* 0x000fe40000000000 */
[----:B-1----:R-:W-:-:S04]  /*ab80*/  ULEA UR4, UR5, UR4, 0x18 ;  /* 0x0000000405047291 */ /* 0x002fc8000f8ec03f */
[----:B------:R-:W-:-:S04]  /*ab90*/  ULEA UR4, UR40, UR4, 0x3 ;  /* 0x0000000428047291 */ /* 0x000fc8000f8e183f */
[----:B------:R-:W-:-:S04]  /*aba0*/  UIADD3 UR4, UR4, 0x80, URZ ;  /* 0x0000008004047890 */ /* 0x000fc8000fffe03f */
[----:B------:R-:W-:-:S09]  /*abb0*/  UPRMT UR4, UR5, 0x654, UR4 ;  /* 0x0000065405047896 */ /* 0x000fd20008000004 */
[----:B------:R-:W-:Y:S01]  /*abc0*/  SYNCS.ARRIVE.TRANS64.RED.A1T0 RZ, [UR4], RZ ;  /* 0x000000ffffff79a7 */ /* 0x000fe20008100404 */
[----:B------:R-:W-:Y:S05]  /*abd0*/  BRA `(.L_x_14) ;  /* 0x0000002800307947 */ /* 0x000fea0003800000 */
.L_x_13:
[----:B------:R-:W-:Y:S01]  /*abe0*/  ULDC.64 UR4, c[0x0][0x8f8] ;  /* 0x00023e0000047ab9 */ /* 0x000fe20000000a00 */
[----:B------:R-:W-:Y:S01]  /*abf0*/  PRMT R10, RZ, 0x7610, R10 ;  /* 0x00007610ff0a7816 */ /* 0x000fe2000000000a */
[----:B------:R-:W-:Y:S01]  /*ac00*/  IMAD.MOV.U32 R22, RZ, RZ, -0x1 ;  /* 0xffffffffff167424 */ /* 0x000fe200078e00ff */
[----:B------:R-:W-:Y:S02]  /*ac10*/  ISETP.GE.U32.AND P1, PT, R16, UR4, PT ;  /* 0x0000000410007c0c */ /* 0x000fe4000bf26070 */
[----:B------:R-:W-:Y:S02]  /*ac20*/  MOV R21, 0xffffffff ;  /* 0xffffffff00157802 */ /* 0x000fe40000000f00 */
[----:B------:R-:W-:Y:S02]  /*ac30*/  ISETP.GE.U32.AND.EX P1, PT, R17, UR5, PT, P1 ;  /* 0x0000000511007c0c */ /* 0x000fe4000bf26110 */
[----:B------:R-:W-:-:S11]  /*ac40*/  MOV R20, 0xffffffff ;  /* 0xffffffff00147802 */ /* 0x000fd60000000f00 */
[----:B------:R-:W-:Y:S05]  /*ac50*/  @P1 BRA `(.L_x_291) ;  /* 0x0000000400281947 */ /* 0x000fea0003800000 */
[----:B------:R-:W2:Y:S01]  /*ac60*/  LDC.64 R20, c[0x0][0x8d0] ;  /* 0x00023400ff147b82 */ /* 0x000ea20000000a00 */
[----:B------:R-:W-:Y:S01]  /*ac70*/  IMAD.MOV.U32 R14, RZ, RZ, R16 ;  /* 0x000000ffff0e7224 */ /* 0x000fe200078e0010 */
[----:B------:R-:W-:-:S06]  /*ac80*/  MOV R15, R17 ;  /* 0x00000011000f7202 */ /* 0x000fcc0000000f00 */
        /* <DEDUP_REMOVED lines=15> */
.L_x_292:
[----:B------:R-:W2:Y:S01]  /*ad80*/  LDC.64 R30, c[0x0][0x8e8] ;  /* 0x00023a00ff1e7b82 */ /* 0x000ea20000000a00 */
[-CC-:B------:R-:W-:Y:S02]  /*ad90*/  SHF.R.U64 R24, R14, R22.reuse, R15.reuse ;  /* 0x000000160e187219 */ /* 0x180fe4000000120f */
[----:B------:R-:W-:Y:S02]  /*ada0*/  SHF.R.U32.HI R10, RZ, R22, R15 ;  /* 0x00000016ff0a7219 */ /* 0x000fe4000001160f */
[----:B------:R-:W-:Y:S02]  /*adb0*/  IADD3 R13, P1, RZ, -R24, RZ ;  /* 0x80000018ff0d7210 */ /* 0x000fe40007f3e0ff */
[----:B------:R-:W-:Y:S01]  /*adc0*/  MOV R32, 0x1 ;  /* 0x0000000100207802 */ /* 0x000fe20000000f00 */
[----:B------:R-:W3:Y:S01]  /*add0*/  LDC R14, c[0x0][0x8c0] ;  /* 0x00023000ff0e7b82 */ /* 0x000ee20000000800 */
[----:B------:R-:W-:-:S05]  /*ade0*/  IADD3.X R11, RZ, ~R10, RZ, P1, !PT ;  /* 0x8000000aff0b7210 */ /* 0x000fca0000ffe4ff */
[-C--:B------:R-:W-:Y:S02]  /*adf0*/  IMAD R12, R11, R26.reuse, RZ ;  /* 0x0000001a0b0c7224 */ /* 0x080fe400078e02ff */
[----:B------:R-:W4:Y:S01]  /*ae00*/  LDC R22, c[0x0][0x8b0] ;  /* 0x00022c00ff167b82 */ /* 0x000f220000000800 */
[----:B------:R-:W-:-:S04]  /*ae10*/  IMAD.WIDE.U32 R10, R13, R26, R16 ;  /* 0x0000001a0d0a7225 */ /* 0x000fc800078e0010 */
[----:B------:R-:W-:Y:S01]  /*ae20*/  IMAD R13, R13, R27, R12 ;  /* 0x0000001b0d0d7224 */ /* 0x000fe200078e020c */
[----:B------:R-:W-:Y:S02]  /*ae30*/  MOV R12, 0xffffffff ;  /* 0xffffffff000c7802 */ /* 0x000fe40000000f00 */
[----:B------:R-:W5:Y:S01]  /*ae40*/  LDC R29, c[0x0][0x900] ;  /* 0x00024000ff1d7b82 */ /* 0x000f620000000800 */
[----:B------:R-:W-:Y:S01]  /*ae50*/  IMAD.IADD R11, R11, 0x1, R13 ;  /* 0x000000010b0b7824 */ /* 0x000fe200078e020d */
[----:B--2---:R-:W-:-:S04]  /*ae60*/  ISETP.NE.U32.AND P1, PT, R30, RZ, PT ;  /* 0x000000ff1e00720c */ /* 0x004fc80003f25070 */
[----:B------:R-:W-:Y:S02]  /*ae70*/  ISETP.NE.AND.EX P1, PT, R31, RZ, PT, P1 ;  /* 0x000000ff1f00720c */ /* 0x000fe40003f25310 */
        /* <DEDUP_REMOVED lines=24> */
.L_x_293:
[----:B------:R-:W-:Y:S02]  /*b000*/  ISETP.NE.AND P1, PT, R2, 0x1, PT ;  /* 0x000000010200780c */ /* 0x000fe40003f25270 */
[----:B---3--:R-:W-:Y:S02]  /*b010*/  SHF.R.U64 R10, R10, R27, R11 ;  /* 0x0000001b0a0a7219 */ /* 0x008fe4000000120b */
[----:B------:R-:W-:Y:S02]  /*b020*/  SHF.L.U32 R32, R32, R29, RZ ;  /* 0x0000001d20207219 */ /* 0x000fe400000006ff */
[----:B------:R-:W-:Y:S02]  /*b030*/  LOP3.LUT R7, R25, R34, RZ, 0xc0, !PT ;  /* 0x0000002219077212 */ /* 0x000fe400078ec0ff */
[----:B--2---:R-:W-:Y:S02]  /*b040*/  IADD3 R13, R26, -0x1, RZ ;  /* 0xffffffff1a0d7810 */ /* 0x004fe40007ffe0ff */
[----:B------:R-:W-:Y:S01]  /*b050*/  IADD3 R11, -R10, RZ, RZ ;  /* 0x000000ff0a0b7210 */ /* 0x000fe20007ffe1ff */
[----:B------:R-:W-:-:S02]  /*b060*/  IMAD R7, R32, R10, R7 ;  /* 0x0000000a20077224 */ /* 0x000fc400078e0207 */
[----:B------:R-:W-:Y:S01]  /*b070*/  @P1 IMAD R8, R9, R23, R6 ;  /* 0x0000001709081224 */ /* 0x000fe200078e0206 */
[----:B------:R-:W-:Y:S01]  /*b080*/  LOP3.LUT R9, R20, R13, RZ, 0xc0, !PT ;  /* 0x0000000d14097212 */ /* 0x000fe200078ec0ff */
[----:B----4-:R-:W-:Y:S01]  /*b090*/  IMAD R6, R11, R28, R22 ;  /* 0x0000001c0b067224 */ /* 0x010fe200078e0216 */
[----:B------:R-:W-:Y:S01]  /*b0a0*/  MOV R20, R24 ;  /* 0x0000001800147202 */ /* 0x000fe20000000f00 */
[----:B-1----:R-:W-:Y:S02]  /*b0b0*/  IMAD R8, R7, R33, R8 ;  /* 0x0000002107087224 */ /* 0x002fe400078e0208 */
[----:B------:R-:W-:Y:S02]  /*b0c0*/  IMAD R7, R6, R26, R9 ;  /* 0x0000001a06077224 */ /* 0x000fe400078e0209 */
[----:B------:R-:W-:-:S03]  /*b0d0*/  IMAD.MOV.U32 R10, RZ, RZ, 0x1 ;  /* 0x00000001ff0a7424 */ /* 0x000fc600078e00ff */
[----:B------:R-:W-:Y:S02]  /*b0e0*/  SEL R21, R7, R8, !P1 ;  /* 0x0000000807157207 */ /* 0x000fe40004800000 */
[----:B------:R-:W-:-:S07]  /*b0f0*/  SEL R22, R8, R7, !P1 ;  /* 0x0000000708167207 */ /* 0x000fce0004800000 */
.L_x_291:
[----:B------:R-:W-:-:S08]  /*b100*/  NOP ;  /* 0x0000000000007918 */ /* 0x000fd00000000000 */
[----:B------:R-:W2:-:S00]  /*b110*/  USETMAXREG.DEALLOC.CTAPOOL 0x28 ;  /* 0x00000028000079c8 */ /* 0x000e8000080e0500 */
[----:B--2---:R-:W-:-:S13]  /*b120*/  ISETP.NE.AND P1, PT, R3, 0x1, PT ;  /* 0x000000010300780c */ /* 0x004fda0003f25270 */
[----:B------:R-:W-:Y:S05]  /*b130*/  @!P1 BRA `(.L_x_14) ;  /* 0x0000002000d89947 */ /* 0x000fea0003800000 */
[----:B------:R-:W-:Y:S05]  /*b140*/  @!P4 BRA `(.L_x_294) ;  /* 0x0000001000acc947 */ /* 0x000fea0003800000 */
[----:B------:R-:W-:-:S13]  /*b150*/  ISETP.NE.OR P0, PT, R3, 0x2, P0 ;  /* 0x000000020300780c */ /* 0x000fda0000705670 */
[----:B------:R-:W-:Y:S05]  /*b160*/  @P0 BRA `(.L_x_14) ;  /* 0x0000002000cc0947 */ /* 0x000fea0003800000 */
[----:B------:R-:W-:-:S13]  /*b170*/  LOP3.LUT P1, RZ, R10, 0xff, RZ, 0xc0, !PT ;  /* 0x000000ff0aff7812 */ /* 0x000fda000782c0ff */
[----:B------:R-:W-:Y:S05]  /*b180*/  @!P1 BRA `(.L_x_295) ;  /* 0x0000000000189947 */ /* 0x000fea0003800000 */
[----:B------:R-:W-:Y:S01]  /*b190*/  UMOV UR4, 0x400 ;  /* 0x0000040000047882 */ /* 0x000fe20000000000 */
[----:B------:R-:W-:Y:S01]  /*b1a0*/  MOV R0, RZ ;  /* 0x000000ff00007202 */ /* 0x000fe20000000f00 */
[----:B-1----:R-:W-:-:S03]  /*b1b0*/  ULEA UR4, UR36, UR4, 0x18 ;  /* 0x0000000424047291 */ /* 0x002fc6000f8ec03f */
[----:B------:R-:W-:-:S06]  /*b1c0*/  SHF.L.U32 R0, R0, 0x1f, RZ ;  /* 0x0000001f00007819 */ /* 0x000fcc00000006ff */
[----:B------:R-:W1:Y:S02]  /*b1d0*/  SYNCS.PHASECHK.TRANS64.TRYWAIT P0, [UR4+0xa8], R0 ;  /* 0x0000a800ff0075a7 */ /* 0x000e640008000144 */
[----:B-1----:R-:W-:Y:S05]  /*b1e0*/  @!P0 BRA `(.L_x_296) ;  /* 0x0000002400348947 */ /* 0x002fea0003800000 */
.L_x_295:
[----:B-1----:R-:W-:Y:S01]  /*b1f0*/  PRMT R0, RZ, 0x7610, R0 ;  /* 0x00007610ff007816 */ /* 0x002fe20000000000 */
[----:B------:R-:W-:Y:S06]  /*b200*/  @P3 BRA `(.L_x_297) ;  /* 0x0000000000243947 */ /* 0x000fec0003800000 */
[----:B------:R-:W-:Y:S02]  /*b210*/  ULDC.64 UR4, c[0x0][0x588] ;  /* 0x0001620000047ab9 */ /* 0x000fe40000000a00 */
[----:B------:R-:W-:-:S04]  /*b220*/  ISETP.NE.U32.AND P0, PT, RZ, UR4, PT ;  /* 0x00000004ff007c0c */ /* 0x000fc8000bf05070 */
[----:B------:R-:W-:-:S13]  /*b230*/  ISETP.NE.AND.EX P0, PT, RZ, UR5, PT, P0 ;  /* 0x00000005ff007c0c */ /* 0x000fda000bf05300 */
[----:B------:R-:W-:Y:S05]  /*b240*/  @!P0 BRA `(.L_x_298) ;  /* 0x00000000000c8947 */ /* 0x000fea0003800000 */
[----:B------:R1:W5:Y:S01]  /*b250*/  LDG.E R3, desc[UR52][R4.64] ;  /* 0x0000003404037981 */ /* 0x000362000c1e1900 */
[----:B------:R-:W-:Y:S01]  /*b260*/  IMAD.MOV.U32 R0, RZ, RZ, 0x1 ;  /* 0x00000001ff007424 */ /* 0x000fe200078e00ff */
[----:B------:R-:W-:Y:S06]  /*b270*/  BRA `(.L_x_297) ;  /* 0x0000000000087947 */ /* 0x000fec0003800000 */
.L_x_298:
[----:B------:R-:W2:Y:S01]  /*b280*/  LDC R3, c[0x0][0x580] ;  /* 0x00016000ff037b82 */ /* 0x000ea20000000800 */
[----:B------:R-:W-:-:S07]  /*b290*/  MOV R0, 0x1 ;  /* 0x0000000100007802 */ /* 0x000fce0000000f00 */
.L_x_297:
[----:B------:R-:W-:Y:S01]  /*b2a0*/  MOV R8, 0x1 ;  /* 0x0000000100087802 */ /* 0x000fe20000000f00 */
[----:B------:R-:W-:Y:S06]  /*b2b0*/  @!P1 BRA `(.L_x_299) ;  /* 0x0000000c00e09947 */ /* 0x000fec0003800000 */
[----:B------:R-:W3:Y:S01]  /*b2c0*/  LDC R9, c[0x0][0x900] ;  /* 0x00024000ff097b82 */ /* 0x000ee20000000800 */
[----:B-1----:R-:W-:Y:S01]  /*b2d0*/  IMAD.MOV.U32 R4, RZ, RZ, -0x1 ;  /* 0xffffffffff047424 */ /* 0x002fe200078e00ff */
[----:B------:R-:W-:Y:S01]  /*b2e0*/  MOV R6, 0x1 ;  /* 0x0000000100067802 */ /* 0x000fe20000000f00 */
[----:B------:R-:W-:Y:S01]  /*b2f0*/  ULDC.64 UR6, c[0x0][0x198] ;  /* 0x0000660000067ab9 */ /* 0x000fe20000000a00 */
[----:B------:R-:W-:Y:S01]  /*b300*/  LOP3.LUT R10, R18, 0x2, RZ, 0xfc, !PT ;  /* 0x00000002120a7812 */ /* 0x000fe200078efcff */
[----:B------:R-:W-:Y:S01]  /*b310*/  ULDC.64 UR14, c[0x0][0x588] ;  /* 0x00016200000e7ab9 */ /* 0x000fe20000000a00 */
[----:B------:R-:W-:Y:S01]  /*b320*/  MOV R8, 0x1 ;  /* 0x0000000100087802 */ /* 0x000fe20000000f00 */
[----:B------:R-:W-:Y:S01]  /*b330*/  ULDC.64 UR22, c[0x0][0x590] ;  /* 0x0001640000167ab9 */ /* 0x000fe20000000a00 */
[----:B------:R-:W1:Y:S01]  /*b340*/  LDC R11, c[0x0][0x8a8] ;  /* 0x00022a00ff0b7b82 */ /* 0x000e620000000800 */
[----:B------:R-:W-:Y:S01]  /*b350*/  ULDC.64 UR24, c[0x0][0x8f8] ;  /* 0x00023e0000187ab9 */ /* 0x000fe20000000a00 */
[----:B---3--:R-:W-:-:S02]  /*b360*/  SHF.L.U32 R4, R4, R9, RZ ;  /* 0x0000000904047219 */ /* 0x008fc400000006ff */
[----:B------:R-:W-:Y:S02]  /*b370*/  SHF.L.U32 R9, R6, R9, RZ ;  /* 0x0000000906097219 */ /* 0x000fe400000006ff */
[----:B------:R-:W-:Y:S01]  /*b380*/  LOP3.LUT R12, RZ, R4, RZ, 0x33, !PT ;  /* 0x00000004ff0c7212 */ /* 0x000fe200078e33ff */
[----:B-1----:R-:W-:-:S07]  /*b390*/  VIADD R11, R11, 0xffffffff ;  /* 0xffffffff0b0b7836 */ /* 0x002fce0000000000 */
.L_x_331:
[----:B------:R-:W-:Y:S02]  /*b3a0*/  ISETP.NE.U32.AND P0, PT, RZ, UR22, PT ;  /* 0x00000016ff007c0c */ /* 0x000fe4000bf05070 */
[----:B------:R-:W-:Y:S02]  /*b3b0*/  R2UR UR19, R22 ;  /* 0x00000000161372ca */ /* 0x000fe400000e0000 */
[----:B------:R-:W-:Y:S02]  /*b3c0*/  R2UR UR18, R21 ;  /* 0x00000000151272ca */ /* 0x000fe400000e0000 */
[----:B------:R-:W-:-:S09]  /*b3d0*/  ISETP.NE.AND.EX P0, PT, RZ, UR23, PT, P0 ;  /* 0x00000017ff007c0c */ /* 0x000fd2000bf05300 */
[----:B------:R-:W-:Y:S02]  /*b3e0*/  USHF.L.U32 UR19, UR19, 0x7, URZ ;  /* 0x0000000713137899 */ /* 0x000fe4000800063f */
[----:B------:R-:W-:Y:S02]  /*b3f0*/  USHF.L.U32 UR18, UR18, 0x7, URZ ;  /* 0x0000000712127899 */ /* 0x000fe4000800063f */
[----:B--234-:R-:W-:Y:S10]  /*b400*/  @!P0 BRA `(.L_x_300) ;  /* 0x00000000002c8947 */ /* 0x01cff40003800000 */
[----:B------:R-:W-:-:S04]  /*b410*/  ISETP.NE.U32.AND P1, PT, RZ, UR14, PT ;  /* 0x0000000eff007c0c */ /* 0x000fc8000bf25070 */
[----:B------:R-:W-:-:S13]  /*b420*/  ISETP.NE.AND.EX P1, PT, RZ, UR15, PT, P1 ;  /* 0x0000000fff007c0c */ /* 0x000fda000bf25310 */
[----:B------:R-:W-:Y:S05]  /*b430*/  @!P1 BRA `(.L_x_301) ;  /* 0x0000000000189947 */ /* 0x000fea0003800000 */
[----:B------:R-:W1:Y:S01]  /*b440*/  LDC.64 R4, c[0x0][0x588] ;  /* 0x00016200ff047b82 */ /* 0x000e620000000a00 */
[----:B--2--5:R-:W-:-:S04]  /*b450*/  IMAD R3, R20, UR22, RZ ;  /* 0x0000001614037c24 */ /* 0x024fc8000f8e02ff */
[----:B-1----:R-:W-:-:S05]  /*b460*/  IMAD.WIDE R4, R3, 0x4, R4 ;  /* 0x0000000403047825 */ /* 0x002fca00078e0204 */
[----:B------:R3:W5:Y:S01]  /*b470*/  LDG.E R3, desc[UR52][R4.64] ;  /* 0x0000003404037981 */ /* 0x000762000c1e1900 */
[----:B------:R-:W-:Y:S01]  /*b480*/  MOV R0, 0x1 ;  /* 0x0000000100007802 */ /* 0x000fe20000000f00 */
[----:B------:R-:W-:Y:S06]  /*b490*/  BRA `(.L_x_300) ;  /* 0x0000000000087947 */ /* 0x000fec0003800000 */
.L_x_301:
[----:B--2--5:R-:W1:Y:S01]  /*b4a0*/  LDC R3, c[0x0][0x580] ;  /* 0x00016000ff037b82 */ /* 0x024e620000000800 */
[----:B------:R-:W-:-:S07]  /*b4b0*/  MOV R0, 0x1 ;  /* 0x0000000100007802 */ /* 0x000fce0000000f00 */
.L_x_300:
[----:B------:R-:W-:Y:S05]  /*b4c0*/  @!P0 BRA `(.L_x_302) ;  /* 0x00000000001c8947 */ /* 0x000fea0003800000 */
[----:B------:R-:W-:-:S13]  /*b4d0*/  LOP3.LUT P2, RZ, R0, 0xff, RZ, 0xc0, !PT ;  /* 0x000000ff00ff7812 */ /* 0x000fda000784c0ff */
[----:B---3--:R-:W3:Y:S02]  /*b4e0*/  @!P2 LDC.64 R4, c[0x0][0x588] ;  /* 0x00016200ff04ab82 */ /* 0x008ee40000000a00 */
[----:B---3--:R-:W-:-:S04]  /*b4f0*/  @!P2 ISETP.NE.U32.AND P0, PT, R4, RZ, PT ;  /* 0x000000ff0400a20c */ /* 0x008fc80003f05070 */
[----:B------:R-:W-:Y:S02]  /*b500*/  @!P2 ISETP.NE.AND.EX P1, PT, R5, RZ, PT, P0 ;  /* 0x000000ff0500a20c */ /* 0x000fe40003f25300 */
[----:B-12--5:R-:W-:Y:S02]  /*b510*/  @P2 FSETP.EQ.AND P0, PT, R3, RZ, PT ;  /* 0x000000ff0300220b */ /* 0x026fe40003f02000 */
[----:B------:R-:W-:Y:S01]  /*b520*/  @!P2 PLOP3.LUT P0, PT, P1, PT, PT, 0x8, 0x0 ;  /* 0x000000000000a81c */ /* 0x000fe20000f0e170 */
[----:B------:R-:W-:-:S12]  /*b530*/  BRA `(.L_x_303) ;  /* 0x0000000000047947 */ /* 0x000fd80003800000 */
.L_x_302:
[----:B-12--5:R-:W-:-:S13]  /*b540*/  FSETP.EQ.AND P0, PT, R3, RZ, PT ;  /* 0x000000ff0300720b */ /* 0x026fda0003f02000 */
.L_x_303:
[----:B------:R-:W-:Y:S02]  /*b550*/  ISETP.NE.AND P2, PT, R10, 0x3, PT ;  /* 0x000000030a00780c */ /* 0x000fe40003f45270 */
[----:B------:R-:W-:-:S04]  /*b560*/  ELECT P1, URZ, PT ;  /* 0x00000000003f782f */ /* 0x000fc80003820000 */
[----:B------:R-:W-:-:S07]  /*b570*/  PLOP3.LUT P0, PT, P1, P0, PT, 0x20, 0x0 ;  /* 0x000000000000781c */ /* 0x000fce0000f00470 */
[----:B------:R-:W-:Y:S06]  /*b580*/  @!P2 BRA `(.L_x_304) ;  /* 0x000000000004a947 */ /* 0x000fec0003800000 */
[----:B------:R-:W-:Y:S01]  /*b590*/  BPT.TRAP 0x1 ;  /* 0x000000040000795c */ /* 0x000fe20000300000 */
.L_x_304:
[----:B------:R-:W1:Y:S01]  /*b5a0*/  S2UR UR36, SR_CgaCtaId ;  /* 0x00000000002479c3 */ /* 0x000e620000008800 */
[----:B------:R-:W-:Y:S01]  /*b5b0*/  UMOV UR4, 0x400 ;  /* 0x0000040000047882 */ /* 0x000fe20000000000 */
[----:B---3--:R-:W-:Y:S01]  /*b5c0*/  SHF.L.U32 R4, R8, 0x1f, RZ ;  /* 0x0000001f08047819 */ /* 0x008fe200000006ff */
[----:B-1----:R-:W-:-:S09]  /*b5d0*/  ULEA UR5, UR36, UR4, 0x18 ;  /* 0x0000000424057291 */ /* 0x002fd2000f8ec03f */
[----:B------:R-:W1:Y:S02]  /*b5e0*/  SYNCS.PHASECHK.TRANS64.TRYWAIT P1, [UR5+0x80], R4 ;  /* 0x00008004ff0075a7 */ /* 0x000e640008020145 */
[----:B-1----:R-:W-:Y:S05]  /*b5f0*/  @!P1 BRA `(.L_x_305) ;  /* 0x0000002000489947 */ /* 0x002fea0003800000 */
.L_x_364:
[----:B------:R-:W-:Y:S04]  /*b600*/  BSSY B0, `(.L_x_306) ;  /* 0x000000e000007945 */ /* 0x000fe80003800000 */
[----:B------:R-:W-:Y:S05]  /*b610*/  @!P0 BRA `(.L_x_307) ;  /* 0x0000000000308947 */ /* 0x000fea0003800000 */
[----:B------:R-:W-:Y:S01]  /*b620*/  R2UR UR20, R20 ;  /* 0x00000000141472ca */ /* 0x000fe200000e0000 */
[----:B------:R-:W-:Y:S02]  /*b630*/  UIADD3 UR8, UP0, UR6, 0x3f0, URZ ;  /* 0x000003f006087890 */ /* 0x000fe4000ff1e03f */
[----:B------:R-:W-:Y:S02]  /*b640*/  UIADD3 UR16, UR5, 0x200, URZ ;  /* 0x0000020005107890 */ /* 0x000fe4000fffe03f */
[----:B------:R-:W-:Y:S02]  /*b650*/  UIADD3 UR17, UR5, 0x60, URZ ;  /* 0x0000006005117890 */ /* 0x000fe4000fffe03f */
[----:B------:R-:W-:Y:S01]  /*b660*/  UIADD3.X UR9, URZ, UR7, URZ, UP0, !UPT ;  /* 0x000000073f097290 */ /* 0x000fe200087fe43f */
[----:B------:R-:W-:Y:S01]  /*b670*/  UMOV UR10, 0x0 ;  /* 0x00000000000a7882 */ /* 0x000fe20000000000 */
[----:B------:R-:W-:-:S07]  /*b680*/  UMOV UR11, 0x10000000 ;  /* 0x10000000000b7882 */ /* 0x000fce0000000000 */
[----:B------:R2:W-:Y:S02]  /*b690*/  UTMALDG.3D [UR16], [UR8], desc[UR10] ;  /* 0x00000a10080075b4 */ /* 0x0005e40008011000 */
[----:B--2---:R-:W-:Y:S05]  /*b6a0*/  @!P2 BRA `(.L_x_308) ;  /* 0x000000000004a947 */ /* 0x004fea0003800000 */
[----:B------:R-:W-:Y:S01]  /*b6b0*/  BPT.TRAP 0x1 ;  /* 0x000000040000795c */ /* 0x000fe20000300000 */
.L_x_308:
[----:B-1----:R-:W1:Y:S02]  /*b6c0*/  LDC R5, c[0x0][0x800] ;  /* 0x00020000ff057b82 */ /* 0x002e640000000800 */
[----:B-1----:R2:W-:Y:S02]  /*b6d0*/  SYNCS.ARRIVE.TRANS64.RED.A0TR RZ, [UR5+0x60], R5 ;  /* 0x00006005ffff79a7 */ /* 0x0025e40008300405 */
.L_x_307:
[----:B------:R-:W-:Y:S05]  /*b6e0*/  BSYNC B0 ;  /* 0x0000000000007941 */ /* 0x000fea0003800000 */
.L_x_306:
[----:B------:R-:W-:Y:S05]  /*b6f0*/  @!P2 BRA `(.L_x_309) ;  /* 0x000000000004a947 */ /* 0x000fea0003800000 */
[----:B------:R-:W-:Y:S01]  /*b700*/  BPT.TRAP 0x1 ;  /* 0x000000040000795c */ /* 0x000fe20000300000 */
.L_x_309:
[----:B------:R-:W-:-:S04]  /*b710*/  UIADD3 UR4, UR5, 0x60, URZ ;  /* 0x0000006005047890 */ /* 0x000fc8000fffe03f */
[----:B------:R-:W-:-:S09]  /*b720*/  UPRMT UR4, UR36, 0x654, UR4 ;  /* 0x0000065424047896 */ /* 0x000fd20008000004 */
[----:B------:R-:W-:Y:S01]  /*b730*/  SYNCS.ARRIVE.TRANS64.RED.A1T0 RZ, [UR4], RZ ;  /* 0x000000ffffff79a7 */ /* 0x000fe20008100404 */
[----:B------:R-:W-:Y:S05]  /*b740*/  @!P2 BRA `(.L_x_310) ;  /* 0x000000000004a947 */ /* 0x000fea0003800000 */
[----:B------:R-:W-:Y:S01]  /*b750*/  BPT.TRAP 0x1 ;  /* 0x000000040000795c */ /* 0x000fe20000300000 */
.L_x_310:
[----:B------:R-:W3:Y:S02]  /*b760*/  SYNCS.PHASECHK.TRANS64.TRYWAIT P1, [UR5+0x88], R4 ;  /* 0x00008804ff0075a7 */ /* 0x000ee40008020145 */
[----:B---3--:R-:W-:Y:S05]  /*b770*/  @!P1 BRA `(.L_x_311) ;  /* 0x0000002000009947 */ /* 0x008fea0003800000 */
.L_x_365:
[----:B------:R-:W-:Y:S04]  /*b780*/  BSSY B0, `(.L_x_312) ;  /* 0x0000010000007945 */ /* 0x000fe80003800000 */
[----:B------:R-:W-:Y:S05]  /*b790*/  @!P0 BRA `(.L_x_313) ;  /* 0x0000000000388947 */ /* 0x000fea0003800000 */
[----:B------:R-:W-:Y:S01]  /*b7a0*/  UIADD3 UR16, UP0, UR6, 0x3f0, URZ ;  /* 0x000003f006107890 */ /* 0x000fe2000ff1e03f */
[----:B------:R-:W-:Y:S01]  /*b7b0*/  R2UR UR12, R20 ;  /* 0x00000000140c72ca */ /* 0x000fe200000e0000 */
[----:B------:R-:W-:Y:S02]  /*b7c0*/  UIADD3 UR10, UR18, 0x20, URZ ;  /* 0x00000020120a7890 */ /* 0x000fe4000fffe03f */
[----:B------:R-:W-:Y:S02]  /*b7d0*/  UIADD3 UR8, UR5, 0x2200, URZ ;  /* 0x0000220005087890 */ /* 0x000fe4000fffe03f */
[----:B------:R-:W-:Y:S02]  /*b7e0*/  UIADD3 UR9, UR5, 0x68, URZ ;  /* 0x0000006805097890 */ /* 0x000fe4000fffe03f */
[----:B------:R-:W-:Y:S01]  /*b7f0*/  UIADD3.X UR17, URZ, UR7, URZ, UP0, !UPT ;  /* 0x000000073f117290 */ /* 0x000fe200087fe43f */
[----:B------:R-:W-:Y:S01]  /*b800*/  UMOV UR20, 0x0 ;  /* 0x0000000000147882 */ /* 0x000fe20000000000 */
[----:B------:R-:W-:Y:S01]  /*b810*/  UMOV UR21, 0x10000000 ;  /* 0x1000000000157882 */ /* 0x000fe20000000000 */
[----:B------:R-:W-:-:S06]  /*b820*/  UMOV UR11, UR19 ;  /* 0x00000013000b7c82 */ /* 0x000fcc0008000000 */
[----:B------:R3:W-:Y:S02]  /*b830*/  UTMALDG.3D [UR8], [UR16], desc[UR20] ;  /* 0x00001408100075b4 */ /* 0x0007e40008011000 */
[----:B---3--:R-:W-:Y:S05]  /*b840*/  @!P2 BRA `(.L_x_314) ;  /* 0x000000000004a947 */ /* 0x008fea0003800000 */
[----:B------:R-:W-:Y:S01]  /*b850*/  BPT.TRAP 0x1 ;  /* 0x000000040000795c */ /* 0x000fe20000300000 */
.L_x_314:
[----:B-12---:R-:W1:Y:S02]  /*b860*/  LDC R5, c[0x0][0x800] ;  /* 0x00020000ff057b82 */ /* 0x006e640000000800 */
[----:B-1----:R3:W-:Y:S02]  /*b870*/  SYNCS.ARRIVE.TRANS64.RED.A0TR RZ, [UR5+0x68], R5 ;  /* 0x00006805ffff79a7 */ /* 0x0027e40008300405 */
.L_x_313:
[----:B------:R-:W-:Y:S05]  /*b880*/  BSYNC B0 ;  /* 0x0000000000007941 */ /* 0x000fea0003800000 */
.L_x_312:
[----:B------:R-:W-:Y:S05]  /*b890*/  @!P2 BRA `(.L_x_315) ;  /* 0x000000000004a947 */ /* 0x000fea0003800000 */
[----:B------:R-:W-:Y:S01]  /*b8a0*/  BPT.TRAP 0x1 ;  /* 0x000000040000795c */ /* 0x000fe20000300000 */
.L_x_315:
[----:B------:R-:W-:-:S04]  /*b8b0*/  UIADD3 UR4, UR5, 0x68, URZ ;  /* 0x0000006805047890 */ /* 0x000fc8000fffe03f */
[----:B------:R-:W-:-:S09]  /*b8c0*/  UPRMT UR4, UR36, 0x654, UR4 ;  /* 0x0000065424047896 */ /* 0x000fd20008000004 */
[----:B------:R-:W-:Y:S01]  /*b8d0*/  SYNCS.ARRIVE.TRANS64.RED.A1T0 RZ, [UR4], RZ ;  /* 0x000000ffffff79a7 */ /* 0x000fe20008100404 */
[----:B------:R-:W-:Y:S05]  /*b8e0*/  @!P2 BRA `(.L_x_316) ;  /* 0x000000000004a947 */ /* 0x000fea0003800000 */
[----:B------:R-:W-:Y:S01]  /*b8f0*/  BPT.TRAP 0x1 ;  /* 0x000000040000795c */ /* 0x000fe20000300000 */
.L_x_316:
[----:B------:R-:W4:Y:S02]  /*b900*/  SYNCS.PHASECHK.TRANS64.TRYWAIT P1, [UR5+0x90], R4 ;  /* 0x00009004ff0075a7 */ /* 0x000f240008020145 */
[----:B----4-:R-:W-:Y:S05]  /*b910*/  @!P1 BRA `(.L_x_317) ;  /* 0x0000001c00b09947 */ /* 0x010fea0003800000 */
.L_x_366:
        /* <DEDUP_REMOVED lines=12> */
[----:B----4-:R-:W-:Y:S05]  /*b9e0*/  @!P2 BRA `(.L_x_320) ;  /* 0x000000000004a947 */ /* 0x010fea0003800000 */
[----:B------:R-:W-:Y:S01]  /*b9f0*/  BPT.TRAP 0x1 ;  /* 0x000000040000795c */ /* 0x000fe20000300000 */
.L_x_320:
[----:B-123--:R-:W1:Y:S02]  /*ba00*/  LDC R5, c[0x0][0x800] ;  /* 0x00020000ff057b82 */ /* 0x00ee640000000800 */
[----:B-1----:R4:W-:Y:S02]  /*ba10*/  SYNCS.ARRIVE.TRANS64.RED.A0TR RZ, [UR5+0x70], R5 ;  /* 0x00007005ffff79a7 */ /* 0x0029e40008300405 */
.L_x_319:
[----:B------:R-:W-:Y:S05]  /*ba20*/  BSYNC B0 ;  /* 0x0000000000007941 */ /* 0x000fea0003800000 */
.L_x_318:
[----:B------:R-:W-:Y:S05]  /*ba30*/  @!P2 BRA `(.L_x_321) ;  /* 0x000000000004a947 */ /* 0x000fea0003800000 */
[----:B------:R-:W-:Y:S01]  /*ba40*/  BPT.TRAP 0x1 ;  /* 0x000000040000795c */ /* 0x000fe20000300000 */
.L_x_321:
[----:B------:R-:W-:-:S04]  /*ba50*/  UIADD3 UR4, UR5, 0x70, URZ ;  /* 0x0000007005047890 */ /* 0x000fc8000fffe03f */
[----:B------:R-:W-:-:S09]  /*ba60*/  UPRMT UR4, UR36, 0x654, UR4 ;  /* 0x0000065424047896 */ /* 0x000fd20008000004 */
[----:B------:R-:W-:Y:S01]  /*ba70*/  SYNCS.ARRIVE.TRANS64.RED.A1T0 RZ, [UR4], RZ ;  /* 0x000000ffffff79a7 */ /* 0x000fe20008100404 */
[----:B------:R-:W-:Y:S05]  /*ba80*/  @!P2 BRA `(.L_x_322) ;  /* 0x000000000004a947 */ /* 0x000fea0003800000 */
[----:B------:R-:W-:Y:S01]  /*ba90*/  BPT.TRAP 0x1 ;  /* 0x000000040000795c */ /* 0x000fe20000300000 */
.L_x_322:
[----:B------:R-:W5:Y:S02]  /*baa0*/  SYNCS.PHASECHK.TRANS64.TRYWAIT P1, [UR5+0x98], R4 ;  /* 0x00009804ff0075a7 */ /* 0x000f640008020145 */
[----:B-----5:R-:W-:Y:S05]  /*bab0*/  @!P1 BRA `(.L_x_323) ;  /* 0x0000001c00609947 */ /* 0x020fea0003800000 */
.L_x_367:
[----:B------:R-:W-:Y:S04]  /*bac0*/  BSSY B0, `(.L_x_324) ;  /* 0x0000010000007945 */ /* 0x000fe80003800000 */
[----:B------:R-:W-:Y:S05]  /*bad0*/  @!P0 BRA `(.L_x_325) ;  /* 0x0000000000388947 */ /* 0x000fea0003800000 */
[----:B------:R-:W-:Y:S01]  /*bae0*/  R2UR UR12, R20 ;  /* 0x00000000140c72ca */ /* 0x000fe200000e0000 */
[----:B------:R-:W-:Y:S02]  /*baf0*/  UIADD3 UR16, UP0, UR6, 0x3f0, URZ ;  /* 0x000003f006107890 */ /* 0x000fe4000ff1e03f */
        /* <DEDUP_REMOVED lines=8> */
[----:B-1----:R-:W-:Y:S05]  /*bb80*/  @!P2 BRA `(.L_x_326) ;  /* 0x000000000004a947 */ /* 0x002fea0003800000 */
[----:B------:R-:W-:Y:S01]  /*bb90*/  BPT.TRAP 0x1 ;  /* 0x000000040000795c */ /* 0x000fe20000300000 */
.L_x_326:
[----:B------:R-:W1:Y:S02]  /*bba0*/  LDC R4, c[0x0][0x800] ;  /* 0x00020000ff047b82 */ /* 0x000e640000000800 */
[----:B-1----:R1:W-:Y:S02]  /*bbb0*/  SYNCS.ARRIVE.TRANS64.RED.A0TR RZ, [UR5+0x78], R4 ;  /* 0x00007804ffff79a7 */ /* 0x0023e40008300405 */
.L_x_325:
[----:B------:R-:W-:Y:S05]  /*bbc0*/  BSYNC B0 ;  /* 0x0000000000007941 */ /* 0x000fea0003800000 */
.L_x_324:
[----:B------:R-:W-:Y:S05]  /*bbd0*/  @!P2 BRA `(.L_x_327) ;  /* 0x000000000004a947 */ /* 0x000fea0003800000 */
[----:B------:R-:W-:Y:S01]  /*bbe0*/  BPT.TRAP 0x1 ;  /* 0x000000040000795c */ /* 0x000fe20000300000 */
.L_x_327:
[----:B------:R-:W-:Y:S01]  /*bbf0*/  IADD3 R16, P0, R16, UR38, RZ ;  /* 0x0000002610107c10 */ /* 0x000fe2000ff1e0ff */
[----:B------:R-:W-:Y:S01]  /*bc00*/  UIADD3 UR4, UR5, 0x78, URZ ;  /* 0x0000007805047890 */ /* 0x000fe2000fffe03f */
[----:B------:R-:W-:Y:S01]  /*bc10*/  LOP3.LUT R8, R8, 0x1, RZ, 0x3c, !PT ;  /* 0x0000000108087812 */ /* 0x000fe200078e3cff */
[----:B------:R-:W-:Y:S01]  /*bc20*/  IMAD.MOV.U32 R22, RZ, RZ, -0x1 ;  /* 0xffffffffff167424 */ /* 0x000fe200078e00ff */
[----:B------:R-:W-:Y:S01]  /*bc30*/  IADD3.X R17, R17, UR37, RZ, P0, !PT ;  /* 0x0000002511117c10 */ /* 0x000fe200087fe4ff */
[----:B------:R-:W-:Y:S01]  /*bc40*/  UPRMT UR4, UR36, 0x654, UR4 ;  /* 0x0000065424047896 */ /* 0x000fe20008000004 */
[----:B------:R-:W-:Y:S02]  /*bc50*/  ISETP.GE.U32.AND P0, PT, R16, UR24, PT ;  /* 0x0000001810007c0c */ /* 0x000fe4000bf06070 */
[----:B-1----:R-:W-:Y:S02]  /*bc60*/  PRMT R4, RZ, 0x7610, R4 ;  /* 0x00007610ff047816 */ /* 0x002fe40000000004 */
[----:B------:R-:W-:-:S02]  /*bc70*/  ISETP.GE.U32.AND.EX P0, PT, R17, UR25, PT, P0 ;  /* 0x0000001911007c0c */ /* 0x000fc4000bf06100 */
[----:B------:R-:W-:Y:S02]  /*bc80*/  MOV R21, 0xffffffff ;  /* 0xffffffff00157802 */ /* 0x000fe40000000f00 */
[----:B------:R-:W-:Y:S01]  /*bc90*/  SYNCS.ARRIVE.TRANS64.RED.A1T0 RZ, [UR4], RZ ;  /* 0x000000ffffff79a7 */ /* 0x000fe20008100404 */
[----:B------:R-:W-:-:S08]  /*bca0*/  MOV R20, 0xffffffff ;  /* 0xffffffff00147802 */ /* 0x000fd00000000f00 */
[----:B------:R-:W-:Y:S05]  /*bcb0*/  @P0 BRA `(.L_x_328) ;  /* 0x0000000400580947 */ /* 0x000fea0003800000 */
[----:B------:R-:W1:Y:S01]  /*bcc0*/  S2R R13, SR_CTAID.X ;  /* 0x00000000000d7919 */ /* 0x000e620000002500 */
[----:B------:R-:W5:Y:S01]  /*bcd0*/  LDC.64 R14, c[0x0][0x8d0] ;  /* 0x00023400ff0e7b82 */ /* 0x000f620000000a00 */
[----:B------:R-:W-:Y:S01]  /*bce0*/  ULDC UR4, c[0x0][0x150] ;  /* 0x0000540000047ab9 */ /* 0x000fe20000000800 */
[----:B------:R-:W-:Y:S01]  /*bcf0*/  MOV R22, R17 ;  /* 0x0000001100167202 */ /* 0x000fe20000000f00 */
[----:B------:R-:W2:Y:S05]  /*bd00*/  S2R R20, SR_CTAID.Y ;  /* 0x0000000000147919 */ /* 0x000eaa0000002600 */
[----:B------:R-:W3:Y:S08]  /*bd10*/  LDC R6, c[0x0][0x144] ;  /* 0x00005100ff067b82 */ /* 0x000ef00000000800 */
[----:B------:R-:W3:Y:S01]  /*bd20*/  LDC R21, c[0x0][0x8d8] ;  /* 0x00023600ff157b82 */ /* 0x000ee20000000800 */
[----:B-----5:R-:W-:-:S04]  /*bd30*/  ISETP.NE.U32.AND P0, PT, R14, RZ, PT ;  /* 0x000000ff0e00720c */ /* 0x020fc80003f05070 */
[----:B------:R-:W-:Y:S02]  /*bd40*/  ISETP.NE.AND.EX P0, PT, R15, RZ, PT, P0 ;  /* 0x000000ff0f00720c */ /* 0x000fe40003f05300 */
[----:B-1----:R-:W-:Y:S02]  /*bd50*/  I2FP.F32.U32 R4, R13 ;  /* 0x0000000d00047245 */ /* 0x002fe40000201000 */
[----:B--2---:R-:W-:-:S03]  /*bd60*/  I2FP.F32.U32 R23, R20 ;  /* 0x0000001400177245 */ /* 0x004fc60000201000 */
[----:B------:R-:W-:-:S06]  /*bd70*/  FMUL R4, R4, UR4 ;  /* 0x0000000404047c20 */ /* 0x000fcc0008400000 */
[----:B------:R-:W3:Y:S02]  /*bd80*/  F2I.U32.TRUNC.NTZ R4, R4 ;  /* 0x0000000400047305 */ /* 0x000ee4000020f000 */
[----:B---34-:R-:W-:-:S04]  /*bd90*/  IMAD.MOV R5, RZ, RZ, -R4 ;  /* 0x000000ffff057224 */ /* 0x018fc800078e0a04 */
[----:B------:R-:W-:Y:S01]  /*bda0*/  IMAD R13, R6, R5, R13 ;  /* 0x00000005060d7224 */ /* 0x000fe200078e020d */
[----:B------:R-:W-:Y:S01]  /*bdb0*/  MOV R6, R16 ;  /* 0x0000001000067202 */ /* 0x000fe20000000f00 */
[----:B------:R-:W-:Y:S06]  /*bdc0*/  @!P0 BRA `(.L_x_329) ;  /* 0x0000000000308947 */ /* 0x000fec0003800000 */
[----:B------:R-:W1:Y:S02]  /*bdd0*/  LDC R5, c[0x0][0x8dc] ;  /* 0x00023700ff057b82 */ /* 0x000e640000000800 */
[----:B-1----:R-:W-:-:S05]  /*bde0*/  IADD3 R5, P0, R16, R5, RZ ;  /* 0x0000000510057210 */ /* 0x002fca0007f1e0ff */
[----:B------:R-:W-:-:S04]  /*bdf0*/  IMAD.X R19, RZ, RZ, R17, P0 ;  /* 0x000000ffff137224 */ /* 0x000fc800000e0611 */
[----:B------:R-:W-:-:S04]  /*be00*/  IMAD.WIDE.U32 R6, R19, R14, RZ ;  /* 0x0000000e13067225 */ /* 0x000fc800078e00ff */
[----:B------:R-:W-:-:S04]  /*be10*/  IMAD.WIDE.U32 R6, P0, R5, R15, R6 ;  /* 0x0000000f05067225 */ /* 0x000fc80007800006 */
[----:B------:R-:W-:Y:S01]  /*be20*/  IMAD.WIDE.U32 R4, R5, R14, RZ ;  /* 0x0000000e05047225 */ /* 0x000fe200078e00ff */
[----:B------:R-:W-:-:S04]  /*be30*/  MOV R4, R7 ;  /* 0x0000000700047202 */ /* 0x000fc80000000f00 */
[----:B------:R-:W-:Y:S02]  /*be40*/  IADD3 RZ, P1, R5, R6, RZ ;  /* 0x0000000605ff7210 */ /* 0x000fe40007f3e0ff */
[----:B------:R-:W-:-:S03]  /*be50*/  IADD3.X R5, RZ, RZ, RZ, P0, !PT ;  /* 0x000000ffff057210 */ /* 0x000fc600007fe4ff */
[----:B------:R-:W-:-:S04]  /*be60*/  IMAD.WIDE.U32.X R4, R19, R15, R4, P1 ;  /* 0x0000000f13047225 */ /* 0x000fc800008e0404 */
[----:B------:R-:W-:Y:S01]  /*be70*/  IMAD.MOV.U32 R6, RZ, RZ, R4 ;  /* 0x000000ffff067224 */ /* 0x000fe200078e0004 */
[----:B------:R-:W-:-:S07]  /*be80*/  MOV R22, R5 ;  /* 0x0000000500167202 */ /* 0x000fce0000000f00 */
.L_x_329:
[----:B------:R-:W-:Y:S01]  /*be90*/  ULDC UR4, c[0x0][0x154] ;  /* 0x0000550000047ab9 */ /* 0x000fe20000000800 */
[----:B------:R-:W1:Y:S01]  /*bea0*/  LDC R7, c[0x0][0x148] ;  /* 0x00005200ff077b82 */ /* 0x000e620000000800 */
[----:B------:R-:W-:Y:S01]  /*beb0*/  FMUL R14, R23, UR4 ;  /* 0x00000004170e7c20 */ /* 0x000fe20008400000 */
[----:B------:R-:W-:Y:S02]  /*bec0*/  ISETP.NE.AND P2, PT, R2, 0x1, PT ;  /* 0x000000010200780c */ /* 0x000fe40003f45270 */
[-CC-:B------:R-:W-:Y:S02]  /*bed0*/  SHF.R.U64 R19, R6, R21.reuse, R22.reuse ;  /* 0x0000001506137219 */ /* 0x180fe40000001216 */
[----:B------:R-:W-:Y:S01]  /*bee0*/  SHF.R.U32.HI R21, RZ, R21, R22 ;  /* 0x00000015ff157219 */ /* 0x000fe20000011616 */
[----:B------:R-:W2:Y:S01]  /*bef0*/  F2I.U32.TRUNC.NTZ R14, R14 ;  /* 0x0000000e000e7305 */ /* 0x000ea2000020f000 */
[----:B------:R-:W3:Y:S01]  /*bf00*/  LDC.64 R4, c[0x0][0x8c8] ;  /* 0x00023200ff047b82 */ /* 0x000ee20000000a00 */
[----:B------:R-:W-:-:S04]  /*bf10*/  IADD3 R23, P0, RZ, -R19, RZ ;  /* 0x80000013ff177210 */ /* 0x000fc80007f1e0ff */
[----:B------:R-:W-:-:S03]  /*bf20*/  IADD3.X R21, RZ, ~R21, RZ, P0, !PT ;  /* 0x80000015ff157210 */ /* 0x000fc600007fe4ff */
[----:B------:R-:W4:Y:S01]  /*bf30*/  LDC R22, c[0x0][0x8c0] ;  /* 0x00023000ff167b82 */ /* 0x000f220000000800 */
[----:B--2---:R-:W-:-:S07]  /*bf40*/  IMAD.MOV R15, RZ, RZ, -R14 ;  /* 0x000000ffff0f7224 */ /* 0x004fce00078e0a0e */
[----:B------:R-:W2:Y:S01]  /*bf50*/  LDC R27, c[0x0][0x900] ;  /* 0x00024000ff1b7b82 */ /* 0x000ea20000000800 */
[----:B-1----:R-:W-:-:S07]  /*bf60*/  @P2 IMAD R13, R7, R15, R20 ;  /* 0x0000000f070d2224 */ /* 0x002fce00078e0214 */
[----:B------:R-:W1:Y:S01]  /*bf70*/  LDC.64 R14, c[0x0][0x8e8] ;  /* 0x00023a00ff0e7b82 */ /* 0x000e620000000a00 */
[----:B---3--:R-:W-:-:S04]  /*bf80*/  IMAD R6, R21, R4, RZ ;  /* 0x0000000415067224 */ /* 0x008fc800078e02ff */
[C---:B------:R-:W-:Y:S02]  /*bf90*/  IMAD R7, R23.reuse, R5, R6 ;  /* 0x0000000517077224 */ /* 0x040fe400078e0206 */
[----:B------:R-:W-:Y:S01]  /*bfa0*/  IMAD.WIDE.U32 R4, R23, R4, R16 ;  /* 0x0000000417047225 */ /* 0x000fe200078e0010 */
[----:B------:R-:W3:Y:S04]  /*bfb0*/  LDC R6, c[0x0][0x8b0] ;  /* 0x00022c00ff067b82 */ /* 0x000ee80000000800 */
[----:B------:R-:W-:-:S04]  /*bfc0*/  IADD3 R5, R5, R7, RZ ;  /* 0x0000000705057210 */ /* 0x000fc80007ffe0ff */
[-CC-:B----4-:R-:W-:Y:S01]  /*bfd0*/  SHF.R.U64 R26, R4, R22.reuse, R5.reuse ;  /* 0x00000016041a7219 */ /* 0x190fe20000001205 */
[----:B------:R-:W4:Y:S01]  /*bfe0*/  LDC R25, c[0x0][0x8f0] ;  /* 0x00023c00ff197b82 */ /* 0x000f220000000800 */
[----:B------:R-:W-:Y:S02]  /*bff0*/  SHF.R.U32.HI R5, RZ, R22, R5 ;  /* 0x00000016ff057219 */ /* 0x000fe40000011605 */
[----:B-1----:R-:W-:-:S05]  /*c000*/  ISETP.NE.U32.AND P0, PT, R14, RZ, PT ;  /* 0x000000ff0e00720c */ /* 0x002fca0003f05070 */
[----:B------:R-:W1:Y:S01]  /*c010*/  LDC R24, c[0x0][0x8e0] ;  /* 0x00023800ff187b82 */ /* 0x000e620000000800 */
[----:B------:R-:W-:Y:S02]  /*c020*/  ISETP.NE.AND.EX P0, PT, R15, RZ, PT, P0 ;  /* 0x000000ff0f00720c */ /* 0x000fe40003f05300 */
[----:B---3--:R-:W-:-:S05]  /*c030*/  SHF.R.U64 R23, R26, R6, R5 ;  /* 0x000000061a177219 */ /* 0x008fca0000001205 */
[----:B------:R-:W3:Y:S01]  /*c040*/  LDC R22, c[0x0][0x8b8] ;  /* 0x00022e00ff167b82 */ /* 0x000ee20000000800 */
[----:B------:R-:W-:-:S04]  /*c050*/  SHF.R.U32.HI R4, RZ, R6, R5 ;  /* 0x00000006ff047219 */ /* 0x000fc80000011605 */
[-CC-:B--2---:R-:W-:Y:S02]  /*c060*/  SHF.R.U64 R21, R23, R27.reuse, R4.reuse ;  /* 0x0000001b17157219 */ /* 0x184fe40000001204 */
[----:B------:R-:W-:Y:S01]  /*c070*/  SHF.R.U32.HI R27, RZ, R27, R4 ;  /* 0x0000001bff1b7219 */ /* 0x000fe20000011604 */
[----:B------:R-:W2:Y:S01]  /*c080*/  LDC R20, c[0x0][0x8a8] ;  /* 0x00022a00ff147b82 */ /* 0x000ea20000000800 */
[----:B------:R-:W-:-:S03]  /*c090*/  MOV R4, R21 ;  /* 0x0000001500047202 */ /* 0x000fc60000000f00 */
[----:B------:R-:W-:Y:S01]  /*c0a0*/  IMAD.MOV.U32 R5, RZ, RZ, R27 ;  /* 0x000000ffff057224 */ /* 0x000fe200078e001b */
[----:B----4-:R-:W-:Y:S06]  /*c0b0*/  @!P0 BRA `(.L_x_330) ;  /* 0x0000000000288947 */ /* 0x010fec0003800000 */
[----:B------:R-:W4:Y:S02]  /*c0c0*/  LDC R4, c[0x0][0x8f4] ;  /* 0x00023d00ff047b82 */ /* 0x000f240000000800 */
[----:B----4-:R-:W-:-:S04]  /*c0d0*/  IADD3 R5, P0, R21, R4, RZ ;  /* 0x0000000415057210 */ /* 0x010fc80007f1e0ff */
[----:B------:R-:W-:-:S05]  /*c0e0*/  IADD3.X R27, RZ, R27, RZ, P0, !PT ;  /* 0x0000001bff1b7210 */ /* 0x000fca00007fe4ff */
[----:B------:R-:W-:-:S04]  /*c0f0*/  IMAD.WIDE.U32 R6, R27, R14, RZ ;  /* 0x0000000e1b067225 */ /* 0x000fc800078e00ff */
[----:B------:R-:W-:-:S04]  /*c100*/  IMAD.WIDE.U32 R6, P0, R5, R15, R6 ;  /* 0x0000000f05067225 */ /* 0x000fc80007800006 */
[----:B------:R-:W-:-:S04]  /*c110*/  IMAD.WIDE.U32 R4, R5, R14, RZ ;  /* 0x0000000e05047225 */ /* 0x000fc800078e00ff */
[----:B------:R-:W-:Y:S01]  /*c120*/  IMAD.MOV.U32 R4, RZ, RZ, R7 ;  /* 0x000000ffff047224 */ /* 0x000fe200078e0007 */
[----:B------:R-:W-:Y:S02]  /*c130*/  IADD3 RZ, P1, R5, R6, RZ ;  /* 0x0000000605ff7210 */ /* 0x000fe40007f3e0ff */
[----:B------:R-:W-:-:S03]  /*c140*/  IADD3.X R5, RZ, RZ, RZ, P0, !PT ;  /* 0x000000ffff057210 */ /* 0x000fc600007fe4ff */
[----:B------:R-:W-:-:S08]  /*c150*/  IMAD.WIDE.U32.X R4, R27, R15, R4, P1 ;  /* 0x0000000f1b047225 */ /* 0x000fd000008e0404 */
.L_x_330:
[----:B------:R-:W-:Y:S02]  /*c160*/  SHF.R.U64 R25, R4, R25, R5 ;  /* 0x0000001904197219 */ /* 0x000fe40000001205 */
[----:B------:R-:W-:Y:S02]  /*c170*/  LOP3.LUT R4, R23, R12, RZ, 0xc0, !PT ;  /* 0x0000000c17047212 */ /* 0x000fe400078ec0ff */
[----:B------:R-:W-:Y:S02]  /*c180*/  IADD3 R5, -R25, RZ, RZ ;  /* 0x000000ff19057210 */ /* 0x000fe40007ffe1ff */
[----:B------:R-:W-:Y:S01]  /*c190*/  LOP3.LUT R26, R26, R11, RZ, 0xc0, !PT ;  /* 0x0000000b1a1a7212 */ /* 0x000fe200078ec0ff */
[----:B------:R-:W-:Y:S02]  /*c1a0*/  IMAD R4, R9, R25, R4 ;  /* 0x0000001909047224 */ /* 0x000fe400078e0204 */
[----:B-1----:R-:W-:Y:S02]  /*c1b0*/  IMAD R21, R5, R24, R21 ;  /* 0x0000001805157224 */ /* 0x002fe400078e0215 */
[----:B---3--:R-:W-:Y:S01]  /*c1c0*/  IMAD R22, R4, R22, R13 ;  /* 0x0000001604167224 */ /* 0x008fe200078e020d */
[----:B------:R-:W-:Y:S01]  /*c1d0*/  MOV R4, 0x1 ;  /* 0x0000000100047802 */ /* 0x000fe20000000f00 */
[----:B--2---:R-:W-:-:S02]  /*c1e0*/  IMAD R5, R21, R20, R26 ;  /* 0x0000001415057224 */ /* 0x004fc400078e021a */
[----:B------:R-:W-:-:S03]  /*c1f0*/  IMAD.MOV.U32 R20, RZ, RZ, R19 ;  /* 0x000000ffff147224 */ /* 0x000fc600078e0013 */
[----:B------:R-:W-:Y:S02]  /*c200*/  SEL R21, R5, R22, !P2 ;  /* 0x0000001605157207 */ /* 0x000fe40005000000 */
[----:B------:R-:W-:-:S07]  /*c210*/  SEL R22, R22, R5, !P2 ;  /* 0x0000000516167207 */ /* 0x000fce0005000000 */
.L_x_328:
[----:B------:R-:W-:-:S13]  /*c220*/  LOP3.LUT P0, RZ, R4, 0xff, RZ, 0xc0, !PT ;  /* 0x000000ff04ff7812 */ /* 0x000fda000780c0ff */
[----:B------:R-:W-:Y:S05]  /*c230*/  @P0 BRA `(.L_x_331) ;  /* 0xfffffff000580947 */ /* 0x000fea000383ffff */
.L_x_299:
[----:B------:R-:W-:-:S13]  /*c240*/  ELECT P0, URZ, PT ;  /* 0x00000000003f782f */ /* 0x000fda0003800000 */
[----:B------:R-:W-:Y:S05]  /*c250*/  @!P0 BRA `(.L_x_14) ;  /* 0x0000001000908947 */ /* 0x000fea0003800000 */
[----:B------:R-:W-:-:S04]  /*c260*/  LOP3.LUT R18, R18, 0x2, RZ, 0xfc, !PT ;  /* 0x0000000212127812 */ /* 0x000fc800078efcff */
[----:B------:R-:W-:-:S13]  /*c270*/  ISETP.NE.AND P1, PT, R18, 0x3, PT ;  /* 0x000000031200780c */ /* 0x000fda0003f25270 */
[----:B------:R-:W-:Y:S05]  /*c280*/  @!P1 BRA `(.L_x_332) ;  /* 0x0000000000049947 */ /* 0x000fea0003800000 */
[----:B------:R-:W-:Y:S01]  /*c290*/  BPT.TRAP 0x1 ;  /* 0x000000040000795c */ /* 0x000fe20000300000 */
.L_x_332:
[----:B------:R-:W-:Y:S02]  /*c2a0*/  MOV R2, 0x400 ;  /* 0x0000040000027802 */ /* 0x000fe40000000f00 */
[----:B--2--5:R-:W-:Y:S02]  /*c2b0*/  MOV R3, UR36 ;  /* 0x0000002400037c02 */ /* 0x024fe40008000f00 */
[----:B------:R-:W-:Y:S02]  /*c2c0*/  SHF.L.U32 R0, R8, 0x1f, RZ ;  /* 0x0000001f08007819 */ /* 0x000fe400000006ff */
[----:B------:R-:W-:-:S04]  /*c2d0*/  LEA R3, R3, R2, 0x18 ;  /* 0x0000000203037211 */ /* 0x000fc800078ec0ff */
[----:B------:R-:W2:Y:S02]  /*c2e0*/  SYNCS.PHASECHK.TRANS64.TRYWAIT P0, [R3+URZ+0x80], R0 ;  /* 0x00008000030075a7 */ /* 0x000ea4000800017f */
[----:B--2---:R-:W-:Y:S05]  /*c2f0*/  @!P0 BRA `(.L_x_333) ;  /* 0x0000001400688947 */ /* 0x004fea0003800000 */
.L_x_368:
[----:B------:R-:W-:Y:S05]  /*c300*/  @!P1 BRA `(.L_x_334) ;  /* 0x0000000000049947 */ /* 0x000fea0003800000 */
[----:B------:R-:W-:Y:S01]  /*c310*/  BPT.TRAP 0x1 ;  /* 0x000000040000795c */ /* 0x000fe20000300000 */
.L_x_334:
[----:B------:R-:W5:Y:S02]  /*c320*/  SYNCS.PHASECHK.TRANS64.TRYWAIT P0, [R3+URZ+0x88], R0 ;  /* 0x00008800030075a7 */ /* 0x000f64000800017f */
[----:B-----5:R-:W-:Y:S05]  /*c330*/  @!P0 BRA `(.L_x_335) ;  /* 0x00000014006c8947 */ /* 0x020fea0003800000 */
.L_x_369:
[----:B------:R-:W-:Y:S05]  /*c340*/  @!P1 BRA `(.L_x_336) ;  /* 0x0000000000049947 */ /* 0x000fea0003800000 */
[----:B------:R-:W-:Y:S01]  /*c350*/  BPT.TRAP 0x1 ;  /* 0x000000040000795c */ /* 0x000fe20000300000 */
.L_x_336:
[----:B------:R-:W5:Y:S02]  /*c360*/  SYNCS.PHASECHK.TRANS64.TRYWAIT P0, [R3+URZ+0x90], R0 ;  /* 0x00009000030075a7 */ /* 0x000f64000800017f */
[----:B-----5:R-:W-:Y:S05]  /*c370*/  @!P0 BRA `(.L_x_337) ;  /* 0x0000001400708947 */ /* 0x020fea0003800000 */
.L_x_370:
[----:B------:R-:W-:Y:S05]  /*c380*/  @!P1 BRA `(.L_x_338) ;  /* 0x0000000000049947 */ /* 0x000fea0003800000 */
[----:B------:R-:W-:Y:S01]  /*c390*/  BPT.TRAP 0x1 ;  /* 0x000000040000795c */ /* 0x000fe20000300000 */
.L_x_338:
[----:B------:R-:W-:-:S07]  /*c3a0*/  SHF.L.U32 R8, R8, 0x1f, RZ ;  /* 0x0000001f08087819 */ /* 0x000fce00000006ff */
.L_x_339:
[----:B------:R1:W1:Y:S02]  /*c3b0*/  SYNCS.PHASECHK.TRANS64.TRYWAIT P0, [R3+URZ+0x98], R8 ;  /* 0x00009808030075a7 */ /* 0x000264000800017f */
[----:B-1----:R-:W-:Y:S05]  /*c3c0*/  @!P0 NANOSLEEP.SYNCS 0x989680 ;  /* 0x009896800000895d */ /* 0x002fea0003900000 */
[----:B------:R-:W1:Y:S02]  /*c3d0*/  @!P0 SYNCS.PHASECHK.TRANS64 P0, [R3+URZ+0x98], R8 ;  /* 0x00009808030085a7 */ /* 0x000e64000800007f */
[----:B-1----:R-:W-:Y:S05]  /*c3e0*/  @P0 BRA `(.L_x_14) ;  /* 0x00000010002c0947 */ /* 0x002fea0003800000 */
[----:B------:R-:W-:Y:S05]  /*c3f0*/  BRA `(.L_x_339) ;  /* 0xfffffffc00ec7947 */ /* 0x000fea000383ffff */
.L_x_294:
[----:B------:R-:W-:Y:S01]  /*c400*/  LOP3.LUT P0, RZ, R10, 0xff, RZ, 0xc0, !PT ;  /* 0x000000ff0aff7812 */ /* 0x000fe2000780c0ff */
[----:B------:R-:W-:Y:S01]  /*c410*/  IMAD.MOV.U32 R13, RZ, RZ, RZ ;  /* 0x000000ffff0d7224 */ /* 0x000fe200078e00ff */
[----:B------:R-:W-:-:S11]  /*c420*/  MOV R3, 0x1 ;  /* 0x0000000100037802 */ /* 0x000fd60000000f00 */
[----:B------:R-:W-:Y:S05]  /*c430*/  @!P0 BRA `(.L_x_340) ;  /* 0x0000000c001c8947 */ /* 0x000fea0003800000 */
[----:B------:R-:W2:Y:S01]  /*c440*/  LDC R3, c[0x0][0x28c] ;  /* 0x0000a300ff037b82 */ /* 0x000ea20000000800 */
[----:B------:R-:W-:Y:S01]  /*c450*/  ULDC UR7, c[0x0][0x900] ;  /* 0x0002400000077ab9 */ /* 0x000fe20000000800 */
[----:B------:R-:W-:Y:S01]  /*c460*/  UMOV UR8, 0xffffffff ;  /* 0xffffffff00087882 */ /* 0x000fe20000000000 */
[----:B------:R-:W-:Y:S01]  /*c470*/  BSSY B0, `(.L_x_340) ;  /* 0x00000c3000007945 */ /* 0x000fe20003800000 */
[----:B-1----:R-:W-:Y:S01]  /*c480*/  USHF.L.U32 UR4, UR36, 0x6, URZ ;  /* 0x0000000624047899 */ /* 0x002fe2000800063f */
[----:B------:R-:W-:Y:S01]  /*c490*/  MOV R11, 0x1 ;  /* 0x00000001000b7802 */ /* 0x000fe20000000f00 */
[----:B------:R-:W-:Y:S01]  /*c4a0*/  USHF.L.U32 UR5, UR36, 0xc, URZ ;  /* 0x0000000c24057899 */ /* 0x000fe2000800063f */
[----:B------:R-:W-:Y:S01]  /*c4b0*/  LOP3.LUT R10, R19, 0x2, RZ, 0xfc, !PT ;  /* 0x00000002130a7812 */ /* 0x000fe200078efcff */
[----:B------:R-:W-:Y:S01]  /*c4c0*/  USHF.L.U32 UR8, UR8, UR7, URZ ;  /* 0x0000000708087299 */ /* 0x000fe2000800063f */
[----:B------:R-:W-:Y:S01]  /*c4d0*/  MOV R13, RZ ;  /* 0x000000ff000d7202 */ /* 0x000fe20000000f00 */
[----:B------:R-:W-:Y:S01]  /*c4e0*/  ULDC UR6, c[0x0][0x8a8] ;  /* 0x00022a0000067ab9 */ /* 0x000fe20000000800 */
[----:B------:R-:W-:Y:S01]  /*c4f0*/  UMOV UR9, 0x1 ;  /* 0x0000000100097882 */ /* 0x000fe20000000000 */
[----:B------:R-:W-:-:S02]  /*c500*/  ULOP3.LUT UR4, UR4, 0x40, URZ, 0xc0, !UPT ;  /* 0x0000004004047892 */ /* 0x000fc4000f8ec03f */
[----:B------:R-:W-:Y:S02]  /*c510*/  ULOP3.LUT UR5, UR5, 0x1000, URZ, 0xc0, !UPT ;  /* 0x0000100005057892 */ /* 0x000fe4000f8ec03f */
[----:B------:R-:W-:Y:S02]  /*c520*/  UIADD3 UR17, UR6, -0x1, URZ ;  /* 0xffffffff06117890 */ /* 0x000fe4000fffe03f */
[----:B------:R-:W-:Y:S02]  /*c530*/  USHF.L.U32 UR19, UR9, UR7, URZ ;  /* 0x0000000709137299 */ /* 0x000fe4000800063f */
[----:B------:R-:W-:Y:S01]  /*c540*/  ULOP3.LUT UR18, URZ, UR8, URZ, 0x33, !UPT ;  /* 0x000000083f127292 */ /* 0x000fe2000f8e333f */
[----:B------:R-:W-:Y:S01]  /*c550*/  ULDC.64 UR22, c[0x0][0x198] ;  /* 0x0000660000167ab9 */ /* 0x000fe20000000a00 */
[----:B--2---:R-:W-:-:S04]  /*c560*/  IADD3 R3, R3, 0x3f, RZ ;  /* 0x0000003f03037810 */ /* 0x004fc80007ffe0ff */
[----:B------:R-:W-:-:S04]  /*c570*/  SHF.R.S32.HI R4, RZ, 0x1f, R3 ;  /* 0x0000001fff047819 */ /* 0x000fc80000011403 */
[----:B------:R-:W-:Y:S01]  /*c580*/  LEA.HI R4, R4, R3, RZ, 0x6 ;  /* 0x0000000304047211 */ /* 0x000fe200078f30ff */
[----:B------:R-:W-:-:S03]  /*c590*/  IMAD.MOV.U32 R3, RZ, RZ, 0x1 ;  /* 0x00000001ff037424 */ /* 0x000fc600078e00ff */
[----:B------:R-:W-:-:S04]  /*c5a0*/  SHF.R.S32.HI R8, RZ, 0x6, R4 ;  /* 0x00000006ff087819 */ /* 0x000fc80000011404 */
[----:B------:R-:W-:-:S07]  /*c5b0*/  IADD3 R9, R8, 0x1, RZ ;  /* 0x0000000108097810 */ /* 0x000fce0007ffe0ff */
.L_x_351:
[----:B------:R-:W-:-:S03]  /*c5c0*/  UMOV UR6, 0xffffffff ;  /* 0xffffffff00067882 */ /* 0x000fc60000000000 */
[----:B------:R-:W-:Y:S05]  /*c5d0*/  BRA.DIV UR6, `(.L_x_341) ;  /* 0x0000001206ec7947 */ /* 0x000fea000b800000 */
[----:B------:R-:W-:-:S13]  /*c5e0*/  ELECT P6, URZ, PT ;  /* 0x00000000003f782f */ /* 0x000fda00038c0000 */
.L_x_373:
[----:B------:R-:W1:Y:S01]  /*c5f0*/  LDC R4, c[0x0][0x28c] ;  /* 0x0000a300ff047b82 */ /* 0x000e620000000800 */
[----:B------:R-:W-:Y:S01]  /*c600*/  BSSY B1, `(.L_x_342) ;  /* 0x0000038000017945 */ /* 0x000fe20003800000 */
[----:B-1----:R-:W-:-:S13]  /*c610*/  ISETP.LT.OR P6, PT, R4, 0x1, !P6 ;  /* 0x000000010400780c */ /* 0x002fda00077c1670 */
[----:B------:R-:W-:Y:S05]  /*c620*/  @P6 BRA `(.L_x_343) ;  /* 0x0000000000d46947 */ /* 0x000fea0003800000 */
[----:B------:R-:W-:Y:S01]  /*c630*/  LEA R21, R21, UR4, 0x7 ;  /* 0x0000000415157c11 */ /* 0x000fe2000f8e38ff */
[----:B------:R-:W-:Y:S01]  /*c640*/  IMAD.SHL.U32 R22, R22, 0x80, RZ ;  /* 0x0000008016167824 */ /* 0x000fe200078e00ff */
[----:B------:R-:W-:Y:S01]  /*c650*/  MOV R18, RZ ;  /* 0x000000ff00127202 */ /* 0x000fe20000000f00 */
[----:B------:R-:W-:Y:S01]  /*c660*/  IMAD.MOV.U32 R5, RZ, RZ, R3 ;  /* 0x000000ffff057224 */ /* 0x000fe200078e0003 */
[----:B------:R-:W-:Y:S02]  /*c670*/  MOV R4, R9 ;  /* 0x0000000900047202 */ /* 0x000fe40000000f00 */
[----:B------:R-:W-:-:S07]  /*c680*/  MOV R6, R13 ;  /* 0x0000000d00067202 */ /* 0x000fce0000000f00 */
.L_x_346:
[----:B------:R-:W1:Y:S01]  /*c690*/  S2R R12, SR_CgaCtaId ;  /* 0x00000000000c7919 */ /* 0x000e620000008800 */
[----:B------:R-:W-:Y:S02]  /*c6a0*/  MOV R7, 0x400 ;  /* 0x0000040000077802 */ /* 0x000fe40000000f00 */
[----:B------:R-:W-:Y:S02]  /*c6b0*/  LOP3.LUT P1, RZ, R0, 0x7f, RZ, 0xc0, !PT ;  /* 0x0000007f00ff7812 */ /* 0x000fe4000782c0ff */
[----:B-1----:R-:W-:Y:S02]  /*c6c0*/  LEA R15, R12, R7, 0x18 ;  /* 0x000000070c0f7211 */ /* 0x002fe400078ec0ff */
[----:B------:R-:W-:-:S09]  /*c6d0*/  SHF.L.U32 R7, R5, 0x1f, RZ ;  /* 0x0000001f05077819 */ /* 0x000fd200000006ff */
[----:B------:R-:W1:Y:S01]  /*c6e0*/  @!P1 LDC R12, c[0x0][0x500] ;  /* 0x00014000ff0c9b82 */ /* 0x000e620000000800 */
[----:B------:R-:W-:-:S04]  /*c6f0*/  LEA R14, R6, R15, 0x3 ;  /* 0x0000000f060e7211 */ /* 0x000fc800078e18ff */
[----:B------:R-:W2:Y:S02]  /*c700*/  SYNCS.PHASECHK.TRANS64.TRYWAIT P0, [R14+URZ+0x30], R7 ;  /* 0x000030070e0075a7 */ /* 0x000ea4000800017f */
[----:B--2---:R-:W-:Y:S05]  /*c710*/  @!P0 BRA `(.L_x_344) ;  /* 0x0000001000bc8947 */ /* 0x004fea0003800000 */
.L_x_374:
[----:B--2---:R-:W-:Y:S01]  /*c720*/  PRMT R7, R10, 0x9910, RZ ;  /* 0x000099100a077816 */ /* 0x004fe200000000ff */
[----:B-1----:R1:W-:Y:S03]  /*c730*/  @!P1 SYNCS.ARRIVE.TRANS64 RZ, [R14+URZ], R12 ;  /* 0x0000000c0eff99a7 */ /* 0x0023e6000800003f */
[----:B------:R-:W-:-:S13]  /*c740*/  ISETP.NE.AND P0, PT, R7, 0x2, PT ;  /* 0x000000020700780c */ /* 0x000fda0003f05270 */
[----:B-1----:R-:W-:Y:S05]  /*c750*/  @P0 BRA `(.L_x_345) ;  /* 0x0000000000040947 */ /* 0x002fea0003800000 */
[----:B------:R-:W-:Y:S01]  /*c760*/  BPT.TRAP 0x1 ;  /* 0x000000040000795c */ /* 0x000fe20000300000 */
.L_x_345:
[C---:B------:R-:W-:Y:S01]  /*c770*/  IMAD R12, R6.reuse, 0x4000, R15 ;  /* 0x00004000060c7824 */ /* 0x040fe200078e020f */
[----:B------:R-:W-:Y:S01]  /*c780*/  LEA R7, R6, UR5, 0xd ;  /* 0x0000000506077c11 */ /* 0x000fe2000f8e68ff */
[----:B------:R-:W-:Y:S01]  /*c790*/  VIADD R4, R4, 0xffffffff ;  /* 0xffffffff04047836 */ /* 0x000fe20000000000 */
[----:B------:R-:W-:Y:S01]  /*c7a0*/  R2UR UR9, R14 ;  /* 0x000000000e0972ca */ /* 0x000fe200000e0000 */
[----:B------:R-:W-:Y:S01]  /*c7b0*/  UIADD3 UR6, UP0, UR22, 0xf0, URZ ;  /* 0x000000f016067890 */ /* 0x000fe2000ff1e03f */
[----:B------:R-:W-:Y:S01]  /*c7c0*/  LEA R7, R7, R15, 0x1 ;  /* 0x0000000f07077211 */ /* 0x000fe200078e08ff */
[----:B------:R-:W-:Y:S01]  /*c7d0*/  UIADD3 UR24, UP1, UR22, 0x1f0, URZ ;  /* 0x000001f016187890 */ /* 0x000fe2000ff3e03f */
[----:B------:R-:W-:Y:S01]  /*c7e0*/  R2UR UR7, R12 ;  /* 0x000000000c0772ca */ /* 0x000fe200000e0000 */
[----:B------:R-:W-:Y:S01]  /*c7f0*/  UMOV UR14, 0x0 ;  /* 0x00000000000e7882 */ /* 0x000fe20000000000 */
[----:B------:R-:W-:Y:S01]  /*c800*/  R2UR UR8, R7 ;  /* 0x00000000070872ca */ /* 0x000fe200000e0000 */
[----:B------:R-:W-:Y:S01]  /*c810*/  UIADD3.X UR25, URZ, UR23, URZ, UP1, !UPT ;  /* 0x000000173f197290 */ /* 0x000fe20008ffe43f */
[----:B------:R-:W-:Y:S01]  /*c820*/  R2UR UR11, R22 ;  /* 0x00000000160b72ca */ /* 0x000fe200000e0000 */
[----:B------:R-:W-:Y:S01]  /*c830*/  UMOV UR15, 0x10000000 ;  /* 0x10000000000f7882 */ /* 0x000fe20000000000 */
[----:B------:R-:W-:Y:S01]  /*c840*/  R2UR UR10, R18 ;  /* 0x00000000120a72ca */ /* 0x000fe200000e0000 */
[----:B------:R-:W-:Y:S01]  /*c850*/  UMOV UR21, 0x30000 ;  /* 0x0003000000157882 */ /* 0x000fe20000000000 */
[----:B------:R-:W-:-:S02]  /*c860*/  R2UR UR12, R20 ;  /* 0x00000000140c72ca */ /* 0x000fc400000e0000 */
[----:B------:R-:W-:Y:S02]  /*c870*/  R2UR UR20, R21 ;  /* 0x00000000151472ca */ /* 0x000fe400000e0000 */
[----:B------:R-:W-:Y:S01]  /*c880*/  ISETP.GT.AND P1, PT, R4, 0x1, PT ;  /* 0x000000010400780c */ /* 0x000fe20003f24270 */
[----:B------:R-:W-:Y:S01]  /*c890*/  UIADD3 UR13, UR7, 0x8400, URZ ;  /* 0x00008400070d7890 */ /* 0x000fe2000fffe03f */
[----:B------:R-:W-:Y:S01]  /*c8a0*/  IADD3 R6, R6, 0x1, RZ ;  /* 0x0000000106067810 */ /* 0x000fe20007ffe0ff */
[----:B------:R-:W-:Y:S01]  /*c8b0*/  UIADD3.X UR7, URZ, UR23, URZ, UP0, !UPT ;  /* 0x000000173f077290 */ /* 0x000fe200087fe43f */
[----:B------:R-:W-:Y:S01]  /*c8c0*/  IADD3 R18, R18, 0x40, RZ ;  /* 0x0000004012127810 */ /* 0x000fe20007ffe0ff */
[----:B------:R-:W-:Y:S01]  /*c8d0*/  UIADD3 UR16, UR8, 0x20400, URZ ;  /* 0x0002040008107890 */ /* 0x000fe2000fffe03f */
[----:B------:R-:W-:Y:S02]  /*c8e0*/  ISETP.NE.AND P0, PT, R6, 0x6, PT ;  /* 0x000000060600780c */ /* 0x000fe40003f05270 */
[----:B------:R-:W-:-:S02]  /*c8f0*/  UMOV UR8, UR13 ;  /* 0x0000000d00087c82 */ /* 0x000fc40008000000 */
[----:B------:R-:W-:Y:S02]  /*c900*/  SEL R12, RZ, 0x1, P0 ;  /* 0x00000001ff0c7807 */ /* 0x000fe40000000000 */
[----:B------:R1:W-:Y:S01]  /*c910*/  UTMALDG.3D [UR8], [UR6], desc[UR14] ;  /* 0x00000e08060075b4 */ /* 0x0003e20008011000 */
[----:B------:R-:W-:Y:S02]  /*c920*/  SEL R6, R6, RZ, P0 ;  /* 0x000000ff06067207 */ /* 0x000fe40000000000 */
[----:B------:R-:W-:Y:S01]  /*c930*/  LOP3.LUT R5, R5, R12, RZ, 0x3c, !PT ;  /* 0x0000000c05057212 */ /* 0x000fe200078e3cff */
[----:B-1----:R-:W-:Y:S01]  /*c940*/  UMOV UR8, UR16 ;  /* 0x0000001000087c82 */ /* 0x002fe20008000000 */
[----:B------:R-:W-:Y:S02]  /*c950*/  UMOV UR11, UR20 ;  /* 0x00000014000b7c82 */ /* 0x000fe40008000000 */
[----:B------:R1:W-:Y:S02]  /*c960*/  UTMALDG.3D.MULTICAST [UR8], [UR24], UR21, desc[UR14] ;  /* 0x00000e08180073b4 */ /* 0x0003e40008011815 */
[----:B-1----:R-:W-:Y:S05]  /*c970*/  @P1 BRA `(.L_x_346) ;  /* 0xfffffffc00441947 */ /* 0x002fea000383ffff */
.L_x_343:
[----:B------:R-:W-:Y:S05]  /*c980*/  BSYNC B1 ;  /* 0x0000000000017941 */ /* 0x000fea0003800000 */
.L_x_342:
[----:B------:R-:W-:Y:S01]  /*c990*/  LOP3.LUT P1, RZ, R11, 0xff, RZ, 0xc0, !PT ;  /* 0x000000ff0bff7812 */ /* 0x000fe2000782c0ff */
[----:B------:R-:W-:Y:S01]  /*c9a0*/  ULDC.64 UR6, c[0x0][0x8f8] ;  /* 0x00023e0000067ab9 */ /* 0x000fe20000000a00 */
[C---:B------:R-:W-:Y:S01]  /*c9b0*/  IADD3 R13, R8.reuse, R13, RZ ;  /* 0x0000000d080d7210 */ /* 0x040fe20007ffe0ff */
[----:B------:R-:W-:Y:S01]  /*c9c0*/  BSSY B1, `(.L_x_347) ;  /* 0x000006b000017945 */ /* 0x000fe20003800000 */
[C---:B------:R-:W-:Y:S01]  /*c9d0*/  ISETP.GE.U32.AND P2, PT, R8.reuse, 0x6, PT ;  /* 0x000000060800780c */ /* 0x040fe20003f46070 */
[----:B------:R-:W-:Y:S01]  /*c9e0*/  IMAD.MOV.U32 R22, RZ, RZ, -0x1 ;  /* 0xffffffffff167424 */ /* 0x000fe200078e00ff */
[----:B------:R-:W-:Y:S02]  /*c9f0*/  ISETP.GT.U32.AND P0, PT, R13, 0x5, PT ;  /* 0x000000050d00780c */ /* 0x000fe40003f04070 */
[----:B------:R-:W-:Y:S02]  /*ca00*/  MOV R21, 0xffffffff ;  /* 0xffffffff00157802 */ /* 0x000fe40000000f00 */
[----:B------:R-:W-:-:S02]  /*ca10*/  ISETP.LT.U32.AND P0, PT, R8, 0x6, P0 ;  /* 0x000000060800780c */ /* 0x000fc40000701070 */
[----:B------:R-:W-:Y:S01]  /*ca20*/  MOV R20, 0xffffffff ;  /* 0xffffffff00147802 */ /* 0x000fe20000000f00 */
[----:B------:R-:W1:Y:S01]  /*ca30*/  @P1 S2R R5, SR_CgaCtaId ;  /* 0x0000000000051919 */ /* 0x000e620000008800 */
[----:B------:R-:W-:Y:S02]  /*ca40*/  @P1 MOV R4, 0x400 ;  /* 0x0000040000041802 */ /* 0x000fe40000000f00 */
[----:B------:R-:W-:Y:S02]  /*ca50*/  PRMT R11, RZ, 0x7610, R11 ;  /* 0x00007610ff0b7816 */ /* 0x000fe4000000000b */
[----:B-1----:R-:W-:Y:S01]  /*ca60*/  @P1 LEA R6, R5, R4, 0x18 ;  /* 0x0000000405061211 */ /* 0x002fe200078ec0ff */
[----:B------:R-:W-:Y:S01]  /*ca70*/  IMAD.WIDE.U32 R4, R13, -0x55555555, RZ ;  /* 0xaaaaaaab0d047825 */ /* 0x000fe200078e00ff */
[----:B------:R-:W-:Y:S02]  /*ca80*/  SEL R4, RZ, 0x1, !P0 ;  /* 0x00000001ff047807 */ /* 0x000fe40004000000 */
[----:B------:R1:W-:Y:S01]  /*ca90*/  @P1 SYNCS.ARRIVE.TRANS64.A1T0 RZ, [R6+URZ+0xa8], RZ ;  /* 0x0000a8ff06ff19a7 */ /* 0x0003e2000810003f */
[----:B------:R-:W-:-:S02]  /*caa0*/  IADD3 R16, P1, R16, UR38, RZ ;  /* 0x0000002610107c10 */ /* 0x000fc4000ff3e0ff */
[----:B------:R-:W-:Y:S02]  /*cab0*/  LOP3.LUT R3, R3, R4, RZ, 0x3c, !PT ;  /* 0x0000000403037212 */ /* 0x000fe400078e3cff */
[----:B------:R-:W-:Y:S02]  /*cac0*/  IADD3.X R17, R17, UR37, RZ, P1, !PT ;  /* 0x0000002511117c10 */ /* 0x000fe40008ffe4ff */
[----:B------:R-:W-:Y:S02]  /*cad0*/  ISETP.GE.U32.AND P0, PT, R16, UR6, PT ;  /* 0x0000000610007c0c */ /* 0x000fe4000bf06070 */
[----:B-1----:R-:W-:Y:S02]  /*cae0*/  SHF.R.U32.HI R6, RZ, 0x2, R5 ;  /* 0x00000002ff067819 */ /* 0x002fe40000011605 */
[----:B------:R-:W-:Y:S02]  /*caf0*/  ISETP.GE.U32.AND.EX P0, PT, R17, UR7, PT, P0 ;  /* 0x0000000711007c0c */ /* 0x000fe4000bf06100 */
[----:B------:R-:W-:Y:S01]  /*cb00*/  @P2 LOP3.LUT R3, R3, 0x1, R6, 0x78, !PT ;  /* 0x0000000103032812 */ /* 0x000fe200078e7806 */
[----:B------:R-:W-:Y:S01]  /*cb10*/  IMAD R13, R6, -0x6, R13 ;  /* 0xfffffffa060d7824 */ /* 0x000fe200078e020d */
[----:B------:R-:W-:-:S09]  /*cb20*/  PRMT R4, RZ, 0x7610, R4 ;  /* 0x00007610ff047816 */ /* 0x000fd20000000004 */
[----:B------:R-:W-:Y:S05]  /*cb30*/  @P0 BRA `(.L_x_348) ;  /* 0x00000004004c0947 */ /* 0x000fea0003800000 */
[----:B------:R-:W1:Y:S01]  /*cb40*/  S2R R14, SR_CTAID.X ;  /* 0x00000000000e7919 */ /* 0x000e620000002500 */
[----:B------:R-:W-:Y:S01]  /*cb50*/  ULDC.64 UR6, c[0x0][0x8d0] ;  /* 0x0002340000067ab9 */ /* 0x000fe20000000a00 */
[----:B------:R-:W2:Y:S01]  /*cb60*/  LDC R15, c[0x0][0x144] ;  /* 0x00005100ff0f7b82 */ /* 0x000ea20000000800 */
[----:B------:R-:W-:Y:S01]  /*cb70*/  ISETP.NE.U32.AND P0, PT, RZ, UR6, PT ;  /* 0x00000006ff007c0c */ /* 0x000fe2000bf05070 */
[----:B------:R-:W3:Y:S01]  /*cb80*/  S2R R12, SR_CTAID.Y ;  /* 0x00000000000c7919 */ /* 0x000ee20000002600 */
[----:B------:R-:W-:Y:S01]  /*cb90*/  ULDC UR8, c[0x0][0x150] ;  /* 0x0000540000087ab9 */ /* 0x000fe20000000800 */
[----:B------:R-:W-:Y:S01]  /*cba0*/  ULDC UR9, c[0x0][0x8d8] ;  /* 0x0002360000097ab9 */ /* 0x000fe20000000800 */
[----:B------:R-:W-:Y:S01]  /*cbb0*/  ISETP.NE.AND.EX P0, PT, RZ, UR7, PT, P0 ;  /* 0x00000007ff007c0c */ /* 0x000fe2000bf05300 */
[----:B------:R-:W-:Y:S01]  /*cbc0*/  IMAD.MOV.U32 R4, RZ, RZ, R16 ;  /* 0x000000ffff047224 */ /* 0x000fe200078e0010 */
[----:B-1----:R-:W-:-:S05]  /*cbd0*/  I2FP.F32.U32 R5, R14 ;  /* 0x0000000e00057245 */ /* 0x002fca0000201000 */
[----:B------:R-:W-:Y:S01]  /*cbe0*/  FMUL R18, R5, UR8 ;  /* 0x0000000805127c20 */ /* 0x000fe20008400000 */
[----:B------:R-:W-:-:S05]  /*cbf0*/  MOV R5, R17 ;  /* 0x0000001100057202 */ /* 0x000fca0000000f00 */
[----:B---3--:R-:W-:Y:S05]  /*cc00*/  @!P0 BRA `(.L_x_349) ;  /* 0x0000000000288947 */ /* 0x008fea0003800000 */
[----:B------:R-:W-:Y:S02]  /*cc10*/  ULDC UR8, c[0x0][0x8dc] ;  /* 0x0002370000087ab9 */ /* 0x000fe40000000800 */
[----:B------:R-:W-:-:S04]  /*cc20*/  IADD3 R5, P0, R16, UR8, RZ ;  /* 0x0000000810057c10 */ /* 0x000fc8000ff1e0ff */
[----:B------:R-:W-:-:S05]  /*cc30*/  IADD3.X R21, RZ, R17, RZ, P0, !PT ;  /* 0x00000011ff157210 */ /* 0x000fca00007fe4ff */
[----:B------:R-:W-:-:S04]  /*cc40*/  IMAD.WIDE.U32 R6, R21, UR6, RZ ;  /* 0x0000000615067c25 */ /* 0x000fc8000f8e00ff */
[----:B------:R-:W-:-:S04]  /*cc50*/  IMAD.WIDE.U32 R6, P0, R5, UR7, R6 ;  /* 0x0000000705067c25 */ /* 0x000fc8000f800006 */
[----:B------:R-:W-:Y:S01]  /*cc60*/  IMAD.WIDE.U32 R4, R5, UR6, RZ ;  /* 0x0000000605047c25 */ /* 0x000fe2000f8e00ff */
[----:B------:R-:W-:-:S04]  /*cc70*/  MOV R4, R7 ;  /* 0x0000000700047202 */ /* 0x000fc80000000f00 */
[----:B------:R-:W-:Y:S01]  /*cc80*/  IADD3 RZ, P1, R5, R6, RZ ;  /* 0x0000000605ff7210 */ /* 0x000fe20007f3e0ff */
[----:B------:R-:W-:-:S04]  /*cc90*/  IMAD.X R5, RZ, RZ, RZ, P0 ;  /* 0x000000ffff057224 */ /* 0x000fc800000e06ff */
[----:B------:R-:W-:-:S08]  /*cca0*/  IMAD.WIDE.U32.X R4, R21, UR7, R4, P1 ;  /* 0x0000000715047c25 */ /* 0x000fd000088e0404 */
.L_x_349:
[--C-:B------:R-:W-:Y:S01]  /*ccb0*/  SHF.R.U64 R20, R4, UR9, R5.reuse ;  /* 0x0000000904147c19 */ /* 0x100fe20008001205 */
[----:B------:R-:W1:Y:S01]  /*ccc0*/  F2I.U32.TRUNC.NTZ R18, R18 ;  /* 0x0000001200127305 */ /* 0x000e62000020f000 */
[----:B------:R-:W-:Y:S01]  /*ccd0*/  SHF.R.U32.HI R4, RZ, UR9, R5 ;  /* 0x00000009ff047c19 */ /* 0x000fe20008011605 */
[----:B------:R-:W-:Y:S01]  /*cce0*/  ULDC.64 UR6, c[0x0][0x8c8] ;  /* 0x0002320000067ab9 */ /* 0x000fe20000000a00 */
[----:B------:R-:W-:Y:S01]  /*ccf0*/  IADD3 R7, P0, RZ, -R20, RZ ;  /* 0x80000014ff077210 */ /* 0x000fe20007f1e0ff */
[----:B------:R-:W-:Y:S01]  /*cd00*/  ULDC.64 UR8, c[0x0][0x8e8] ;  /* 0x00023a0000087ab9 */ /* 0x000fe20000000a00 */
[----:B------:R-:W3:Y:S02]  /*cd10*/  LDC R21, c[0x0][0x148] ;  /* 0x00005200ff157b82 */ /* 0x000ee40000000800 */
[----:B------:R-:W-:Y:S02]  /*cd20*/  IADD3.X R4, RZ, ~R4, RZ, P0, !PT ;  /* 0x80000004ff047210 */ /* 0x000fe400007fe4ff */
[----:B------:R-:W-:-:S03]  /*cd30*/  ISETP.NE.U32.AND P0, PT, RZ, UR8, PT ;  /* 0x00000008ff007c0c */ /* 0x000fc6000bf05070 */
[----:B------:R-:W-:Y:S01]  /*cd40*/  IMAD R6, R4, UR6, RZ ;  /* 0x0000000604067c24 */ /* 0x000fe2000f8e02ff */
[----:B------:R-:W-:Y:S01]  /*cd50*/  ISETP.NE.AND.EX P0, PT, RZ, UR9, PT, P0 ;  /* 0x00000009ff007c0c */ /* 0x000fe2000bf05300 */
[----:B------:R-:W-:Y:S01]  /*cd60*/  IMAD.WIDE.U32 R4, R7, UR6, R16 ;  /* 0x0000000607047c25 */ /* 0x000fe2000f8e0010 */
[----:B------:R-:W-:-:S03]  /*cd70*/  ULDC UR6, c[0x0][0x8c0] ;  /* 0x0002300000067ab9 */ /* 0x000fc60000000800 */
[----:B------:R-:W-:Y:S01]  /*cd80*/  IMAD R7, R7, UR7, R6 ;  /* 0x0000000707077c24 */ /* 0x000fe2000f8e0206 */
[----:B------:R-:W-:Y:S01]  /*cd90*/  ULDC UR7, c[0x0][0x154] ;  /* 0x0000550000077ab9 */ /* 0x000fe20000000800 */
[----:B-1----:R-:W-:-:S03]  /*cda0*/  IMAD.MOV R6, RZ, RZ, -R18 ;  /* 0x000000ffff067224 */ /* 0x002fc600078e0a12 */
[----:B------:R-:W-:Y:S01]  /*cdb0*/  IADD3 R5, R5, R7, RZ ;  /* 0x0000000705057210 */ /* 0x000fe20007ffe0ff */
[----:B--2---:R-:W-:Y:S01]  /*cdc0*/  IMAD R14, R15, R6, R14 ;  /* 0x000000060f0e7224 */ /* 0x004fe200078e020e */
[----:B------:R-:W-:Y:S02]  /*cdd0*/  I2FP.F32.U32 R6, R12 ;  /* 0x0000000c00067245 */ /* 0x000fe40000201000 */
[--C-:B------:R-:W-:Y:S02]  /*cde0*/  SHF.R.U64 R15, R4, UR6, R5.reuse ;  /* 0x00000006040f7c19 */ /* 0x100fe40008001205 */
[----:B------:R-:W-:Y:S01]  /*cdf0*/  SHF.R.U32.HI R4, RZ, UR6, R5 ;  /* 0x00000006ff047c19 */ /* 0x000fe20008011605 */
[----:B------:R-:W-:Y:S01]  /*ce00*/  FMUL R6, R6, UR7 ;  /* 0x0000000706067c20 */ /* 0x000fe20008400000 */
[----:B------:R-:W-:Y:S02]  /*ce10*/  ULDC UR6, c[0x0][0x8b0] ;  /* 0x00022c0000067ab9 */ /* 0x000fe40000000800 */
[--C-:B------:R-:W-:Y:S01]  /*ce20*/  SHF.R.U32.HI R5, RZ, UR6, R4.reuse ;  /* 0x00000006ff057c19 */ /* 0x100fe20008011604 */
[----:B------:R1:W2:Y:S01]  /*ce30*/  F2I.U32.TRUNC.NTZ R24, R6 ;  /* 0x0000000600187305 */ /* 0x0002a2000020f000 */
[----:B------:R-:W-:Y:S01]  /*ce40*/  SHF.R.U64 R22, R15, UR6, R4 ;  /* 0x000000060f167c19 */ /* 0x000fe20008001204 */
[----:B------:R-:W-:-:S02]  /*ce50*/  ULDC UR6, c[0x0][0x900] ;  /* 0x0002400000067ab9 */ /* 0x000fc40000000800 */
[--C-:B------:R-:W-:Y:S02]  /*ce60*/  SHF.R.U32.HI R23, RZ, UR6, R5.reuse ;  /* 0x00000006ff177c19 */ /* 0x100fe40008011605 */
[----:B------:R-:W-:-:S03]  /*ce70*/  SHF.R.U64 R18, R22, UR6, R5 ;  /* 0x0000000616127c19 */ /* 0x000fc60008001205 */
[----:B------:R-:W-:Y:S01]  /*ce80*/  IMAD.MOV.U32 R5, RZ, RZ, R23 ;  /* 0x000000ffff057224 */ /* 0x000fe200078e0017 */
[----:B------:R-:W-:Y:S01]  /*ce90*/  MOV R4, R18 ;  /* 0x0000001200047202 */ /* 0x000fe20000000f00 */
[----:B-1----:R-:W-:Y:S06]  /*cea0*/  @!P0 BRA `(.L_x_350) ;  /* 0x0000000000288947 */ /* 0x002fec0003800000 */
[----:B------:R-:W-:Y:S02]  /*ceb0*/  ULDC UR6, c[0x0][0x8f4] ;  /* 0x00023d0000067ab9 */ /* 0x000fe40000000800 */
[----:B------:R-:W-:-:S04]  /*cec0*/  IADD3 R5, P0, R18, UR6, RZ ;  /* 0x0000000612057c10 */ /* 0x000fc8000ff1e0ff */
[----:B------:R-:W-:-:S05]  /*ced0*/  IADD3.X R23, RZ, R23, RZ, P0, !PT ;  /* 0x00000017ff177210 */ /* 0x000fca00007fe4ff */
[----:B------:R-:W-:-:S04]  /*cee0*/  IMAD.WIDE.U32 R6, R23, UR8, RZ ;  /* 0x0000000817067c25 */ /* 0x000fc8000f8e00ff */
[----:B------:R-:W-:-:S04]  /*cef0*/  IMAD.WIDE.U32 R6, P0, R5, UR9, R6 ;  /* 0x0000000905067c25 */ /* 0x000fc8000f800006 */
[----:B------:R-:W-:-:S04]  /*cf00*/  IMAD.WIDE.U32 R4, R5, UR8, RZ ;  /* 0x0000000805047c25 */ /* 0x000fc8000f8e00ff */
[----:B------:R-:W-:Y:S01]  /*cf10*/  IMAD.MOV.U32 R4, RZ, RZ, R7 ;  /* 0x000000ffff047224 */ /* 0x000fe200078e0007 */
[----:B------:R-:W-:Y:S02]  /*cf20*/  IADD3 RZ, P1, R5, R6, RZ ;  /* 0x0000000605ff7210 */ /* 0x000fe40007f3e0ff */
[----:B------:R-:W-:-:S03]  /*cf30*/  IADD3.X R5, RZ, RZ, RZ, P0, !PT ;  /* 0x000000ffff057210 */ /* 0x000fc600007fe4ff */
[----:B------:R-:W-:-:S08]  /*cf40*/  IMAD.WIDE.U32.X R4, R23, UR9, R4, P1 ;  /* 0x0000000917047c25 */ /* 0x000fd000088e0404 */
.L_x_350:
[----:B------:R-:W-:Y:S01]  /*cf50*/  ISETP.NE.AND P0, PT, R2, 0x1, PT ;  /* 0x000000010200780c */ /* 0x000fe20003f05270 */
[----:B------:R-:W-:Y:S01]  /*cf60*/  ULDC UR6, c[0x0][0x8f0] ;  /* 0x00023c0000067ab9 */ /* 0x000fe20000000800 */
[----:B--2---:R-:W-:Y:S01]  /*cf70*/  IADD3 R24, -R24, RZ, RZ ;  /* 0x000000ff18187210 */ /* 0x004fe20007ffe1ff */
[----:B------:R-:W-:Y:S01]  /*cf80*/  ULDC UR7, c[0x0][0x8b8] ;  /* 0x00022e0000077ab9 */ /* 0x000fe20000000800 */
[----:B------:R-:W-:Y:S01]  /*cf90*/  SHF.R.U64 R5, R4, UR6, R5 ;  /* 0x0000000604057c19 */ /* 0x000fe20008001205 */
[----:B------:R-:W-:Y:S01]  /*cfa0*/  ULDC UR6, c[0x0][0x8e0] ;  /* 0x0002380000067ab9 */ /* 0x000fe20000000800 */
[----:B------:R-:W-:Y:S01]  /*cfb0*/  LOP3.LUT R22, R22, UR18, RZ, 0xc0, !PT ;  /* 0x0000001216167c12 */ /* 0x000fe2000f8ec0ff */
[----:B------:R-:W-:Y:S01]  /*cfc0*/  IMAD.MOV.U32 R4, RZ, RZ, 0x1 ;  /* 0x00000001ff047424 */ /* 0x000fe200078e00ff */
[----:B------:R-:W-:Y:S02]  /*cfd0*/  IADD3 R7, -R5, RZ, RZ ;  /* 0x000000ff05077210 */ /* 0x000fe40007ffe1ff */
[----:B------:R-:W-:Y:S01]  /*cfe0*/  LOP3.LUT R15, R15, UR17, RZ, 0xc0, !PT ;  /* 0x000000110f0f7c12 */ /* 0x000fe2000f8ec0ff */
[----:B------:R-:W-:-:S02]  /*cff0*/  IMAD R5, R5, UR19, R22 ;  /* 0x0000001305057c24 */ /* 0x000fc4000f8e0216 */
[----:B---3--:R-:W-:Y:S02]  /*d000*/  @P0 IMAD R14, R21, R24, R12 ;  /* 0x00000018150e0224 */ /* 0x008fe400078e020c */
[----:B------:R-:W-:Y:S01]  /*d010*/  IMAD R18, R7, UR6, R18 ;  /* 0x0000000607127c24 */ /* 0x000fe2000f8e0212 */
[----:B------:R-:W-:Y:S01]  /*d020*/  ULDC UR6, c[0x0][0x8a8] ;  /* 0x00022a0000067ab9 */ /* 0x000fe20000000800 */
[----:B------:R-:W-:Y:S02]  /*d030*/  IMAD R14, R5, UR7, R14 ;  /* 0x00000007050e7c24 */ /* 0x000fe4000f8e020e */
[----:B------:R-:W-:-:S05]  /*d040*/  IMAD R5, R18, UR6, R15 ;  /* 0x0000000612057c24 */ /* 0x000fca000f8e020f */
[----:B------:R-:W-:Y:S02]  /*d050*/  SEL R21, R5, R14, !P0 ;  /* 0x0000000e05157207 */ /* 0x000fe40004000000 */
[----:B------:R-:W-:-:S07]  /*d060*/  SEL R22, R14, R5, !P0 ;  /* 0x000000050e167207 */ /* 0x000fce0004000000 */
.L_x_348:
[----:B------:R-:W-:Y:S05]  /*d070*/  BSYNC B1 ;  /* 0x0000000000017941 */ /* 0x000fea0003800000 */
.L_x_347:
[----:B------:R-:W-:-:S13]  /*d080*/  LOP3.LUT P0, RZ, R4, 0xff, RZ, 0xc0, !PT ;  /* 0x000000ff04ff7812 */ /* 0x000fda000780c0ff */
[----:B------:R-:W-:Y:S05]  /*d090*/  @P0 BRA `(.L_x_351) ;  /* 0xfffffff400480947 */ /* 0x000fea000383ffff */
[----:B------:R-:W-:Y:S05]  /*d0a0*/  BSYNC B0 ;  /* 0x0000000000007941 */ /* 0x000fea0003800000 */
.L_x_340:
[----:B------:R-:W-:-:S03]  /*d0b0*/  UMOV UR6, 0xffffffff ;  /* 0xffffffff00067882 */ /* 0x000fc60000000000 */
[----:B------:R-:W-:Y:S05]  /*d0c0*/  BRA.DIV UR6, `(.L_x_352) ;  /* 0x0000000a06647947 */ /* 0x000fea000b800000 */
[----:B------:R-:W-:-:S13]  /*d0d0*/  ELECT P6, URZ, PT ;  /* 0x00000000003f782f */ /* 0x000fda00038c0000 */
.L_x_377:
[----:B------:R-:W-:Y:S05]  /*d0e0*/  @!P6 BRA `(.L_x_14) ;  /* 0x0000000000ece947 */ /* 0x000fea0003800000 */
[----:B------:R-:W-:-:S04]  /*d0f0*/  LOP3.LUT R19, R19, 0x2, RZ, 0xfc, !PT ;  /* 0x0000000213137812 */ /* 0x000fc800078efcff */
[----:B------:R-:W-:-:S13]  /*d100*/  ISETP.NE.AND P0, PT, R19, 0x3, PT ;  /* 0x000000031300780c */ /* 0x000fda0003f05270 */
[----:B------:R-:W-:Y:S05]  /*d110*/  @!P0 BRA `(.L_x_353) ;  /* 0x0000000000048947 */ /* 0x000fea0003800000 */
[----:B-1----:R-:W-:Y:S01]  /*d120*/  BPT.TRAP 0x1 ;  /* 0x000000040000795c */ /* 0x002fe20000300000 */
.L_x_353:
[----:B------:R-:W2:Y:S01]  /*d130*/  S2R R5, SR_CgaCtaId ;  /* 0x0000000000057919 */ /* 0x000ea20000008800 */
[----:B------:R-:W-:Y:S02]  /*d140*/  MOV R0, 0x400 ;  /* 0x0000040000007802 */ /* 0x000fe40000000f00 */
[----:B------:R-:W-:Y:S02]  /*d150*/  SHF.L.U32 R4, R3, 0x1f, RZ ;  /* 0x0000001f03047819 */ /* 0x000fe400000006ff */
[----:B--2---:R-:W-:-:S04]  /*d160*/  LEA R0, R5, R0, 0x18 ;  /* 0x0000000005007211 */ /* 0x004fc800078ec0ff */
[----:B------:R-:W-:-:S04]  /*d170*/  IADD3 R0, R0, 0x30, RZ ;  /* 0x0000003000007810 */ /* 0x000fc80007ffe0ff */
[C---:B------:R-:W-:Y:S01]  /*d180*/  LEA R7, R13.reuse, R0, 0x3 ;  /* 0x000000000d077211 */ /* 0x040fe200078e18ff */
[----:B------:R-:W-:-:S03]  /*d190*/  VIADD R13, R13, 0x1 ;  /* 0x000000010d0d7836 */ /* 0x000fc60000000000 */
[----:B------:R-:W2:Y:S02]  /*d1a0*/  SYNCS.PHASECHK.TRANS64.TRYWAIT P0, [R7+URZ], R4 ;  /* 0x00000004070075a7 */ /* 0x000ea4000800017f */
[----:B------:R-:W-:-:S04]  /*d1b0*/  ISETP.NE.AND P1, PT, R13, 0x6, PT ;  /* 0x000000060d00780c */ /* 0x000fc80003f25270 */
[----:B------:R-:W-:Y:S02]  /*d1c0*/  SEL R2, RZ, 0x1, P1 ;  /* 0x00000001ff027807 */ /* 0x000fe40000800000 */
[----:B------:R-:W-:Y:S02]  /*d1d0*/  SEL R13, R13, RZ, P1 ;  /* 0x000000ff0d0d7207 */ /* 0x000fe40000800000 */
[----:B------:R-:W-:Y:S02]  /*d1e0*/  LOP3.LUT R6, R3, R2, RZ, 0x3c, !PT ;  /* 0x0000000203067212 */ /* 0x000fe400078e3cff */
[----:B------:R-:W-:Y:S02]  /*d1f0*/  LEA R8, R13, R0, 0x3 ;  /* 0x000000000d087211 */ /* 0x000fe400078e18ff */
[----:B------:R-:W-:Y:S01]  /*d200*/  SHF.L.U32 R5, R6, 0x1f, RZ ;  /* 0x0000001f06057819 */ /* 0x000fe200000006ff */
[----:B--2---:R-:W-:Y:S06]  /*d210*/  @!P0 BRA `(.L_x_354) ;  /* 0x0000000800308947 */ /* 0x004fec0003800000 */
.L_x_378:
[----:B------:R-:W3:Y:S01]  /*d220*/  SYNCS.PHASECHK.TRANS64.TRYWAIT P0, [R8+URZ], R5 ;  /* 0x00000005080075a7 */ /* 0x000ee2000800017f */
[----:B------:R-:W-:-:S04]  /*d230*/  IADD3 R2, R13, 0x1, RZ ;  /* 0x000000010d027810 */ /* 0x000fc80007ffe0ff */
[----:B------:R-:W-:-:S04]  /*d240*/  ISETP.NE.AND P1, PT, R2, 0x6, PT ;  /* 0x000000060200780c */ /* 0x000fc80003f25270 */
[----:B------:R-:W-:Y:S02]  /*d250*/  SEL R3, RZ, 0x1, P1 ;  /* 0x00000001ff037807 */ /* 0x000fe40000800000 */
[----:B--2---:R-:W-:Y:S02]  /*d260*/  SEL R7, R2, RZ, P1 ;  /* 0x000000ff02077207 */ /* 0x004fe40000800000 */
[----:B------:R-:W-:-:S03]  /*d270*/  LOP3.LUT R6, R6, R3, RZ, 0x3c, !PT ;  /* 0x0000000306067212 */ /* 0x000fc600078e3cff */
[----:B------:R-:W-:Y:S01]  /*d280*/  IMAD R9, R7, 0x8, R0 ;  /* 0x0000000807097824 */ /* 0x000fe200078e0200 */
[----:B------:R-:W-:Y:S01]  /*d290*/  SHF.L.U32 R4, R6, 0x1f, RZ ;  /* 0x0000001f06047819 */ /* 0x000fe200000006ff */
[----:B---3--:R-:W-:Y:S06]  /*d2a0*/  @!P0 BRA `(.L_x_355) ;  /* 0x0000000800208947 */ /* 0x008fec0003800000 */
.L_x_379:
[----:B------:R-:W3:Y:S01]  /*d2b0*/  SYNCS.PHASECHK.TRANS64.TRYWAIT P0, [R9+URZ], R4 ;  /* 0x00000004090075a7 */ /* 0x000ee2000800017f */
[----:B------:R-:W-:-:S04]  /*d2c0*/  IADD3 R2, R7, 0x1, RZ ;  /* 0x0000000107027810 */ /* 0x000fc80007ffe0ff */
[----:B------:R-:W-:-:S04]  /*d2d0*/  ISETP.NE.AND P1, PT, R2, 0x6, PT ;  /* 0x000000060200780c */ /* 0x000fc80003f25270 */
[----:B------:R-:W-:Y:S02]  /*d2e0*/  SEL R3, RZ, 0x1, P1 ;  /* 0x00000001ff037807 */ /* 0x000fe40000800000 */
[----:B------:R-:W-:Y:S02]  /*d2f0*/  SEL R7, R2, RZ, P1 ;  /* 0x000000ff02077207 */ /* 0x000fe40000800000 */
[----:B------:R-:W-:Y:S02]  /*d300*/  LOP3.LUT R6, R6, R3, RZ, 0x3c, !PT ;  /* 0x0000000306067212 */ /* 0x000fe400078e3cff */
[----:B--2---:R-:W-:Y:S02]  /*d310*/  LEA R8, R7, R0, 0x3 ;  /* 0x0000000007087211 */ /* 0x004fe400078e18ff */
[----:B------:R-:W-:Y:S01]  /*d320*/  SHF.L.U32 R5, R6, 0x1f, RZ ;  /* 0x0000001f06057819 */ /* 0x000fe200000006ff */
[----:B---3--:R-:W-:Y:S06]  /*d330*/  @!P0 BRA `(.L_x_356) ;  /* 0x0000000800108947 */ /* 0x008fec0003800000 */
.L_x_380:
[----:B------:R-:W3:Y:S01]  /*d340*/  SYNCS.PHASECHK.TRANS64.TRYWAIT P0, [R8+URZ], R5 ;  /* 0x00000005080075a7 */ /* 0x000ee2000800017f */
[----:B------:R-:W-:-:S05]  /*d350*/  VIADD R2, R7, 0x1 ;  /* 0x0000000107027836 */ /* 0x000fca0000000000 */
[----:B------:R-:W-:-:S04]  /*d360*/  ISETP.NE.AND P1, PT, R2, 0x6, PT ;  /* 0x000000060200780c */ /* 0x000fc80003f25270 */
[----:B------:R-:W-:Y:S02]  /*d370*/  SEL R3, RZ, 0x1, P1 ;  /* 0x00000001ff037807 */ /* 0x000fe40000800000 */
[----:B------:R-:W-:Y:S02]  /*d380*/  SEL R7, R2, RZ, P1 ;  /* 0x000000ff02077207 */ /* 0x000fe40000800000 */
[----:B--2---:R-:W-:Y:S02]  /*d390*/  LOP3.LUT R9, R6, R3, RZ, 0x3c, !PT ;  /* 0x0000000306097212 */ /* 0x004fe400078e3cff */
[----:B------:R-:W-:Y:S02]  /*d3a0*/  LEA R11, R7, R0, 0x3 ;  /* 0x00000000070b7211 */ /* 0x000fe400078e18ff */
[----:B------:R-:W-:Y:S01]  /*d3b0*/  SHF.L.U32 R6, R9, 0x1f, RZ ;  /* 0x0000001f09067819 */ /* 0x000fe200000006ff */
[----:B---3--:R-:W-:Y:S06]  /*d3c0*/  @!P0 BRA `(.L_x_357) ;  /* 0x0000000800008947 */ /* 0x008fec0003800000 */
.L_x_381:
[----:B------:R-:W3:Y:S01]  /*d3d0*/  SYNCS.PHASECHK.TRANS64.TRYWAIT P0, [R11+URZ], R6 ;  /* 0x000000060b0075a7 */ /* 0x000ee2000800017f */
[----:B------:R-:W-:-:S04]  /*d3e0*/  IADD3 R2, R7, 0x1, RZ ;  /* 0x0000000107027810 */ /* 0x000fc80007ffe0ff */
[----:B------:R-:W-:-:S04]  /*d3f0*/  ISETP.NE.AND P1, PT, R2, 0x6, PT ;  /* 0x000000060200780c */ /* 0x000fc80003f25270 */
[----:B------:R-:W-:Y:S02]  /*d400*/  SEL R4, RZ, 0x1, P1 ;  /* 0x00000001ff047807 */ /* 0x000fe40000800000 */
[----:B------:R-:W-:Y:S02]  /*d410*/  SEL R3, R2, RZ, P1 ;  /* 0x000000ff02037207 */ /* 0x000fe40000800000 */
[----:B------:R-:W-:Y:S01]  /*d420*/  LOP3.LUT R4, R9, R4, RZ, 0x3c, !PT ;  /* 0x0000000409047212 */ /* 0x000fe200078e3cff */
[----:B---3--:R-:W-:Y:S06]  /*d430*/  @!P0 BRA `(.L_x_358) ;  /* 0x0000000400f88947 */ /* 0x008fec0003800000 */
.L_x_382:
[----:B------:R-:W-:Y:S01]  /*d440*/  IMAD R3, R3, 0x8, R0 ;  /* 0x0000000803037824 */ /* 0x000fe200078e0200 */
[----:B------:R-:W-:-:S07]  /*d450*/  SHF.L.U32 R0, R4, 0x1f, RZ ;  /* 0x0000001f04007819 */ /* 0x000fce00000006ff */
.L_x_359:
[----:B----4-:R4:W1:Y:S02]  /*d460*/  SYNCS.PHASECHK.TRANS64.TRYWAIT P0, [R3+URZ], R0 ;  /* 0x00000000030075a7 */ /* 0x010864000800017f */
[----:B-1----:R-:W-:Y:S05]  /*d470*/  @!P0 NANOSLEEP.SYNCS 0x989680 ;  /* 0x009896800000895d */ /* 0x002fea0003900000 */
[----:B------:R-:W1:Y:S02]  /*d480*/  @!P0 SYNCS.PHASECHK.TRANS64 P0, [R3+URZ], R0 ;  /* 0x00000000030085a7 */ /* 0x000e64000800007f */
[----:B-1----:R-:W-:Y:S05]  /*d490*/  @!P0 BRA `(.L_x_359) ;  /* 0xfffffffc00f08947 */ /* 0x002fea000383ffff */
.L_x_14:
[----:B-1----:R-:W-:Y:S05]  /*d4a0*/  BSYNC B6 ;  /* 0x0000000000067941 */ /* 0x002fea0003800000 */
.L_x_12:
[----:B------:R-:W-:Y:S05]  /*d4b0*/  EXIT ;  /* 0x000000000000794d */ /* 0x000fea0003800000 */
.L_x_27:
[----:B---3--:R3:W4:Y:S02]  /*d4c0*/  SYNCS.PHASECHK.TRANS64.TRYWAIT P1, [R3+URZ], R0 ;  /* 0x00000000030075a7 */ /* 0x008724000802017f */
[----:B----4-:R-:W-:Y:S05]  /*d4d0*/  @!P1 NANOSLEEP.SYNCS 0x989680 ;  /* 0x009896800000995d */ /* 0x010fea0003900000 */
[----:B------:R-:W4:Y:S02]  /*d4e0*/  @!P1 SYNCS.PHASECHK.TRANS64 P1, [R3+URZ], R0 ;  /* 0x00000000030095a7 */ /* 0x000f24000802007f */
[----:B----4-:R-:W-:Y:S05]  /*d4f0*/  @!P1 BRA `(.L_x_27) ;  /* 0xfffffffc00f09947 */ /* 0x010fea000383ffff */
[----:B------:R-:W-:Y:S05]  /*d500*/  BRA `(.L_x_26) ;  /* 0xffffff4400a47947 */ /* 0x000fea000383ffff */
.L_x_32:
[----:B---3--:R-:W-:-:S04]  /*d510*/  MOV R5, UR4 ;  /* 0x0000000400057c02 */ /* 0x008fc80008000f00 */
[----:B------:R3:W4:Y:S03]  /*d520*/  SYNCS.PHASECHK.TRANS64.TRYWAIT P1, [R5+URZ], R4 ;  /* 0x00000004050075a7 */ /* 0x000726000802017f */
[----:B----4-:R-:W-:Y:S05]  /*d530*/  @!P1 NANOSLEEP.SYNCS 0x989680 ;  /* 0x009896800000995d */ /* 0x010fea0003900000 */
[----:B------:R-:W4:Y:S02]  /*d540*/  @!P1 SYNCS.PHASECHK.TRANS64 P1, [R5+URZ], R4 ;  /* 0x00000004050095a7 */ /* 0x000f24000802007f */
[----:B----4-:R-:W-:Y:S05]  /*d550*/  @!P1 BRA `(.L_x_32) ;  /* 0xfffffffc00ec9947 */ /* 0x010fea000383ffff */
[----:B------:R-:W-:Y:S05]  /*d560*/  BRA `(.L_x_31) ;  /* 0xffffff4800647947 */ /* 0x000fea000383ffff */
.L_x_54:
[----:B-1----:R-:W-:-:S04]  /*d570*/  MOV R4, UR51 ;  /* 0x0000003300047c02 */ /* 0x002fc80008000f00 */
[----:B------:R1:W2:Y:S03]  /*d580*/  SYNCS.PHASECHK.TRANS64.TRYWAIT P2, [R4+URZ+0x60], R3 ;  /* 0x00006003040075a7 */ /* 0x0002a6000804017f */
[----:B--2---:R-:W-:Y:S05]  /*d590*/  @!P2 NANOSLEEP.SYNCS 0x989680 ;  /* 0x009896800000a95d */ /* 0x004fea0003900000 */
[----:B------:R-:W2:Y:S02]  /*d5a0*/  @!P2 SYNCS.PHASECHK.TRANS64 P2, [R4+URZ+0x60], R3 ;  /* 0x000060030400a5a7 */ /* 0x000ea4000804007f */
[----:B--2---:R-:W-:Y:S05]  /*d5b0*/  @!P2 BRA `(.L_x_54) ;  /* 0xfffffffc00eca947 */ /* 0x004fea000383ffff */
[----:B------:R-:W-:Y:S05]  /*d5c0*/  BRA `(.L_x_360) ;  /* 0xffffff54005c7947 */ /* 0x000fea000383ffff */
.L_x_113:
[----:B-1----:R1:W2:Y:S02]  /*d5d0*/  SYNCS.PHASECHK.TRANS64.TRYWAIT P2, [R0+URZ+0x60], R3 ;  /* 0x00006003000075a7 */ /* 0x0022a4000804017f */
[----:B--2---:R-:W-:Y:S05]  /*d5e0*/  @!P2 NANOSLEEP.SYNCS 0x989680 ;  /* 0x009896800000a95d */ /* 0x004fea0003900000 */
[----:B------:R-:W2:Y:S02]  /*d5f0*/  @!P2 SYNCS.PHASECHK.TRANS64 P2, [R0+URZ+0x60], R3 ;  /* 0x000060030000a5a7 */ /* 0x000ea4000804007f */
[----:B--2---:R-:W-:Y:S05]  /*d600*/  @!P2 BRA `(.L_x_113) ;  /* 0xfffffffc00f0a947 */ /* 0x004fea000383ffff */
[----:B------:R-:W-:Y:S05]  /*d610*/  BRA `(.L_x_361) ;  /* 0xffffff7000dc7947 */ /* 0x000fea000383ffff */
.L_x_171:
[----:B-1----:R1:W2:Y:S02]  /*d620*/  SYNCS.PHASECHK.TRANS64.TRYWAIT P2, [R0+URZ+0x60], R3 ;  /* 0x00006003000075a7 */ /* 0x0022a4000804017f */
[----:B--2---:R-:W-:Y:S05]  /*d630*/  @!P2 NANOSLEEP.SYNCS 0x989680 ;  /* 0x009896800000a95d */ /* 0x004fea0003900000 */
[----:B------:R-:W2:Y:S02]  /*d640*/  @!P2 SYNCS.PHASECHK.TRANS64 P2, [R0+URZ+0x60], R3 ;  /* 0x000060030000a5a7 */ /* 0x000ea4000804007f */
[----:B--2---:R-:W-:Y:S05]  /*d650*/  @!P2 BRA `(.L_x_171) ;  /* 0xfffffffc00f0a947 */ /* 0x004fea000383ffff */
[----:B------:R-:W-:Y:S05]  /*d660*/  BRA `(.L_x_362) ;  /* 0xffffff9000547947 */ /* 0x000fea000383ffff */
.L_x_229:
[----:B-1----:R1:W2:Y:S02]  /*d670*/  SYNCS.PHASECHK.TRANS64.TRYWAIT P2, [R3+URZ+0x60], R0 ;  /* 0x00006000030075a7 */ /* 0x0022a4000804017f */
[----:B--2---:R-:W-:Y:S05]  /*d680*/  @!P2 NANOSLEEP.SYNCS 0x989680 ;  /* 0x009896800000a95d */ /* 0x004fea0003900000 */
[----:B------:R-:W2:Y:S02]  /*d690*/  @!P2 SYNCS.PHASECHK.TRANS64 P2, [R3+URZ+0x60], R0 ;  /* 0x000060000300a5a7 */ /* 0x000ea4000804007f */
[----:B--2---:R-:W-:Y:S05]  /*d6a0*/  @!P2 BRA `(.L_x_229) ;  /* 0xfffffffc00f0a947 */ /* 0x004fea000383ffff */
[----:B------:R-:W-:Y:S05]  /*d6b0*/  BRA `(.L_x_363) ;  /* 0xffffffac00c07947 */ /* 0x000fea000383ffff */
.L_x_296:
[----:B-1----:R-:W-:-:S04]  /*d6c0*/  IMAD.U32 R3, RZ, RZ, UR4 ;  /* 0x00000004ff037e24 */ /* 0x002fc8000f8e00ff */
[----:B------:R1:W2:Y:S03]  /*d6d0*/  SYNCS.PHASECHK.TRANS64.TRYWAIT P0, [R3+URZ+0xa8], R0 ;  /* 0x0000a800030075a7 */ /* 0x0002a6000800017f */
[----:B--2---:R-:W-:Y:S05]  /*d6e0*/  @!P0 NANOSLEEP.SYNCS 0x989680 ;  /* 0x009896800000895d */ /* 0x004fea0003900000 */
[----:B------:R-:W2:Y:S02]  /*d6f0*/  @!P0 SYNCS.PHASECHK.TRANS64 P0, [R3+URZ+0xa8], R0 ;  /* 0x0000a800030085a7 */ /* 0x000ea4000800007f */
[----:B--2---:R-:W-:Y:S05]  /*d700*/  @!P0 BRA `(.L_x_296) ;  /* 0xfffffffc00ec8947 */ /* 0x004fea000383ffff */
[----:B------:R-:W-:Y:S05]  /*d710*/  BRA `(.L_x_295) ;  /* 0xffffffd800b47947 */ /* 0x000fea000383ffff */
.L_x_305:
[----:B-1----:R-:W-:-:S04]  /*d720*/  MOV R5, UR5 ;  /* 0x0000000500057c02 */ /* 0x002fc80008000f00 */
[----:B------:R1:W2:Y:S03]  /*d730*/  SYNCS.PHASECHK.TRANS64.TRYWAIT P1, [R5+URZ+0x80], R4 ;  /* 0x00008004050075a7 */ /* 0x0002a6000802017f */
[----:B--2---:R-:W-:Y:S05]  /*d740*/  @!P1 NANOSLEEP.SYNCS 0x989680 ;  /* 0x009896800000995d */ /* 0x004fea0003900000 */
[----:B------:R-:W2:Y:S02]  /*d750*/  @!P1 SYNCS.PHASECHK.TRANS64 P1, [R5+URZ+0x80], R4 ;  /* 0x00008004050095a7 */ /* 0x000ea4000802007f */
[----:B--2---:R-:W-:Y:S05]  /*d760*/  @!P1 BRA `(.L_x_305) ;  /* 0xfffffffc00ec9947 */ /* 0x004fea000383ffff */
[----:B------:R-:W-:Y:S05]  /*d770*/  BRA `(.L_x_364) ;  /* 0xffffffdc00a07947 */ /* 0x000fea000383ffff */
.L_x_311:
[----:B-12---:R-:W-:-:S04]  /*d780*/  MOV R5, UR5 ;  /* 0x0000000500057c02 */ /* 0x006fc80008000f00 */
[----:B------:R1:W2:Y:S03]  /*d790*/  SYNCS.PHASECHK.TRANS64.TRYWAIT P1, [R5+URZ+0x88], R4 ;  /* 0x00008804050075a7 */ /* 0x0002a6000802017f */
[----:B--2---:R-:W-:Y:S05]  /*d7a0*/  @!P1 NANOSLEEP.SYNCS 0x989680 ;  /* 0x009896800000995d */ /* 0x004fea0003900000 */
[----:B------:R-:W2:Y:S02]  /*d7b0*/  @!P1 SYNCS.PHASECHK.TRANS64 P1, [R5+URZ+0x88], R4 ;  /* 0x00008804050095a7 */ /* 0x000ea4000802007f */
[----:B--2---:R-:W-:Y:S05]  /*d7c0*/  @!P1 BRA `(.L_x_311) ;  /* 0xfffffffc00ec9947 */ /* 0x004fea000383ffff */
[----:B------:R-:W-:Y:S05]  /*d7d0*/  BRA `(.L_x_365) ;  /* 0xffffffdc00e87947 */ /* 0x000fea000383ffff */
.L_x_317:
[----:B-123--:R-:W-:-:S04]  /*d7e0*/  IMAD.U32 R5, RZ, RZ, UR5 ;  /* 0x00000005ff057e24 */ /* 0x00efc8000f8e00ff */
[----:B------:R1:W2:Y:S03]  /*d7f0*/  SYNCS.PHASECHK.TRANS64.TRYWAIT P1, [R5+URZ+0x90], R4 ;  /* 0x00009004050075a7 */ /* 0x0002a6000802017f */
[----:B--2---:R-:W-:Y:S05]  /*d800*/  @!P1 NANOSLEEP.SYNCS 0x989680 ;  /* 0x009896800000995d */ /* 0x004fea0003900000 */
[----:B------:R-:W2:Y:S02]  /*d810*/  @!P1 SYNCS.PHASECHK.TRANS64 P1, [R5+URZ+0x90], R4 ;  /* 0x00009004050095a7 */ /* 0x000ea4000802007f */
[----:B--2---:R-:W-:Y:S05]  /*d820*/  @!P1 BRA `(.L_x_317) ;  /* 0xfffffffc00ec9947 */ /* 0x004fea000383ffff */
[----:B------:R-:W-:Y:S05]  /*d830*/  BRA `(.L_x_366) ;  /* 0xffffffe000387947 */ /* 0x000fea000383ffff */
.L_x_323:
[----:B-1234-:R-:W-:-:S04]  /*d840*/  MOV R5, UR5 ;  /* 0x0000000500057c02 */ /* 0x01efc80008000f00 */
[----:B------:R1:W2:Y:S03]  /*d850*/  SYNCS.PHASECHK.TRANS64.TRYWAIT P1, [R5+URZ+0x98], R4 ;  /* 0x00009804050075a7 */ /* 0x0002a6000802017f */
[----:B--2---:R-:W-:Y:S05]  /*d860*/  @!P1 NANOSLEEP.SYNCS 0x989680 ;  /* 0x009896800000995d */ /* 0x004fea0003900000 */
[----:B------:R-:W2:Y:S02]  /*d870*/  @!P1 SYNCS.PHASECHK.TRANS64 P1, [R5+URZ+0x98], R4 ;  /* 0x00009804050095a7 */ /* 0x000ea4000802007f */
[----:B--2---:R-:W-:Y:S05]  /*d880*/  @!P1 BRA `(.L_x_323) ;  /* 0xfffffffc00ec9947 */ /* 0x004fea000383ffff */
[----:B------:R-:W-:Y:S05]  /*d890*/  BRA `(.L_x_367) ;  /* 0xffffffe000887947 */ /* 0x000fea000383ffff */
.L_x_333:
[----:B--2---:R2:W1:Y:S02]  /*d8a0*/  SYNCS.PHASECHK.TRANS64.TRYWAIT P0, [R3+URZ+0x80], R0 ;  /* 0x00008000030075a7 */ /* 0x004464000800017f */
[----:B-1----:R-:W-:Y:S05]  /*d8b0*/  @!P0 NANOSLEEP.SYNCS 0x989680 ;  /* 0x009896800000895d */ /* 0x002fea0003900000 */
[----:B------:R-:W1:Y:S02]  /*d8c0*/  @!P0 SYNCS.PHASECHK.TRANS64 P0, [R3+URZ+0x80], R0 ;  /* 0x00008000030085a7 */ /* 0x000e64000800007f */
[----:B-1----:R-:W-:Y:S05]  /*d8d0*/  @!P0 BRA `(.L_x_333) ;  /* 0xfffffffc00f08947 */ /* 0x002fea000383ffff */
[----:B------:R-:W-:Y:S05]  /*d8e0*/  BRA `(.L_x_368) ;  /* 0xffffffe800847947 */ /* 0x000fea000383ffff */
.L_x_335:
[----:B------:R1:W1:Y:S02]  /*d8f0*/  SYNCS.PHASECHK.TRANS64.TRYWAIT P0, [R3+URZ+0x88], R0 ;  /* 0x00008800030075a7 */ /* 0x000264000800017f */
[----:B-1----:R-:W-:Y:S05]  /*d900*/  @!P0 NANOSLEEP.SYNCS 0x989680 ;  /* 0x009896800000895d */ /* 0x002fea0003900000 */
[----:B------:R-:W1:Y:S02]  /*d910*/  @!P0 SYNCS.PHASECHK.TRANS64 P0, [R3+URZ+0x88], R0 ;  /* 0x00008800030085a7 */ /* 0x000e64000800007f */
[----:B-1----:R-:W-:Y:S05]  /*d920*/  @!P0 BRA `(.L_x_335) ;  /* 0xfffffffc00f08947 */ /* 0x002fea000383ffff */
[----:B------:R-:W-:Y:S05]  /*d930*/  BRA `(.L_x_369) ;  /* 0xffffffe800807947 */ /* 0x000fea000383ffff */
.L_x_337:
[----:B------:R1:W1:Y:S02]  /*d940*/  SYNCS.PHASECHK.TRANS64.TRYWAIT P0, [R3+URZ+0x90], R0 ;  /* 0x00009000030075a7 */ /* 0x000264000800017f */
[----:B-1----:R-:W-:Y:S05]  /*d950*/  @!P0 NANOSLEEP.SYNCS 0x989680 ;  /* 0x009896800000895d */ /* 0x002fea0003900000 */
[----:B------:R-:W1:Y:S02]  /*d960*/  @!P0 SYNCS.PHASECHK.TRANS64 P0, [R3+URZ+0x90], R0 ;  /* 0x00009000030085a7 */ /* 0x000e64000800007f */
[----:B-1----:R-:W-:Y:S05]  /*d970*/  @!P0 BRA `(.L_x_337) ;  /* 0xfffffffc00f08947 */ /* 0x002fea000383ffff */
[----:B------:R-:W-:Y:S05]  /*d980*/  BRA `(.L_x_370) ;  /* 0xffffffe8007c7947 */ /* 0x000fea000383ffff */
.L_x_341:
[----:B------:R-:W-:Y:S01]  /*d990*/  BSSY B1, `(.L_x_371) ;  /* 0x0000006000017945 */ /* 0x000fe20003800000 */
[----:B------:R-:W-:-:S07]  /*d9a0*/  MOV R15, 0xffffffff ;  /* 0xffffffff000f7802 */ /* 0x000fce0000000f00 */
[----:B------:R-:W-:Y:S05]  /*d9b0*/  WARPSYNC.COLLECTIVE R15, `(.L_x_372) ;  /* 0x000000000f0c7348 */ /* 0x000fea0003c00000 */
[----:B------:R-:W-:Y:S02]  /*d9c0*/  ELECT P6, UR62, PT ;  /* 0x00000000003e782f */ /* 0x000fe400038c0000 */
[----:B------:R-:W-:Y:S01]  /*d9d0*/  MOV R14, UR62 ;  /* 0x0000003e000e7c02 */ /* 0x000fe20008000f00 */
[----:B------:R-:W-:Y:S10]  /*d9e0*/  ENDCOLLECTIVE ;  /* 0x000000000000791b */ /* 0x000ff40003800000 */
.L_x_372:
[----:B------:R-:W-:Y:S05]  /*d9f0*/  BSYNC B1 ;  /* 0x0000000000017941 */ /* 0x000fea0003800000 */
.L_x_371:
[----:B------:R-:W-:Y:S05]  /*da00*/  BRA `(.L_x_373) ;  /* 0xffffffe800f87947 */ /* 0x000fea000383ffff */
.L_x_344:
[----:B--2---:R2:W3:Y:S02]  /*da10*/  SYNCS.PHASECHK.TRANS64.TRYWAIT P0, [R14+URZ+0x30], R7 ;  /* 0x000030070e0075a7 */ /* 0x0044e4000800017f */
[----:B---3--:R-:W-:Y:S05]  /*da20*/  @!P0 NANOSLEEP.SYNCS 0x989680 ;  /* 0x009896800000895d */ /* 0x008fea0003900000 */
[----:B------:R-:W3:Y:S02]  /*da30*/  @!P0 SYNCS.PHASECHK.TRANS64 P0, [R14+URZ+0x30], R7 ;  /* 0x000030070e0085a7 */ /* 0x000ee4000800007f */
[----:B---3--:R-:W-:Y:S05]  /*da40*/  @!P0 BRA `(.L_x_344) ;  /* 0xfffffffc00f08947 */ /* 0x008fea000383ffff */
[----:B------:R-:W-:Y:S05]  /*da50*/  BRA `(.L_x_374) ;  /* 0xffffffec00307947 */ /* 0x000fea000383ffff */
.L_x_352:
[----:B------:R-:W-:Y:S01]  /*da60*/  BSSY B0, `(.L_x_375) ;  /* 0x0000006000007945 */ /* 0x000fe20003800000 */
[----:B------:R-:W-:-:S07]  /*da70*/  IMAD.MOV.U32 R15, RZ, RZ, -0x1 ;  /* 0xffffffffff0f7424 */ /* 0x000fce00078e00ff */
[----:B-1----:R-:W-:Y:S05]  /*da80*/  WARPSYNC.COLLECTIVE R15, `(.L_x_376) ;  /* 0x000000000f0c7348 */ /* 0x002fea0003c00000 */
[----:B------:R-:W-:Y:S02]  /*da90*/  ELECT P6, UR62, PT ;  /* 0x00000000003e782f */ /* 0x000fe400038c0000 */
[----:B------:R-:W-:Y:S01]  /*daa0*/  MOV R14, UR62 ;  /* 0x0000003e000e7c02 */ /* 0x000fe20008000f00 */
[----:B-1----:R-:W-:Y:S10]  /*dab0*/  ENDCOLLECTIVE ;  /* 0x000000000000791b */ /* 0x002ff40003800000 */
.L_x_376:
[----:B------:R-:W-:Y:S05]  /*dac0*/  BSYNC B0 ;  /* 0x0000000000007941 */ /* 0x000fea0003800000 */
.L_x_375:
[----:B------:R-:W-:Y:S05]  /*dad0*/  BRA `(.L_x_377) ;  /* 0xfffffff400807947 */ /* 0x000fea000383ffff */
.L_x_354:
[----:B--2---:R2:W3:Y:S02]  /*dae0*/  SYNCS.PHASECHK.TRANS64.TRYWAIT P0, [R7+URZ], R4 ;  /* 0x00000004070075a7 */ /* 0x0044e4000800017f */
[----:B---3--:R-:W-:Y:S05]  /*daf0*/  @!P0 NANOSLEEP.SYNCS 0x989680 ;  /* 0x009896800000895d */ /* 0x008fea0003900000 */
[----:B------:R-:W3:Y:S02]  /*db00*/  @!P0 SYNCS.PHASECHK.TRANS64 P0, [R7+URZ], R4 ;  /* 0x00000004070085a7 */ /* 0x000ee4000800007f */
[----:B---3--:R-:W-:Y:S05]  /*db10*/  @!P0 BRA `(.L_x_354) ;  /* 0xfffffffc00f08947 */ /* 0x008fea000383ffff */
[----:B------:R-:W-:Y:S05]  /*db20*/  BRA `(.L_x_378) ;  /* 0xfffffff400bc7947 */ /* 0x000fea000383ffff */
.L_x_355:
[----:B--2---:R2:W3:Y:S02]  /*db30*/  SYNCS.PHASECHK.TRANS64.TRYWAIT P0, [R8+URZ], R5 ;  /* 0x00000005080075a7 */ /* 0x0044e4000800017f */
[----:B---3--:R-:W-:Y:S05]  /*db40*/  @!P0 NANOSLEEP.SYNCS 0x989680 ;  /* 0x009896800000895d */ /* 0x008fea0003900000 */
[----:B------:R-:W3:Y:S02]  /*db50*/  @!P0 SYNCS.PHASECHK.TRANS64 P0, [R8+URZ], R5 ;  /* 0x00000005080085a7 */ /* 0x000ee4000800007f */
[----:B---3--:R-:W-:Y:S05]  /*db60*/  @!P0 BRA `(.L_x_355) ;  /* 0xfffffffc00f08947 */ /* 0x008fea000383ffff */
[----:B------:R-:W-:Y:S05]  /*db70*/  BRA `(.L_x_379) ;  /* 0xfffffff400cc7947 */ /* 0x000fea000383ffff */
.L_x_356:
[----:B--2---:R2:W3:Y:S02]  /*db80*/  SYNCS.PHASECHK.TRANS64.TRYWAIT P0, [R9+URZ], R4 ;  /* 0x00000004090075a7 */ /* 0x0044e4000800017f */
[----:B---3--:R-:W-:Y:S05]  /*db90*/  @!P0 NANOSLEEP.SYNCS 0x989680 ;  /* 0x009896800000895d */ /* 0x008fea0003900000 */
[----:B------:R-:W3:Y:S02]  /*dba0*/  @!P0 SYNCS.PHASECHK.TRANS64 P0, [R9+URZ], R4 ;  /* 0x00000004090085a7 */ /* 0x000ee4000800007f */
[----:B---3--:R-:W-:Y:S05]  /*dbb0*/  @!P0 BRA `(.L_x_356) ;  /* 0xfffffffc00f08947 */ /* 0x008fea000383ffff */
[----:B------:R-:W-:Y:S05]  /*dbc0*/  BRA `(.L_x_380) ;  /* 0xfffffff400dc7947 */ /* 0x000fea000383ffff */
.L_x_357:
[----:B--2---:R2:W3:Y:S02]  /*dbd0*/  SYNCS.PHASECHK.TRANS64.TRYWAIT P0, [R8+URZ], R5 ;  /* 0x00000005080075a7 */ /* 0x0044e4000800017f */
[----:B---3--:R-:W-:Y:S05]  /*dbe0*/  @!P0 NANOSLEEP.SYNCS 0x989680 ;  /* 0x009896800000895d */ /* 0x008fea0003900000 */
[----:B------:R-:W3:Y:S02]  /*dbf0*/  @!P0 SYNCS.PHASECHK.TRANS64 P0, [R8+URZ], R5 ;  /* 0x00000005080085a7 */ /* 0x000ee4000800007f */
[----:B---3--:R-:W-:Y:S05]  /*dc00*/  @!P0 BRA `(.L_x_357) ;  /* 0xfffffffc00f08947 */ /* 0x008fea000383ffff */
[----:B------:R-:W-:Y:S05]  /*dc10*/  BRA `(.L_x_381) ;  /* 0xfffffff400ec7947 */ /* 0x000fea000383ffff */
.L_x_358:
[----:B---3--:R3:W4:Y:S02]  /*dc20*/  SYNCS.PHASECHK.TRANS64.TRYWAIT P0, [R11+URZ], R6 ;  /* 0x000000060b0075a7 */ /* 0x008724000800017f */
[----:B----4-:R-:W-:Y:S05]  /*dc30*/  @!P0 NANOSLEEP.SYNCS 0x989680 ;  /* 0x009896800000895d */ /* 0x010fea0003900000 */
[----:B------:R-:W4:Y:S02]  /*dc40*/  @!P0 SYNCS.PHASECHK.TRANS64 P0, [R11+URZ], R6 ;  /* 0x000000060b0085a7 */ /* 0x000f24000800007f */
[----:B----4-:R-:W-:Y:S05]  /*dc50*/  @!P0 BRA `(.L_x_358) ;  /* 0xfffffffc00f08947 */ /* 0x010fea000383ffff */
[----:B------:R-:W-:Y:S05]  /*dc60*/  BRA `(.L_x_382) ;  /* 0xfffffff400f47947 */ /* 0x000fea000383ffff */
        .weak           $__internal_0_$__cuda_sm20_rcp_rn_f32_slowpath
        .type           $__internal_0_$__cuda_sm20_rcp_rn_f32_slowpath,@function
        .size           $__internal_0_$__cuda_sm20_rcp_rn_f32_slowpath,(.L_x_388 - $__internal_0_$__cuda_sm20_rcp_rn_f32_slowpath)
$__internal_0_$__cuda_sm20_rcp_rn_f32_slowpath:
[----:B------:R-:W-:Y:S01]  /*dc70*/  SHF.L.U32 R3, R0, 0x1, RZ ;  /* 0x0000000100037819 */ /* 0x000fe200000006ff */
[----:B------:R-:W-:Y:S03]  /*dc80*/  BSSY B0, `(.L_x_383) ;  /* 0x0000030000007945 */ /* 0x000fe60003800000 */
[----:B------:R-:W-:-:S04]  /*dc90*/  SHF.R.U32.HI R106, RZ, 0x18, R3 ;  /* 0x00000018ff6a7819 */ /* 0x000fc80000011603 */
[----:B------:R-:W-:-:S13]  /*dca0*/  ISETP.NE.U32.AND P2, PT, R106, RZ, PT ;  /* 0x000000ff6a00720c */ /* 0x000fda0003f45070 */
[----:B------:R-:W-:Y:S05]  /*dcb0*/  @P2 BRA `(.L_x_384) ;  /* 0x0000000000282947 */ /* 0x000fea0003800000 */
[----:B------:R-:W-:-:S04]  /*dcc0*/  SHF.L.U32 R3, R0, 0x1, RZ ;  /* 0x0000000100037819 */ /* 0x000fc800000006ff */
[----:B------:R-:W-:-:S13]  /*dcd0*/  ISETP.NE.AND P2, PT, R3, RZ, PT ;  /* 0x000000ff0300720c */ /* 0x000fda0003f45270 */
[----:B------:R-:W-:Y:S01]  /*dce0*/  @P2 FFMA R100, R0, 1.84467440737095516160e+19, RZ ;  /* 0x5f80000000642823 */ /* 0x000fe200000000ff */
[----:B------:R-:W-:Y:S08]  /*dcf0*/  @!P2 MUFU.RCP R35, R0 ;  /* 0x000000000023a308 */ /* 0x000ff00000001000 */
[----:B------:R-:W1:Y:S02]  /*dd00*/  @P2 MUFU.RCP R3, R100 ;  /* 0x0000006400032308 */ /* 0x000e640000001000 */
[----:B-1----:R-:W-:-:S04]  /*dd10*/  @P2 FFMA R102, R100, R3, -1 ;  /* 0xbf80000064662423 */ /* 0x002fc80000000003 */
[----:B------:R-:W-:-:S04]  /*dd20*/  @P2 FADD.FTZ R102, -R102, -RZ ;  /* 0x800000ff66662221 */ /* 0x000fc80000010100 */
[----:B------:R-:W-:-:S04]  /*dd30*/  @P2 FFMA R3, R3, R102, R3 ;  /* 0x0000006603032223 */ /* 0x000fc80000000003 */
[----:B------:R-:W-:Y:S01]  /*dd40*/  @P2 FFMA R35, R3, 1.84467440737095516160e+19, RZ ;  /* 0x5f80000003232823 */ /* 0x000fe200000000ff */
[----:B------:R-:W-:Y:S06]  /*dd50*/  BRA `(.L_x_385) ;  /* 0x0000000000887947 */ /* 0x000fec0003800000 */
.L_x_384:
[----:B------:R-:W-:-:S05]  /*dd60*/  VIADD R117, R106, 0xffffff03 ;  /* 0xffffff036a757836 */ /* 0x000fca0000000000 */
[----:B------:R-:W-:-:S13]  /*dd70*/  ISETP.GT.U32.AND P2, PT, R117, 0x1, PT ;  /* 0x000000017500780c */ /* 0x000fda0003f44070 */
[----:B------:R-:W-:Y:S05]  /*dd80*/  @P2 BRA `(.L_x_386) ;  /* 0x0000000000782947 */ /* 0x000fea0003800000 */
[----:B------:R-:W-:Y:S02]  /*dd90*/  LOP3.LUT R3, R0, 0x7fffff, RZ, 0xc0, !PT ;  /* 0x007fffff00037812 */ /* 0x000fe400078ec0ff */
[----:B------:R-:W-:Y:S02]  /*dda0*/  MOV R104, 0x3 ;  /* 0x0000000300687802 */ /* 0x000fe40000000f00 */
[----:B------:R-:W-:Y:S02]  /*ddb0*/  LOP3.LUT R3, R3, 0x3f800000, RZ, 0xfc, !PT ;  /* 0x3f80000003037812 */ /* 0x000fe400078efcff */
[----:B------:R-:W-:Y:S02]  /*ddc0*/  SHF.L.U32 R104, R104, R117, RZ ;  /* 0x0000007568687219 */ /* 0x000fe400000006ff */
[----:B------:R-:W1:Y:S02]  /*ddd0*/  MUFU.RCP R100, R3 ;  /* 0x0000000300647308 */ /* 0x000e640000001000 */
[----:B-1----:R-:W-:-:S04]  /*dde0*/  FFMA R35, R3, R100, -1 ;  /* 0xbf80000003237423 */ /* 0x002fc80000000064 */
[----:B------:R-:W-:-:S04]  /*ddf0*/  FADD.FTZ R35, -R35, -RZ ;  /* 0x800000ff23237221 */ /* 0x000fc80000010100 */
[CCC-:B------:R-:W-:Y:S01]  /*de00*/  FFMA.RM R102, R100.reuse, R35.reuse, R100.reuse ;  /* 0x0000002364667223 */ /* 0x1c0fe20000004064 */
[----:B------:R-:W-:-:S04]  /*de10*/  FFMA.RP R113, R100, R35, R100 ;  /* 0x0000002364717223 */ /* 0x000fc80000008064 */
[C---:B------:R-:W-:Y:S02]  /*de20*/  LOP3.LUT R35, R102.reuse, 0x7fffff, RZ, 0xc0, !PT ;  /* 0x007fffff66237812 */ /* 0x040fe400078ec0ff */
[----:B------:R-:W-:Y:S02]  /*de30*/  FSETP.NEU.FTZ.AND P2, PT, R102, R113, PT ;  /* 0x000000716600720b */ /* 0x000fe40003f5d000 */
[----:B------:R-:W-:Y:S02]  /*de40*/  LOP3.LUT R35, R35, 0x800000, RZ, 0xfc, !PT ;  /* 0x0080000023237812 */ /* 0x000fe400078efcff */
[----:B------:R-:W-:Y:S02]  /*de50*/  SEL R100, RZ, 0xffffffff, !P2 ;  /* 0xffffffffff647807 */ /* 0x000fe40005000000 */
[----:B------:R-:W-:Y:S02]  /*de60*/  LOP3.LUT R104, R104, R35, RZ, 0xc0, !PT ;  /* 0x0000002368687212 */ /* 0x000fe400078ec0ff */
[----:B------:R-:W-:-:S02]  /*de70*/  IADD3 R100, -R100, RZ, RZ ;  /* 0x000000ff64647210 */ /* 0x000fc40007ffe1ff */
[-C--:B------:R-:W-:Y:S02]  /*de80*/  SHF.R.U32.HI R104, RZ, R117.reuse, R104 ;  /* 0x00000075ff687219 */ /* 0x080fe40000011668 */
[----:B------:R-:W-:Y:S02]  /*de90*/  LOP3.LUT P3, RZ, R100, R117, R35, 0xf8, !PT ;  /* 0x0000007564ff7212 */ /* 0x000fe4000786f823 */
[C---:B------:R-:W-:Y:S02]  /*dea0*/  LOP3.LUT P2, RZ, R104.reuse, 0x1, RZ, 0xc0, !PT ;  /* 0x0000000168ff7812 */ /* 0x040fe4000784c0ff */
[----:B------:R-:W-:Y:S02]  /*deb0*/  LOP3.LUT P4, RZ, R104, 0x2, RZ, 0xc0, !PT ;  /* 0x0000000268ff7812 */ /* 0x000fe4000788c0ff */
[----:B------:R-:W-:Y:S02]  /*dec0*/  IADD3 R100, R106, -0xfc, RZ ;  /* 0xffffff046a647810 */ /* 0x000fe40007ffe0ff */
[----:B------:R-:W-:-:S02]  /*ded0*/  PLOP3.LUT P2, PT, P2, P3, P4, 0xe0, 0x0 ;  /* 0x000000000000781c */ /* 0x000fc40001747c40 */
[----:B------:R-:W-:Y:S02]  /*dee0*/  LOP3.LUT P3, RZ, R0, 0x7fffff, RZ, 0xc0, !PT ;  /* 0x007fffff00ff7812 */ /* 0x000fe4000786c0ff */
[----:B------:R-:W-:Y:S02]  /*def0*/  SEL R3, RZ, 0x1, !P2 ;  /* 0x00000001ff037807 */ /* 0x000fe40005000000 */
[----:B------:R-:W-:-:S03]  /*df00*/  SHF.R.U32.HI R35, RZ, R100, R35 ;  /* 0x00000064ff237219 */ /* 0x000fc60000011623 */
[----:B------:R-:W-:-:S05]  /*df10*/  IMAD.MOV R3, RZ, RZ, -R3 ;  /* 0x000000ffff037224 */ /* 0x000fca00078e0a03 */
[----:B------:R-:W-:-:S13]  /*df20*/  ISETP.GE.AND P2, PT, R3, RZ, PT ;  /* 0x000000ff0300720c */ /* 0x000fda0003f46270 */
[----:B------:R-:W-:-:S05]  /*df30*/  @!P2 IADD3 R35, R35, 0x1, RZ ;  /* 0x000000012323a810 */ /* 0x000fca0007ffe0ff */
[----:B------:R-:W-:-:S05]  /*df40*/  @!P3 IMAD.SHL.U32 R35, R35, 0x2, RZ ;  /* 0x000000022323b824 */ /* 0x000fca00078e00ff */
[----:B------:R-:W-:Y:S01]  /*df50*/  LOP3.LUT R35, R35, 0x80000000, R0, 0xf8, !PT ;  /* 0x8000000023237812 */ /* 0x000fe200078ef800 */
[----:B------:R-:W-:Y:S06]  /*df60*/  BRA `(.L_x_385) ;  /* 0x0000000000047947 */ /* 0x000fec0003800000 */
.L_x_386:
[----:B------:R1:W2:Y:S02]  /*df70*/  MUFU.RCP R35, R0 ;  /* 0x0000000000237308 */ /* 0x0002a40000001000 */
.L_x_385:
[----:B------:R-:W-:Y:S05]  /*df80*/  BSYNC B0 ;  /* 0x0000000000007941 */ /* 0x000fea0003800000 */
.L_x_383:
[----:B--2---:R-:W-:Y:S02]  /*df90*/  MOV R3, R35 ;  /* 0x0000002300037202 */ /* 0x004fe40000000f00 */
[----:B------:R-:W-:-:S04]  /*dfa0*/  MOV R35, 0x0 ;  /* 0x0000000000237802 */ /* 0x000fc80000000f00 */
[----:B-1----:R-:W-:Y:S05]  /*dfb0*/  RET.REL.NODEC R34 `(_ZN7cutlass13device_kernelINS_4gemm6kernel13GemmUniversalIN4cute5tupleIJiiiiEEENS1_10collective13CollectiveMmaINS1_34MainloopSm90TmaGmmaWarpSpecializedILi6ENS5_IJNS4_1CILi2EEENSA_ILi1EEESC_EEENS1_35KernelTmaWarpSpecializedCooperativeEEENS5_IJNSA_ILi128EEESG_NSA_ILi64EEEEEENS_10bfloat16_tENS5_IJlSC_lEEESJ_SK_NS4_8TiledMMAINS4_8MMA_AtomIJNS4_4SM904GMMA28MMA_64x128x16_F32BF16BF16_SSILNSO_5MajorE0ELSQ_0ELNSO_7ScaleInE1ELSR_1EEEEEENS4_6LayoutISD_NS5_IJSC_NSA_ILi0EEESV_EEEEENS5_IJNS4_10UnderscoreESY_SY_EEEEENS4_13SM90_TMA_LOADENS4_14ComposedLayoutINS4_7SwizzleILi3ELi4ELi3EEENS4_18smem_ptr_flag_bitsILi16EEENSU_INS5_IJNSA_ILi8EEESH_EEENS5_IJSH_SC_EEEEEEEvNS4_8identityENS4_23SM90_TMA_LOAD_MULTICASTES1B_vS1C_EENS_8epilogue10collective18CollectiveEpilogueINS1F_22Sm90TmaWarpSpecializedILi4ELi2ELi16ELb1ELb0EEEJSI_NS5_IJSG_NSA_ILi32EEEEEESJ_SK_SJ_SK_NS1F_6fusion15FusionCallbacksIS1J_NS1M_13LinCombEltActINS1F_6thread7SigmoidESJ_fSJ_fLNS_15FloatRoundStyleE2EEESI_S1L_JEEES11_NS12_INS13_ILi2ELi4ELi3EEES16_NSU_INS5_IJS17_S1K_EEENS5_IJS1K_SC_EEEEEEENS4_17SM75_U32x4_LDSM_NENS4_14SM90_TMA_STOREES1Y_NS4_17SM90_U32x4_STSM_NENS4_9Copy_AtomIJS21_NS_6half_tEEEEvEEEvvEEEEvNT_6ParamsE) ;  /* 0xffffff2022107950 */ /* 0x002fea0003c3ffff */
.L_x_387:
[----:B------:R-:W-:-:S00]  /*dfc0*/  BRA `(.L_x_387) ;  /* 0xfffffffc00fc7947 */ /* 0x000fc0000383ffff */
[----:B------:R-:W-:-:S00]  /*dfd0*/  NOP ;  /* 0x0000000000007918 */ /* 0x000fc00000000000 */
        /* <DEDUP_REMOVED lines=10> */
.L_x_388:


//--------------------- .nv.global.init           --------------------------
	.section	.nv.global.init,"aw",@progbits
.nv.global.init:
	.type		$str$22,@object
	.size		$str$22,($str$26 - $str$22)
$str$22:
        /*0000*/ 	.byte	0x6b, 0x5f, 0x74, 0x69, 0x6c, 0x65, 0x5f, 0x63, 0x6f, 0x75, 0x6e, 0x74, 0x20, 0x3e, 0x3d, 0x20
        /*0010*/ 	.byte	0x31, 0x00
	.type		$str$26,@object
	.size		$str$26,($str$27 - $str$26)
$str$26:
        /*0012*/ 	.byte	0x28, 0x61, 0x64, 0x64, 0x72, 0x65, 0x73, 0x73, 0x20, 0x26, 0x20, 0x6d, 0x61, 0x73, 0x6b, 0x29
        /*0022*/ 	.byte	0x20, 0x3d, 0x3d, 0x20, 0x30, 0x00
	.type		$str$27,@object
	.size		$str$27,($str$23 - $str$27)
$str$27:
        /*0028*/ 	.byte	0x2f, 0x74, 0x6d, 0x70, 0x2f, 0x63, 0x75, 0x74, 0x6c, 0x61, 0x73, 0x73, 0x5f, 0x73, 0x77, 0x65
        /*0038*/ 	.byte	0x65, 0x70, 0x5f, 0x73, 0x72, 0x63, 0x2f, 0x69, 0x6e, 0x63, 0x6c, 0x75, 0x64, 0x65, 0x2f, 0x63
        /*0048*/ 	.byte	0x75, 0x74, 0x65, 0x2f, 0x70, 0x6f, 0x69, 0x6e, 0x74, 0x65, 0x72, 0x5f, 0x66, 0x6c, 0x61, 0x67
        /*0058*/ 	.byte	0x67, 0x65, 0x64, 0x2e, 0x68, 0x70, 0x70, 0x00
	.type		$str$23,@object
	.size		$str$23,(__unnamed_2 - $str$23)
$str$23:
        /*0060*/ 	.byte	0x2f, 0x74, 0x6d, 0x70, 0x2f, 0x63, 0x75, 0x74, 0x6c, 0x61, 0x73, 0x73, 0x5f, 0x73, 0x77, 0x65
        /*0070*/ 	.byte	0x65, 0x70, 0x5f, 0x73, 0x72, 0x63, 0x2f, 0x69, 0x6e, 0x63, 0x6c, 0x75, 0x64, 0x65, 0x2f, 0x63
        /*0080*/ 	.byte	0x75, 0x74, 0x6c, 0x61, 0x73, 0x73, 0x2f, 0x67, 0x65, 0x6d, 0x6d, 0x2f, 0x63, 0x6f, 0x6c, 0x6c
        /*0090*/ 	.byte	0x65, 0x63, 0x74, 0x69, 0x76, 0x65, 0x2f, 0x73, 0x6d, 0x39, 0x30, 0x5f, 0x6d, 0x6d, 0x61, 0x5f
        /*00a0*/ 	.byte	0x74, 0x6d, 0x61, 0x5f, 0x67, 0x6d, 0x6d, 0x61, 0x5f, 0x73, 0x73, 0x5f, 0x77, 0x61, 0x72, 0x70
        /*00b0*/ 	.byte	0x73, 0x70, 0x65, 0x63, 0x69, 0x61, 0x6c, 0x69, 0x7a, 0x65, 0x64, 0x2e, 0x68, 0x70, 0x70, 0x00
	.type		__unnamed_2,@object
	.size		__unnamed_2,(__unnamed_1 - __unnamed_2)
__unnamed_2:
        /*00c0*/ 	.byte	0x61, 0x75, 0x74, 0x6f, 0x20, 0x63, 0x75, 0x74, 0x65, 0x3a, 0x3a, 0x61, 0x73, 0x5f, 0x70, 0x6f
        /* <DEDUP_REMOVED lines=27> */
        /*0280*/ 	.byte	0x3c, 0x34, 0x30, 0x39, 0x36, 0x3e, 0x3e, 0x3e, 0x3e, 0x3e, 0x5d, 0x00
	.type		__unnamed_1,@object
	.size		__unnamed_1,(.L_0 - __unnamed_1)
__unnamed_1:
        /* <DEDUP_REMOVED lines=181> */
        /*0ddc*/ 	.byte	0x75, 0x74, 0x65, 0x3a, 0x3a, 0x69, 0x64, 0x65, 0x6e, 0x74, 0x69, 0x74, 0x79, 0x5d, 0x00
.L_0:


//--------------------- .nv.shared._ZN7cutlass13device_kernelINS_4gemm6kernel13GemmUniversalIN4cute5tupleIJiiiiEEENS1_10collective13CollectiveMmaINS1_34MainloopSm90TmaGmmaWarpSpecializedILi6ENS5_IJNS4_1CILi2EEENSA_ILi1EEESC_EEENS1_35KernelTmaWarpSpecializedCooperativeEEENS5_IJNSA_ILi128EEESG_NSA_ILi64EEEEEENS_10bfloat16_tENS5_IJlSC_lEEESJ_SK_NS4_8TiledMMAINS4_8MMA_AtomIJNS4_4SM904GMMA28MMA_64x128x16_F32BF16BF16_SSILNSO_5MajorE0ELSQ_0ELNSO_7ScaleInE1ELSR_1EEEEEENS4_6LayoutISD_NS5_IJSC_NSA_ILi0EEESV_EEEEENS5_IJNS4_10UnderscoreESY_SY_EEEEENS4_13SM90_TMA_LOADENS4_14ComposedLayoutINS4_7SwizzleILi3ELi4ELi3EEENS4_18smem_ptr_flag_bitsILi16EEENSU_INS5_IJNSA_ILi8EEESH_EEENS5_IJSH_SC_EEEEEEEvNS4_8identityENS4_23SM90_TMA_LOAD_MULTICASTES1B_vS1C_EENS_8epilogue10collective18CollectiveEpilogueINS1F_22Sm90TmaWarpSpecializedILi4ELi2ELi16ELb1ELb0EEEJSI_NS5_IJSG_NSA_ILi32EEEEEESJ_SK_SJ_SK_NS1F_6fusion15FusionCallbacksIS1J_NS1M_13LinCombEltActINS1F_6thread7SigmoidESJ_fSJ_fLNS_15FloatRoundStyleE2EEESI_S1L_JEEES11_NS12_INS13_ILi2ELi4ELi3EEES16_NSU_INS5_IJS17_S1K_EEENS5_IJS1K_SC_EEEEEEENS4_17SM75_U32x4_LDSM_NENS4_14SM90_TMA_STOREES1Y_NS4_17SM90_U32x4_STSM_NENS4_9Copy_AtomIJS21_NS_6half_tEEEEvEEEvvEEEEvNT_6ParamsE --------------------------
	.section	.nv.shared._ZN7cutlass13device_kernelINS_4gemm6kernel13GemmUniversalIN4cute5tupleIJiiiiEEENS1_10collective13CollectiveMmaINS1_34MainloopSm90TmaGmmaWarpSpecializedILi6ENS5_IJNS4_1CILi2EEENSA_ILi1EEESC_EEENS1_35KernelTmaWarpSpecializedCooperativeEEENS5_IJNSA_ILi128EEESG_NSA_ILi64EEEEEENS_10bfloat16_tENS5_IJlSC_lEEESJ_SK_NS4_8TiledMMAINS4_8MMA_AtomIJNS4_4SM904GMMA28MMA_64x128x16_F32BF16BF16_SSILNSO_5MajorE0ELSQ_0ELNSO_7ScaleInE1ELSR_1EEEEEENS4_6LayoutISD_NS5_IJSC_NSA_ILi0EEESV_EEEEENS5_IJNS4_10UnderscoreESY_SY_EEEEENS4_13SM90_TMA_LOADENS4_14ComposedLayoutINS4_7SwizzleILi3ELi4ELi3EEENS4_18smem_ptr_flag_bitsILi16EEENSU_INS5_IJNSA_ILi8EEESH_EEENS5_IJSH_SC_EEEEEEEvNS4_8identityENS4_23SM90_TMA_LOAD_MULTICASTES1B_vS1C_EENS_8epilogue10collective18CollectiveEpilogueINS1F_22Sm90TmaWarpSpecializedILi4ELi2ELi16ELb1ELb0EEEJSI_NS5_IJSG_NSA_ILi32EEEEEESJ_SK_SJ_SK_NS1F_6fusion15FusionCallbacksIS1J_NS1M_13LinCombEltActINS1F_6thread7SigmoidESJ_fSJ_fLNS_15FloatRoundStyleE2EEESI_S1L_JEEES11_NS12_INS13_ILi2ELi4ELi3EEES16_NSU_INS5_IJS17_S1K_EEENS5_IJS1K_SC_EEEEEEENS4_17SM75_U32x4_LDSM_NENS4_14SM90_TMA_STOREES1Y_NS4_17SM90_U32x4_STSM_NENS4_9Copy_AtomIJS21_NS_6half_tEEEEvEEEvvEEEEvNT_6ParamsE,"aw",@nobits
	.sectionflags	@""
	.align	16
	.zero		1024


//--------------------- .nv.shared.reserved.0     --------------------------
	.section	.nv.shared.reserved.0,"aw",@nobits
	.weak		__nv_reservedSMEM_offset_0_alias
	.size		__nv_reservedSMEM_offset_0_alias, 0, 0
	.other		__nv_reservedSMEM_offset_0_alias,@"STO_CUDA_RESERVED_SHARED STV_DEFAULT"
__nv_reservedSMEM_offset_0_alias:
	.zero		0


//--------------------- .nv.global                --------------------------
	.section	.nv.global,"aw",@nobits
.nv.global:
	.type		_ZN39_INTERNAL_883ead62_4_k_cu_c6a7f373_27454cute1_E,@object
	.size		_ZN39_INTERNAL_883ead62_4_k_cu_c6a7f373_27454cute1_E,(_ZN39_INTERNAL_883ead62_4_k_cu_c6a7f373_27454cuda3std3__45__cpo6cbeginE - _ZN39_INTERNAL_883ead62_4_k_cu_c6a7f373_27454cute1_E)
_ZN39_INTERNAL_883ead62_4_k_cu_c6a7f373_27454cute1_E:
	.zero		1
	.type		_ZN39_INTERNAL_883ead62_4_k_cu_c6a7f373_27454cuda3std3__45__cpo6cbeginE,@object
	.size		_ZN39_INTERNAL_883ead62_4_k_cu_c6a7f373_27454cuda3std3__45__cpo6cbeginE,(_ZN39_INTERNAL_883ead62_4_k_cu_c6a7f373_27454cuda3std3__48in_placeE - _ZN39_INTERNAL_883ead62_4_k_cu_c6a7f373_27454cuda3std3__45__cpo6cbeginE)
_ZN39_INTERNAL_883ead62_4_k_cu_c6a7f373_27454cuda3std3__45__cpo6cbeginE:
	.zero		1
	.type		_ZN39_INTERNAL_883ead62_4_k_cu_c6a7f373_27454cuda3std3__48in_placeE,@object
	.size		_ZN39_INTERNAL_883ead62_4_k_cu_c6a7f373_27454cuda3std3__48in_placeE,(_ZN39_INTERNAL_883ead62_4_k_cu_c6a7f373_27454cuda3std6ranges3__45__cpo9iter_moveE - _ZN39_INTERNAL_883ead62_4_k_cu_c6a7f373_27454cuda3std3__48in_placeE)
_ZN39_INTERNAL_883ead62_4_k_cu_c6a7f373_27454cuda3std3__48in_placeE:
	.zero		1
	.type		_ZN39_INTERNAL_883ead62_4_k_cu_c6a7f373_27454cuda3std6ranges3__45__cpo9iter_moveE,@object
	.size		_ZN39_INTERNAL_883ead62_4_k_cu_c6a7f373_27454cuda3std6ranges3__45__cpo9iter_moveE,(_ZN39_INTERNAL_883ead62_4_k_cu_c6a7f373_27454cuda3std3__45__cpo5beginE - _ZN39_INTERNAL_883ead62_4_k_cu_c6a7f373_27454cuda3std6ranges3__45__cpo9iter_moveE)
_ZN39_INTERNAL_883ead62_4_k_cu_c6a7f373_27454cuda3std6ranges3__45__cpo9iter_moveE:
	.zero		1
	.type		_ZN39_INTERNAL_883ead62_4_k_cu_c6a7f373_27454cuda3std3__45__cpo5beginE,@object
	.size		_ZN39_INTERNAL_883ead62_4_k_cu_c6a7f373_27454cuda3std3__45__cpo5beginE,(_ZN39_INTERNAL_883ead62_4_k_cu_c6a7f373_27454cuda3std3__441_GLOBAL__N__883ead62_4_k_cu_c6a7f373_27456ignoreE - _ZN39_INTERNAL_883ead62_4_k_cu_c6a7f373_27454cuda3std3__45__cpo5beginE)
_ZN39_INTERNAL_883ead62_4_k_cu_c6a7f373_27454cuda3std3__45__cpo5beginE:
	.zero		1
	.type		_ZN39_INTERNAL_883ead62_4_k_cu_c6a7f373_27454cuda3std3__441_GLOBAL__N__883ead62_4_k_cu_c6a7f373_27456ignoreE,@object
	.size		_ZN39_INTERNAL_883ead62_4_k_cu_c6a7f373_27454cuda3std3__441_GLOBAL__N__883ead62_4_k_cu_c6a7f373_27456ignoreE,(_ZN39_INTERNAL_883ead62_4_k_cu_c6a7f373_27454cute7productE - _ZN39_INTERNAL_883ead62_4_k_cu_c6a7f373_27454cuda3std3__441_GLOBAL__N__883ead62_4_k_cu_c6a7f373_27456ignoreE)
_ZN39_INTERNAL_883ead62_4_k_cu_c6a7f373_27454cuda3std3__441_GLOBAL__N__883ead62_4_k_cu_c6a7f373_27456ignoreE:
	.zero		1
	.type		_ZN39_INTERNAL_883ead62_4_k_cu_c6a7f373_27454cute7productE,@object
	.size		_ZN39_INTERNAL_883ead62_4_k_cu_c6a7f373_27454cute7productE,(_ZN39_INTERNAL_883ead62_4_k_cu_c6a7f373_27454cuda3std3__45__cpo3endE - _ZN39_INTERNAL_883ead62_4_k_cu_c6a7f373_27454cute7productE)
_ZN39_INTERNAL_883ead62_4_k_cu_c6a7f373_27454cute7productE:
	.zero		1
	.type		_ZN39_INTERNAL_883ead62_4_k_cu_c6a7f373_27454cuda3std3__45__cpo3endE,@object
	.size		_ZN39_INTERNAL_883ead62_4_k_cu_c6a7f373_27454cuda3std3__45__cpo3endE,(_ZN39_INTERNAL_883ead62_4_k_cu_c6a7f373_27454cuda3std3__419piecewise_constructE - _ZN39_INTERNAL_883ead62_4_k_cu_c6a7f373_27454cuda3std3__45__cpo3endE)
_ZN39_INTERNAL_883ead62_4_k_cu_c6a7f373_27454cuda3std3__45__cpo3endE:
	.zero		1
	.type		_ZN39_INTERNAL_883ead62_4_k_cu_c6a7f373_27454cuda3std3__419piecewise_constructE,@object
	.size		_ZN39_INTERNAL_883ead62_4_k_cu_c6a7f373_27454cuda3std3__419piecewise_constructE,(_ZN39_INTERNAL_883ead62_4_k_cu_c6a7f373_27454cuda3std3__45__cpo4cendE - _ZN39_INTERNAL_883ead62_4_k_cu_c6a7f373_27454cuda3std3__419piecewise_constructE)
_ZN39_INTERNAL_883ead62_4_k_cu_c6a7f373_27454cuda3std3__419piecewise_constructE:
	.zero		1
	.type		_ZN39_INTERNAL_883ead62_4_k_cu_c6a7f373_27454cuda3std3__45__cpo4cendE,@object
	.size		_ZN39_INTERNAL_883ead62_4_k_cu_c6a7f373_27454cuda3std3__45__cpo4cendE,(_ZN39_INTERNAL_883ead62_4_k_cu_c6a7f373_27454cuda3std6ranges3__45__cpo4swapE - _ZN39_INTERNAL_883ead62_4_k_cu_c6a7f373_27454cuda3std3__45__cpo4cendE)
_ZN39_INTERNAL_883ead62_4_k_cu_c6a7f373_27454cuda3std3__45__cpo4cendE:
	.zero		1
	.type		_ZN39_INTERNAL_883ead62_4_k_cu_c6a7f373_27454cuda3std6ranges3__45__cpo4swapE,@object
	.size		_ZN39_INTERNAL_883ead62_4_k_cu_c6a7f373_27454cuda3std6ranges3__45__cpo4swapE,(.L_9 - _ZN39_INTERNAL_883ead62_4_k_cu_c6a7f373_27454cuda3std6ranges3__45__cpo4swapE)
_ZN39_INTERNAL_883ead62_4_k_cu_c6a7f373_27454cuda3std6ranges3__45__cpo4swapE:
	.zero		1
.L_9:


//--------------------- .nv.constant0._ZN7cutlass13device_kernelINS_4gemm6kernel13GemmUniversalIN4cute5tupleIJiiiiEEENS1_10collective13CollectiveMmaINS1_34MainloopSm90TmaGmmaWarpSpecializedILi6ENS5_IJNS4_1CILi2EEENSA_ILi1EEESC_EEENS1_35KernelTmaWarpSpecializedCooperativeEEENS5_IJNSA_ILi128EEESG_NSA_ILi64EEEEEENS_10bfloat16_tENS5_IJlSC_lEEESJ_SK_NS4_8TiledMMAINS4_8MMA_AtomIJNS4_4SM904GMMA28MMA_64x128x16_F32BF16BF16_SSILNSO_5MajorE0ELSQ_0ELNSO_7ScaleInE1ELSR_1EEEEEENS4_6LayoutISD_NS5_IJSC_NSA_ILi0EEESV_EEEEENS5_IJNS4_10UnderscoreESY_SY_EEEEENS4_13SM90_TMA_LOADENS4_14ComposedLayoutINS4_7SwizzleILi3ELi4ELi3EEENS4_18smem_ptr_flag_bitsILi16EEENSU_INS5_IJNSA_ILi8EEESH_EEENS5_IJSH_SC_EEEEEEEvNS4_8identityENS4_23SM90_TMA_LOAD_MULTICASTES1B_vS1C_EENS_8epilogue10collective18CollectiveEpilogueINS1F_22Sm90TmaWarpSpecializedILi4ELi2ELi16ELb1ELb0EEEJSI_NS5_IJSG_NSA_ILi32EEEEEESJ_SK_SJ_SK_NS1F_6fusion15FusionCallbacksIS1J_NS1M_13LinCombEltActINS1F_6thread7SigmoidESJ_fSJ_fLNS_15FloatRoundStyleE2EEESI_S1L_JEEES11_NS12_INS13_ILi2ELi4ELi3EEES16_NSU_INS5_IJS17_S1K_EEENS5_IJS1K_SC_EEEEEEENS4_17SM75_U32x4_LDSM_NENS4_14SM90_TMA_STOREES1Y_NS4_17SM90_U32x4_STSM_NENS4_9Copy_AtomIJS21_NS_6half_tEEEEvEEEvvEEEEvNT_6ParamsE --------------------------
	.section	.nv.constant0._ZN7cutlass13device_kernelINS_4gemm6kernel13GemmUniversalIN4cute5tupleIJiiiiEEENS1_10collective13CollectiveMmaINS1_34MainloopSm90TmaGmmaWarpSpecializedILi6ENS5_IJNS4_1CILi2EEENSA_ILi1EEESC_EEENS1_35KernelTmaWarpSpecializedCooperativeEEENS5_IJNSA_ILi128EEESG_NSA_ILi64EEEEEENS_10bfloat16_tENS5_IJlSC_lEEESJ_SK_NS4_8TiledMMAINS4_8MMA_AtomIJNS4_4SM904GMMA28MMA_64x128x16_F32BF16BF16_SSILNSO_5MajorE0ELSQ_0ELNSO_7ScaleInE1ELSR_1EEEEEENS4_6LayoutISD_NS5_IJSC_NSA_ILi0EEESV_EEEEENS5_IJNS4_10UnderscoreESY_SY_EEEEENS4_13SM90_TMA_LOADENS4_14ComposedLayoutINS4_7SwizzleILi3ELi4ELi3EEENS4_18smem_ptr_flag_bitsILi16EEENSU_INS5_IJNSA_ILi8EEESH_EEENS5_IJSH_SC_EEEEEEEvNS4_8identityENS4_23SM90_TMA_LOAD_MULTICASTES1B_vS1C_EENS_8epilogue10collective18CollectiveEpilogueINS1F_22Sm90TmaWarpSpecializedILi4ELi2ELi16ELb1ELb0EEEJSI_NS5_IJSG_NSA_ILi32EEEEEESJ_SK_SJ_SK_NS1F_6fusion15FusionCallbacksIS1J_NS1M_13LinCombEltActINS1F_6thread7SigmoidESJ_fSJ_fLNS_15FloatRoundStyleE2EEESI_S1L_JEEES11_NS12_INS13_ILi2ELi4ELi3EEES16_NSU_INS5_IJS17_S1K_EEENS5_IJS1K_SC_EEEEEEENS4_17SM75_U32x4_LDSM_NENS4_14SM90_TMA_STOREES1Y_NS4_17SM90_U32x4_STSM_NENS4_9Copy_AtomIJS21_NS_6half_tEEEEvEEEvvEEEEvNT_6ParamsE,"a",@progbits
	.sectionflags	@""
	.align	4
.nv.constant0._ZN7cutlass13device_kernelINS_4gemm6kernel13GemmUniversalIN4cute5tupleIJiiiiEEENS1_10collective13CollectiveMmaINS1_34MainloopSm90TmaGmmaWarpSpecializedILi6ENS5_IJNS4_1CILi2EEENSA_ILi1EEESC_EEENS1_35KernelTmaWarpSpecializedCooperativeEEENS5_IJNSA_ILi128EEESG_NSA_ILi64EEEEEENS_10bfloat16_tENS5_IJlSC_lEEESJ_SK_NS4_8TiledMMAINS4_8MMA_AtomIJNS4_4SM904GMMA28MMA_64x128x16_F32BF16BF16_SSILNSO_5MajorE0ELSQ_0ELNSO_7ScaleInE1ELSR_1EEEEEENS4_6LayoutISD_NS5_IJSC_NSA_ILi0EEESV_EEEEENS5_IJNS4_10UnderscoreESY_SY_EEEEENS4_13SM90_TMA_LOADENS4_14ComposedLayoutINS4_7SwizzleILi3ELi4ELi3EEENS4_18smem_ptr_flag_bitsILi16EEENSU_INS5_IJNSA_ILi8EEESH_EEENS5_IJSH_SC_EEEEEEEvNS4_8identityENS4_23SM90_TMA_LOAD_MULTICASTES1B_vS1C_EENS_8epilogue10collective18CollectiveEpilogueINS1F_22Sm90TmaWarpSpecializedILi4ELi2ELi16ELb1ELb0EEEJSI_NS5_IJSG_NSA_ILi32EEEEEESJ_SK_SJ_SK_NS1F_6fusion15FusionCallbacksIS1J_NS1M_13LinCombEltActINS1F_6thread7SigmoidESJ_fSJ_fLNS_15FloatRoundStyleE2EEESI_S1L_JEEES11_NS12_INS13_ILi2ELi4ELi3EEES16_NSU_INS5_IJS17_S1K_EEENS5_IJS1K_SC_EEEEEEENS4_17SM75_U32x4_LDSM_NENS4_14SM90_TMA_STOREES1Y_NS4_17SM90_U32x4_STSM_NENS4_9Copy_AtomIJS21_NS_6half_tEEEEvEEEvvEEEEvNT_6ParamsE:
	.zero		2432


//--------------------- SYMBOLS --------------------------

	.type		.nv.reservedSmem.offset0,@object
	.size		.nv.reservedSmem.offset0,0x4
	.type		__assertfail,@function
